//
// Generated by NVIDIA NVVM Compiler
//
// Compiler Build ID: CL-36424714
// Cuda compilation tools, release 13.0, V13.0.88
// Based on NVVM 20.0.0
//

.version 9.0
.target sm_100
.address_size 64

	// .globl	_Z6l2_latPjS_PmS0_

.visible .entry _Z6l2_latPjS_PmS0_(
	.param .u64 .ptr .align 1 _Z6l2_latPjS_PmS0__param_0,
	.param .u64 .ptr .align 1 _Z6l2_latPjS_PmS0__param_1,
	.param .u64 .ptr .align 1 _Z6l2_latPjS_PmS0__param_2,
	.param .u64 .ptr .align 1 _Z6l2_latPjS_PmS0__param_3
)
{
	.reg .pred 	%p<3>;
	.reg .b32 	%r<8>;
	.reg .b64 	%rd<65558>;

	ld.param.u64 	%rd8, [_Z6l2_latPjS_PmS0__param_0];
	ld.param.u64 	%rd9, [_Z6l2_latPjS_PmS0__param_1];
	ld.param.u64 	%rd10, [_Z6l2_latPjS_PmS0__param_2];
	ld.param.u64 	%rd11, [_Z6l2_latPjS_PmS0__param_3];
	cvta.to.global.u64 	%rd1, %rd10;
	mov.u32 	%r3, %tid.x;
	setp.ne.s32 	%p1, %r3, 0;
	@%p1 bra 	$L__BB0_5;
	add.s64 	%rd65557, %rd10, 32;
	add.s64 	%rd65556, %rd1, 16;
	mov.b32 	%r7, 0;
$L__BB0_2:
	add.s64 	%rd12, %rd65557, -24;
	st.global.u64 	[%rd65556+-16], %rd12;
	add.s64 	%rd13, %rd65557, -16;
	st.global.u64 	[%rd65556+-8], %rd13;
	add.s64 	%rd14, %rd65557, -8;
	st.global.u64 	[%rd65556], %rd14;
	setp.eq.s32 	%p2, %r7, 4092;
	@%p2 bra 	$L__BB0_4;
	st.global.u64 	[%rd65556+8], %rd65557;
	add.s32 	%r7, %r7, 4;
	add.s64 	%rd65557, %rd65557, 32;
	add.s64 	%rd65556, %rd65556, 32;
	bra.uni 	$L__BB0_2;
$L__BB0_4:
	st.global.u64 	[%rd1+32760], %rd10;
	// begin inline asm
	{	
ld.global.cg.u64 %rd15, [%rd10];
	}
	// end inline asm
	// begin inline asm
	bar.sync 0;
	// end inline asm
	// begin inline asm
	mov.u32 %r5, %clock;
	// end inline asm
	// begin inline asm
	{	
ld.global.cg.u64 %rd17, [%rd15];
	}
	// end inline asm
	// begin inline asm
	{	
ld.global.cg.u64 %rd19, [%rd17];
	}
	// end inline asm
	// begin inline asm
	{	
ld.global.cg.u64 %rd21, [%rd19];
	}
	// end inline asm
	// begin inline asm
	{	
ld.global.cg.u64 %rd23, [%rd21];
	}
	// end inline asm
	// begin inline asm
	{	
ld.global.cg.u64 %rd25, [%rd23];
	}
	// end inline asm
	// begin inline asm
	{	
ld.global.cg.u64 %rd27, [%rd25];
	}
	// end inline asm
	// begin inline asm
	{	
ld.global.cg.u64 %rd29, [%rd27];
	}
	// end inline asm
	// begin inline asm
	{	
ld.global.cg.u64 %rd31, [%rd29];
	}
	// end inline asm
	// begin inline asm
	{	
ld.global.cg.u64 %rd33, [%rd31];
	}
	// end inline asm
	// begin inline asm
	{	
ld.global.cg.u64 %rd35, [%rd33];
	}
	// end inline asm
	// begin inline asm
	{	
ld.global.cg.u64 %rd37, [%rd35];
	}
	// end inline asm
	// begin inline asm
	{	
ld.global.cg.u64 %rd39, [%rd37];
	}
	// end inline asm
	// begin inline asm
	{	
ld.global.cg.u64 %rd41, [%rd39];
	}
	// end inline asm
	// begin inline asm
	{	
ld.global.cg.u64 %rd43, [%rd41];
	}
	// end inline asm
	// begin inline asm
	{	
ld.global.cg.u64 %rd45, [%rd43];
	}
	// end inline asm
	// begin inline asm
	{	
ld.global.cg.u64 %rd47, [%rd45];
	}
	// end inline asm
	// begin inline asm
	{	
ld.global.cg.u64 %rd49, [%rd47];
	}
	// end inline asm
	// begin inline asm
	{	
ld.global.cg.u64 %rd51, [%rd49];
	}
	// end inline asm
	// begin inline asm
	{	
ld.global.cg.u64 %rd53, [%rd51];
	}
	// end inline asm
	// begin inline asm
	{	
ld.global.cg.u64 %rd55, [%rd53];
	}
	// end inline asm
	// begin inline asm
	{	
ld.global.cg.u64 %rd57, [%rd55];
	}
	// end inline asm
	// begin inline asm
	{	
ld.global.cg.u64 %rd59, [%rd57];
	}
	// end inline asm
	// begin inline asm
	{	
ld.global.cg.u64 %rd61, [%rd59];
	}
	// end inline asm
	// begin inline asm
	{	
ld.global.cg.u64 %rd63, [%rd61];
	}
	// end inline asm
	// begin inline asm
	{	
ld.global.cg.u64 %rd65, [%rd63];
	}
	// end inline asm
	// begin inline asm
	{	
ld.global.cg.u64 %rd67, [%rd65];
	}
	// end inline asm
	// begin inline asm
	{	
ld.global.cg.u64 %rd69, [%rd67];
	}
	// end inline asm
	// begin inline asm
	{	
ld.global.cg.u64 %rd71, [%rd69];
	}
	// end inline asm
	// begin inline asm
	{	
ld.global.cg.u64 %rd73, [%rd71];
	}
	// end inline asm
	// begin inline asm
	{	
ld.global.cg.u64 %rd75, [%rd73];
	}
	// end inline asm
	// begin inline asm
	{	
ld.global.cg.u64 %rd77, [%rd75];
	}
	// end inline asm
	// begin inline asm
	{	
ld.global.cg.u64 %rd79, [%rd77];
	}
	// end inline asm
	// begin inline asm
	{	
ld.global.cg.u64 %rd81, [%rd79];
	}
	// end inline asm
	// begin inline asm
	{	
ld.global.cg.u64 %rd83, [%rd81];
	}
	// end inline asm
	// begin inline asm
	{	
ld.global.cg.u64 %rd85, [%rd83];
	}
	// end inline asm
	// begin inline asm
	{	
ld.global.cg.u64 %rd87, [%rd85];
	}
	// end inline asm
	// begin inline asm
	{	
ld.global.cg.u64 %rd89, [%rd87];
	}
	// end inline asm
	// begin inline asm
	{	
ld.global.cg.u64 %rd91, [%rd89];
	}
	// end inline asm
	// begin inline asm
	{	
ld.global.cg.u64 %rd93, [%rd91];
	}
	// end inline asm
	// begin inline asm
	{	
ld.global.cg.u64 %rd95, [%rd93];
	}
	// end inline asm
	// begin inline asm
	{	
ld.global.cg.u64 %rd97, [%rd95];
	}
	// end inline asm
	// begin inline asm
	{	
ld.global.cg.u64 %rd99, [%rd97];
	}
	// end inline asm
	// begin inline asm
	{	
ld.global.cg.u64 %rd101, [%rd99];
	}
	// end inline asm
	// begin inline asm
	{	
ld.global.cg.u64 %rd103, [%rd101];
	}
	// end inline asm
	// begin inline asm
	{	
ld.global.cg.u64 %rd105, [%rd103];
	}
	// end inline asm
	// begin inline asm
	{	
ld.global.cg.u64 %rd107, [%rd105];
	}
	// end inline asm
	// begin inline asm
	{	
ld.global.cg.u64 %rd109, [%rd107];
	}
	// end inline asm
	// begin inline asm
	{	
ld.global.cg.u64 %rd111, [%rd109];
	}
	// end inline asm
	// begin inline asm
	{	
ld.global.cg.u64 %rd113, [%rd111];
	}
	// end inline asm
	// begin inline asm
	{	
ld.global.cg.u64 %rd115, [%rd113];
	}
	// end inline asm
	// begin inline asm
	{	
ld.global.cg.u64 %rd117, [%rd115];
	}
	// end inline asm
	// begin inline asm
	{	
ld.global.cg.u64 %rd119, [%rd117];
	}
	// end inline asm
	// begin inline asm
	{	
ld.global.cg.u64 %rd121, [%rd119];
	}
	// end inline asm
	// begin inline asm
	{	
ld.global.cg.u64 %rd123, [%rd121];
	}
	// end inline asm
	// begin inline asm
	{	
ld.global.cg.u64 %rd125, [%rd123];
	}
	// end inline asm
	// begin inline asm
	{	
ld.global.cg.u64 %rd127, [%rd125];
	}
	// end inline asm
	// begin inline asm
	{	
ld.global.cg.u64 %rd129, [%rd127];
	}
	// end inline asm
	// begin inline asm
	{	
ld.global.cg.u64 %rd131, [%rd129];
	}
	// end inline asm
	// begin inline asm
	{	
ld.global.cg.u64 %rd133, [%rd131];
	}
	// end inline asm
	// begin inline asm
	{	
ld.global.cg.u64 %rd135, [%rd133];
	}
	// end inline asm
	// begin inline asm
	{	
ld.global.cg.u64 %rd137, [%rd135];
	}
	// end inline asm
	// begin inline asm
	{	
ld.global.cg.u64 %rd139, [%rd137];
	}
	// end inline asm
	// begin inline asm
	{	
ld.global.cg.u64 %rd141, [%rd139];
	}
	// end inline asm
	// begin inline asm
	{	
ld.global.cg.u64 %rd143, [%rd141];
	}
	// end inline asm
	// begin inline asm
	{	
ld.global.cg.u64 %rd145, [%rd143];
	}
	// end inline asm
	// begin inline asm
	{	
ld.global.cg.u64 %rd147, [%rd145];
	}
	// end inline asm
	// begin inline asm
	{	
ld.global.cg.u64 %rd149, [%rd147];
	}
	// end inline asm
	// begin inline asm
	{	
ld.global.cg.u64 %rd151, [%rd149];
	}
	// end inline asm
	// begin inline asm
	{	
ld.global.cg.u64 %rd153, [%rd151];
	}
	// end inline asm
	// begin inline asm
	{	
ld.global.cg.u64 %rd155, [%rd153];
	}
	// end inline asm
	// begin inline asm
	{	
ld.global.cg.u64 %rd157, [%rd155];
	}
	// end inline asm
	// begin inline asm
	{	
ld.global.cg.u64 %rd159, [%rd157];
	}
	// end inline asm
	// begin inline asm
	{	
ld.global.cg.u64 %rd161, [%rd159];
	}
	// end inline asm
	// begin inline asm
	{	
ld.global.cg.u64 %rd163, [%rd161];
	}
	// end inline asm
	// begin inline asm
	{	
ld.global.cg.u64 %rd165, [%rd163];
	}
	// end inline asm
	// begin inline asm
	{	
ld.global.cg.u64 %rd167, [%rd165];
	}
	// end inline asm
	// begin inline asm
	{	
ld.global.cg.u64 %rd169, [%rd167];
	}
	// end inline asm
	// begin inline asm
	{	
ld.global.cg.u64 %rd171, [%rd169];
	}
	// end inline asm
	// begin inline asm
	{	
ld.global.cg.u64 %rd173, [%rd171];
	}
	// end inline asm
	// begin inline asm
	{	
ld.global.cg.u64 %rd175, [%rd173];
	}
	// end inline asm
	// begin inline asm
	{	
ld.global.cg.u64 %rd177, [%rd175];
	}
	// end inline asm
	// begin inline asm
	{	
ld.global.cg.u64 %rd179, [%rd177];
	}
	// end inline asm
	// begin inline asm
	{	
ld.global.cg.u64 %rd181, [%rd179];
	}
	// end inline asm
	// begin inline asm
	{	
ld.global.cg.u64 %rd183, [%rd181];
	}
	// end inline asm
	// begin inline asm
	{	
ld.global.cg.u64 %rd185, [%rd183];
	}
	// end inline asm
	// begin inline asm
	{	
ld.global.cg.u64 %rd187, [%rd185];
	}
	// end inline asm
	// begin inline asm
	{	
ld.global.cg.u64 %rd189, [%rd187];
	}
	// end inline asm
	// begin inline asm
	{	
ld.global.cg.u64 %rd191, [%rd189];
	}
	// end inline asm
	// begin inline asm
	{	
ld.global.cg.u64 %rd193, [%rd191];
	}
	// end inline asm
	// begin inline asm
	{	
ld.global.cg.u64 %rd195, [%rd193];
	}
	// end inline asm
	// begin inline asm
	{	
ld.global.cg.u64 %rd197, [%rd195];
	}
	// end inline asm
	// begin inline asm
	{	
ld.global.cg.u64 %rd199, [%rd197];
	}
	// end inline asm
	// begin inline asm
	{	
ld.global.cg.u64 %rd201, [%rd199];
	}
	// end inline asm
	// begin inline asm
	{	
ld.global.cg.u64 %rd203, [%rd201];
	}
	// end inline asm
	// begin inline asm
	{	
ld.global.cg.u64 %rd205, [%rd203];
	}
	// end inline asm
	// begin inline asm
	{	
ld.global.cg.u64 %rd207, [%rd205];
	}
	// end inline asm
	// begin inline asm
	{	
ld.global.cg.u64 %rd209, [%rd207];
	}
	// end inline asm
	// begin inline asm
	{	
ld.global.cg.u64 %rd211, [%rd209];
	}
	// end inline asm
	// begin inline asm
	{	
ld.global.cg.u64 %rd213, [%rd211];
	}
	// end inline asm
	// begin inline asm
	{	
ld.global.cg.u64 %rd215, [%rd213];
	}
	// end inline asm
	// begin inline asm
	{	
ld.global.cg.u64 %rd217, [%rd215];
	}
	// end inline asm
	// begin inline asm
	{	
ld.global.cg.u64 %rd219, [%rd217];
	}
	// end inline asm
	// begin inline asm
	{	
ld.global.cg.u64 %rd221, [%rd219];
	}
	// end inline asm
	// begin inline asm
	{	
ld.global.cg.u64 %rd223, [%rd221];
	}
	// end inline asm
	// begin inline asm
	{	
ld.global.cg.u64 %rd225, [%rd223];
	}
	// end inline asm
	// begin inline asm
	{	
ld.global.cg.u64 %rd227, [%rd225];
	}
	// end inline asm
	// begin inline asm
	{	
ld.global.cg.u64 %rd229, [%rd227];
	}
	// end inline asm
	// begin inline asm
	{	
ld.global.cg.u64 %rd231, [%rd229];
	}
	// end inline asm
	// begin inline asm
	{	
ld.global.cg.u64 %rd233, [%rd231];
	}
	// end inline asm
	// begin inline asm
	{	
ld.global.cg.u64 %rd235, [%rd233];
	}
	// end inline asm
	// begin inline asm
	{	
ld.global.cg.u64 %rd237, [%rd235];
	}
	// end inline asm
	// begin inline asm
	{	
ld.global.cg.u64 %rd239, [%rd237];
	}
	// end inline asm
	// begin inline asm
	{	
ld.global.cg.u64 %rd241, [%rd239];
	}
	// end inline asm
	// begin inline asm
	{	
ld.global.cg.u64 %rd243, [%rd241];
	}
	// end inline asm
	// begin inline asm
	{	
ld.global.cg.u64 %rd245, [%rd243];
	}
	// end inline asm
	// begin inline asm
	{	
ld.global.cg.u64 %rd247, [%rd245];
	}
	// end inline asm
	// begin inline asm
	{	
ld.global.cg.u64 %rd249, [%rd247];
	}
	// end inline asm
	// begin inline asm
	{	
ld.global.cg.u64 %rd251, [%rd249];
	}
	// end inline asm
	// begin inline asm
	{	
ld.global.cg.u64 %rd253, [%rd251];
	}
	// end inline asm
	// begin inline asm
	{	
ld.global.cg.u64 %rd255, [%rd253];
	}
	// end inline asm
	// begin inline asm
	{	
ld.global.cg.u64 %rd257, [%rd255];
	}
	// end inline asm
	// begin inline asm
	{	
ld.global.cg.u64 %rd259, [%rd257];
	}
	// end inline asm
	// begin inline asm
	{	
ld.global.cg.u64 %rd261, [%rd259];
	}
	// end inline asm
	// begin inline asm
	{	
ld.global.cg.u64 %rd263, [%rd261];
	}
	// end inline asm
	// begin inline asm
	{	
ld.global.cg.u64 %rd265, [%rd263];
	}
	// end inline asm
	// begin inline asm
	{	
ld.global.cg.u64 %rd267, [%rd265];
	}
	// end inline asm
	// begin inline asm
	{	
ld.global.cg.u64 %rd269, [%rd267];
	}
	// end inline asm
	// begin inline asm
	{	
ld.global.cg.u64 %rd271, [%rd269];
	}
	// end inline asm
	// begin inline asm
	{	
ld.global.cg.u64 %rd273, [%rd271];
	}
	// end inline asm
	// begin inline asm
	{	
ld.global.cg.u64 %rd275, [%rd273];
	}
	// end inline asm
	// begin inline asm
	{	
ld.global.cg.u64 %rd277, [%rd275];
	}
	// end inline asm
	// begin inline asm
	{	
ld.global.cg.u64 %rd279, [%rd277];
	}
	// end inline asm
	// begin inline asm
	{	
ld.global.cg.u64 %rd281, [%rd279];
	}
	// end inline asm
	// begin inline asm
	{	
ld.global.cg.u64 %rd283, [%rd281];
	}
	// end inline asm
	// begin inline asm
	{	
ld.global.cg.u64 %rd285, [%rd283];
	}
	// end inline asm
	// begin inline asm
	{	
ld.global.cg.u64 %rd287, [%rd285];
	}
	// end inline asm
	// begin inline asm
	{	
ld.global.cg.u64 %rd289, [%rd287];
	}
	// end inline asm
	// begin inline asm
	{	
ld.global.cg.u64 %rd291, [%rd289];
	}
	// end inline asm
	// begin inline asm
	{	
ld.global.cg.u64 %rd293, [%rd291];
	}
	// end inline asm
	// begin inline asm
	{	
ld.global.cg.u64 %rd295, [%rd293];
	}
	// end inline asm
	// begin inline asm
	{	
ld.global.cg.u64 %rd297, [%rd295];
	}
	// end inline asm
	// begin inline asm
	{	
ld.global.cg.u64 %rd299, [%rd297];
	}
	// end inline asm
	// begin inline asm
	{	
ld.global.cg.u64 %rd301, [%rd299];
	}
	// end inline asm
	// begin inline asm
	{	
ld.global.cg.u64 %rd303, [%rd301];
	}
	// end inline asm
	// begin inline asm
	{	
ld.global.cg.u64 %rd305, [%rd303];
	}
	// end inline asm
	// begin inline asm
	{	
ld.global.cg.u64 %rd307, [%rd305];
	}
	// end inline asm
	// begin inline asm
	{	
ld.global.cg.u64 %rd309, [%rd307];
	}
	// end inline asm
	// begin inline asm
	{	
ld.global.cg.u64 %rd311, [%rd309];
	}
	// end inline asm
	// begin inline asm
	{	
ld.global.cg.u64 %rd313, [%rd311];
	}
	// end inline asm
	// begin inline asm
	{	
ld.global.cg.u64 %rd315, [%rd313];
	}
	// end inline asm
	// begin inline asm
	{	
ld.global.cg.u64 %rd317, [%rd315];
	}
	// end inline asm
	// begin inline asm
	{	
ld.global.cg.u64 %rd319, [%rd317];
	}
	// end inline asm
	// begin inline asm
	{	
ld.global.cg.u64 %rd321, [%rd319];
	}
	// end inline asm
	// begin inline asm
	{	
ld.global.cg.u64 %rd323, [%rd321];
	}
	// end inline asm
	// begin inline asm
	{	
ld.global.cg.u64 %rd325, [%rd323];
	}
	// end inline asm
	// begin inline asm
	{	
ld.global.cg.u64 %rd327, [%rd325];
	}
	// end inline asm
	// begin inline asm
	{	
ld.global.cg.u64 %rd329, [%rd327];
	}
	// end inline asm
	// begin inline asm
	{	
ld.global.cg.u64 %rd331, [%rd329];
	}
	// end inline asm
	// begin inline asm
	{	
ld.global.cg.u64 %rd333, [%rd331];
	}
	// end inline asm
	// begin inline asm
	{	
ld.global.cg.u64 %rd335, [%rd333];
	}
	// end inline asm
	// begin inline asm
	{	
ld.global.cg.u64 %rd337, [%rd335];
	}
	// end inline asm
	// begin inline asm
	{	
ld.global.cg.u64 %rd339, [%rd337];
	}
	// end inline asm
	// begin inline asm
	{	
ld.global.cg.u64 %rd341, [%rd339];
	}
	// end inline asm
	// begin inline asm
	{	
ld.global.cg.u64 %rd343, [%rd341];
	}
	// end inline asm
	// begin inline asm
	{	
ld.global.cg.u64 %rd345, [%rd343];
	}
	// end inline asm
	// begin inline asm
	{	
ld.global.cg.u64 %rd347, [%rd345];
	}
	// end inline asm
	// begin inline asm
	{	
ld.global.cg.u64 %rd349, [%rd347];
	}
	// end inline asm
	// begin inline asm
	{	
ld.global.cg.u64 %rd351, [%rd349];
	}
	// end inline asm
	// begin inline asm
	{	
ld.global.cg.u64 %rd353, [%rd351];
	}
	// end inline asm
	// begin inline asm
	{	
ld.global.cg.u64 %rd355, [%rd353];
	}
	// end inline asm
	// begin inline asm
	{	
ld.global.cg.u64 %rd357, [%rd355];
	}
	// end inline asm
	// begin inline asm
	{	
ld.global.cg.u64 %rd359, [%rd357];
	}
	// end inline asm
	// begin inline asm
	{	
ld.global.cg.u64 %rd361, [%rd359];
	}
	// end inline asm
	// begin inline asm
	{	
ld.global.cg.u64 %rd363, [%rd361];
	}
	// end inline asm
	// begin inline asm
	{	
ld.global.cg.u64 %rd365, [%rd363];
	}
	// end inline asm
	// begin inline asm
	{	
ld.global.cg.u64 %rd367, [%rd365];
	}
	// end inline asm
	// begin inline asm
	{	
ld.global.cg.u64 %rd369, [%rd367];
	}
	// end inline asm
	// begin inline asm
	{	
ld.global.cg.u64 %rd371, [%rd369];
	}
	// end inline asm
	// begin inline asm
	{	
ld.global.cg.u64 %rd373, [%rd371];
	}
	// end inline asm
	// begin inline asm
	{	
ld.global.cg.u64 %rd375, [%rd373];
	}
	// end inline asm
	// begin inline asm
	{	
ld.global.cg.u64 %rd377, [%rd375];
	}
	// end inline asm
	// begin inline asm
	{	
ld.global.cg.u64 %rd379, [%rd377];
	}
	// end inline asm
	// begin inline asm
	{	
ld.global.cg.u64 %rd381, [%rd379];
	}
	// end inline asm
	// begin inline asm
	{	
ld.global.cg.u64 %rd383, [%rd381];
	}
	// end inline asm
	// begin inline asm
	{	
ld.global.cg.u64 %rd385, [%rd383];
	}
	// end inline asm
	// begin inline asm
	{	
ld.global.cg.u64 %rd387, [%rd385];
	}
	// end inline asm
	// begin inline asm
	{	
ld.global.cg.u64 %rd389, [%rd387];
	}
	// end inline asm
	// begin inline asm
	{	
ld.global.cg.u64 %rd391, [%rd389];
	}
	// end inline asm
	// begin inline asm
	{	
ld.global.cg.u64 %rd393, [%rd391];
	}
	// end inline asm
	// begin inline asm
	{	
ld.global.cg.u64 %rd395, [%rd393];
	}
	// end inline asm
	// begin inline asm
	{	
ld.global.cg.u64 %rd397, [%rd395];
	}
	// end inline asm
	// begin inline asm
	{	
ld.global.cg.u64 %rd399, [%rd397];
	}
	// end inline asm
	// begin inline asm
	{	
ld.global.cg.u64 %rd401, [%rd399];
	}
	// end inline asm
	// begin inline asm
	{	
ld.global.cg.u64 %rd403, [%rd401];
	}
	// end inline asm
	// begin inline asm
	{	
ld.global.cg.u64 %rd405, [%rd403];
	}
	// end inline asm
	// begin inline asm
	{	
ld.global.cg.u64 %rd407, [%rd405];
	}
	// end inline asm
	// begin inline asm
	{	
ld.global.cg.u64 %rd409, [%rd407];
	}
	// end inline asm
	// begin inline asm
	{	
ld.global.cg.u64 %rd411, [%rd409];
	}
	// end inline asm
	// begin inline asm
	{	
ld.global.cg.u64 %rd413, [%rd411];
	}
	// end inline asm
	// begin inline asm
	{	
ld.global.cg.u64 %rd415, [%rd413];
	}
	// end inline asm
	// begin inline asm
	{	
ld.global.cg.u64 %rd417, [%rd415];
	}
	// end inline asm
	// begin inline asm
	{	
ld.global.cg.u64 %rd419, [%rd417];
	}
	// end inline asm
	// begin inline asm
	{	
ld.global.cg.u64 %rd421, [%rd419];
	}
	// end inline asm
	// begin inline asm
	{	
ld.global.cg.u64 %rd423, [%rd421];
	}
	// end inline asm
	// begin inline asm
	{	
ld.global.cg.u64 %rd425, [%rd423];
	}
	// end inline asm
	// begin inline asm
	{	
ld.global.cg.u64 %rd427, [%rd425];
	}
	// end inline asm
	// begin inline asm
	{	
ld.global.cg.u64 %rd429, [%rd427];
	}
	// end inline asm
	// begin inline asm
	{	
ld.global.cg.u64 %rd431, [%rd429];
	}
	// end inline asm
	// begin inline asm
	{	
ld.global.cg.u64 %rd433, [%rd431];
	}
	// end inline asm
	// begin inline asm
	{	
ld.global.cg.u64 %rd435, [%rd433];
	}
	// end inline asm
	// begin inline asm
	{	
ld.global.cg.u64 %rd437, [%rd435];
	}
	// end inline asm
	// begin inline asm
	{	
ld.global.cg.u64 %rd439, [%rd437];
	}
	// end inline asm
	// begin inline asm
	{	
ld.global.cg.u64 %rd441, [%rd439];
	}
	// end inline asm
	// begin inline asm
	{	
ld.global.cg.u64 %rd443, [%rd441];
	}
	// end inline asm
	// begin inline asm
	{	
ld.global.cg.u64 %rd445, [%rd443];
	}
	// end inline asm
	// begin inline asm
	{	
ld.global.cg.u64 %rd447, [%rd445];
	}
	// end inline asm
	// begin inline asm
	{	
ld.global.cg.u64 %rd449, [%rd447];
	}
	// end inline asm
	// begin inline asm
	{	
ld.global.cg.u64 %rd451, [%rd449];
	}
	// end inline asm
	// begin inline asm
	{	
ld.global.cg.u64 %rd453, [%rd451];
	}
	// end inline asm
	// begin inline asm
	{	
ld.global.cg.u64 %rd455, [%rd453];
	}
	// end inline asm
	// begin inline asm
	{	
ld.global.cg.u64 %rd457, [%rd455];
	}
	// end inline asm
	// begin inline asm
	{	
ld.global.cg.u64 %rd459, [%rd457];
	}
	// end inline asm
	// begin inline asm
	{	
ld.global.cg.u64 %rd461, [%rd459];
	}
	// end inline asm
	// begin inline asm
	{	
ld.global.cg.u64 %rd463, [%rd461];
	}
	// end inline asm
	// begin inline asm
	{	
ld.global.cg.u64 %rd465, [%rd463];
	}
	// end inline asm
	// begin inline asm
	{	
ld.global.cg.u64 %rd467, [%rd465];
	}
	// end inline asm
	// begin inline asm
	{	
ld.global.cg.u64 %rd469, [%rd467];
	}
	// end inline asm
	// begin inline asm
	{	
ld.global.cg.u64 %rd471, [%rd469];
	}
	// end inline asm
	// begin inline asm
	{	
ld.global.cg.u64 %rd473, [%rd471];
	}
	// end inline asm
	// begin inline asm
	{	
ld.global.cg.u64 %rd475, [%rd473];
	}
	// end inline asm
	// begin inline asm
	{	
ld.global.cg.u64 %rd477, [%rd475];
	}
	// end inline asm
	// begin inline asm
	{	
ld.global.cg.u64 %rd479, [%rd477];
	}
	// end inline asm
	// begin inline asm
	{	
ld.global.cg.u64 %rd481, [%rd479];
	}
	// end inline asm
	// begin inline asm
	{	
ld.global.cg.u64 %rd483, [%rd481];
	}
	// end inline asm
	// begin inline asm
	{	
ld.global.cg.u64 %rd485, [%rd483];
	}
	// end inline asm
	// begin inline asm
	{	
ld.global.cg.u64 %rd487, [%rd485];
	}
	// end inline asm
	// begin inline asm
	{	
ld.global.cg.u64 %rd489, [%rd487];
	}
	// end inline asm
	// begin inline asm
	{	
ld.global.cg.u64 %rd491, [%rd489];
	}
	// end inline asm
	// begin inline asm
	{	
ld.global.cg.u64 %rd493, [%rd491];
	}
	// end inline asm
	// begin inline asm
	{	
ld.global.cg.u64 %rd495, [%rd493];
	}
	// end inline asm
	// begin inline asm
	{	
ld.global.cg.u64 %rd497, [%rd495];
	}
	// end inline asm
	// begin inline asm
	{	
ld.global.cg.u64 %rd499, [%rd497];
	}
	// end inline asm
	// begin inline asm
	{	
ld.global.cg.u64 %rd501, [%rd499];
	}
	// end inline asm
	// begin inline asm
	{	
ld.global.cg.u64 %rd503, [%rd501];
	}
	// end inline asm
	// begin inline asm
	{	
ld.global.cg.u64 %rd505, [%rd503];
	}
	// end inline asm
	// begin inline asm
	{	
ld.global.cg.u64 %rd507, [%rd505];
	}
	// end inline asm
	// begin inline asm
	{	
ld.global.cg.u64 %rd509, [%rd507];
	}
	// end inline asm
	// begin inline asm
	{	
ld.global.cg.u64 %rd511, [%rd509];
	}
	// end inline asm
	// begin inline asm
	{	
ld.global.cg.u64 %rd513, [%rd511];
	}
	// end inline asm
	// begin inline asm
	{	
ld.global.cg.u64 %rd515, [%rd513];
	}
	// end inline asm
	// begin inline asm
	{	
ld.global.cg.u64 %rd517, [%rd515];
	}
	// end inline asm
	// begin inline asm
	{	
ld.global.cg.u64 %rd519, [%rd517];
	}
	// end inline asm
	// begin inline asm
	{	
ld.global.cg.u64 %rd521, [%rd519];
	}
	// end inline asm
	// begin inline asm
	{	
ld.global.cg.u64 %rd523, [%rd521];
	}
	// end inline asm
	// begin inline asm
	{	
ld.global.cg.u64 %rd525, [%rd523];
	}
	// end inline asm
	// begin inline asm
	{	
ld.global.cg.u64 %rd527, [%rd525];
	}
	// end inline asm
	// begin inline asm
	{	
ld.global.cg.u64 %rd529, [%rd527];
	}
	// end inline asm
	// begin inline asm
	{	
ld.global.cg.u64 %rd531, [%rd529];
	}
	// end inline asm
	// begin inline asm
	{	
ld.global.cg.u64 %rd533, [%rd531];
	}
	// end inline asm
	// begin inline asm
	{	
ld.global.cg.u64 %rd535, [%rd533];
	}
	// end inline asm
	// begin inline asm
	{	
ld.global.cg.u64 %rd537, [%rd535];
	}
	// end inline asm
	// begin inline asm
	{	
ld.global.cg.u64 %rd539, [%rd537];
	}
	// end inline asm
	// begin inline asm
	{	
ld.global.cg.u64 %rd541, [%rd539];
	}
	// end inline asm
	// begin inline asm
	{	
ld.global.cg.u64 %rd543, [%rd541];
	}
	// end inline asm
	// begin inline asm
	{	
ld.global.cg.u64 %rd545, [%rd543];
	}
	// end inline asm
	// begin inline asm
	{	
ld.global.cg.u64 %rd547, [%rd545];
	}
	// end inline asm
	// begin inline asm
	{	
ld.global.cg.u64 %rd549, [%rd547];
	}
	// end inline asm
	// begin inline asm
	{	
ld.global.cg.u64 %rd551, [%rd549];
	}
	// end inline asm
	// begin inline asm
	{	
ld.global.cg.u64 %rd553, [%rd551];
	}
	// end inline asm
	// begin inline asm
	{	
ld.global.cg.u64 %rd555, [%rd553];
	}
	// end inline asm
	// begin inline asm
	{	
ld.global.cg.u64 %rd557, [%rd555];
	}
	// end inline asm
	// begin inline asm
	{	
ld.global.cg.u64 %rd559, [%rd557];
	}
	// end inline asm
	// begin inline asm
	{	
ld.global.cg.u64 %rd561, [%rd559];
	}
	// end inline asm
	// begin inline asm
	{	
ld.global.cg.u64 %rd563, [%rd561];
	}
	// end inline asm
	// begin inline asm
	{	
ld.global.cg.u64 %rd565, [%rd563];
	}
	// end inline asm
	// begin inline asm
	{	
ld.global.cg.u64 %rd567, [%rd565];
	}
	// end inline asm
	// begin inline asm
	{	
ld.global.cg.u64 %rd569, [%rd567];
	}
	// end inline asm
	// begin inline asm
	{	
ld.global.cg.u64 %rd571, [%rd569];
	}
	// end inline asm
	// begin inline asm
	{	
ld.global.cg.u64 %rd573, [%rd571];
	}
	// end inline asm
	// begin inline asm
	{	
ld.global.cg.u64 %rd575, [%rd573];
	}
	// end inline asm
	// begin inline asm
	{	
ld.global.cg.u64 %rd577, [%rd575];
	}
	// end inline asm
	// begin inline asm
	{	
ld.global.cg.u64 %rd579, [%rd577];
	}
	// end inline asm
	// begin inline asm
	{	
ld.global.cg.u64 %rd581, [%rd579];
	}
	// end inline asm
	// begin inline asm
	{	
ld.global.cg.u64 %rd583, [%rd581];
	}
	// end inline asm
	// begin inline asm
	{	
ld.global.cg.u64 %rd585, [%rd583];
	}
	// end inline asm
	// begin inline asm
	{	
ld.global.cg.u64 %rd587, [%rd585];
	}
	// end inline asm
	// begin inline asm
	{	
ld.global.cg.u64 %rd589, [%rd587];
	}
	// end inline asm
	// begin inline asm
	{	
ld.global.cg.u64 %rd591, [%rd589];
	}
	// end inline asm
	// begin inline asm
	{	
ld.global.cg.u64 %rd593, [%rd591];
	}
	// end inline asm
	// begin inline asm
	{	
ld.global.cg.u64 %rd595, [%rd593];
	}
	// end inline asm
	// begin inline asm
	{	
ld.global.cg.u64 %rd597, [%rd595];
	}
	// end inline asm
	// begin inline asm
	{	
ld.global.cg.u64 %rd599, [%rd597];
	}
	// end inline asm
	// begin inline asm
	{	
ld.global.cg.u64 %rd601, [%rd599];
	}
	// end inline asm
	// begin inline asm
	{	
ld.global.cg.u64 %rd603, [%rd601];
	}
	// end inline asm
	// begin inline asm
	{	
ld.global.cg.u64 %rd605, [%rd603];
	}
	// end inline asm
	// begin inline asm
	{	
ld.global.cg.u64 %rd607, [%rd605];
	}
	// end inline asm
	// begin inline asm
	{	
ld.global.cg.u64 %rd609, [%rd607];
	}
	// end inline asm
	// begin inline asm
	{	
ld.global.cg.u64 %rd611, [%rd609];
	}
	// end inline asm
	// begin inline asm
	{	
ld.global.cg.u64 %rd613, [%rd611];
	}
	// end inline asm
	// begin inline asm
	{	
ld.global.cg.u64 %rd615, [%rd613];
	}
	// end inline asm
	// begin inline asm
	{	
ld.global.cg.u64 %rd617, [%rd615];
	}
	// end inline asm
	// begin inline asm
	{	
ld.global.cg.u64 %rd619, [%rd617];
	}
	// end inline asm
	// begin inline asm
	{	
ld.global.cg.u64 %rd621, [%rd619];
	}
	// end inline asm
	// begin inline asm
	{	
ld.global.cg.u64 %rd623, [%rd621];
	}
	// end inline asm
	// begin inline asm
	{	
ld.global.cg.u64 %rd625, [%rd623];
	}
	// end inline asm
	// begin inline asm
	{	
ld.global.cg.u64 %rd627, [%rd625];
	}
	// end inline asm
	// begin inline asm
	{	
ld.global.cg.u64 %rd629, [%rd627];
	}
	// end inline asm
	// begin inline asm
	{	
ld.global.cg.u64 %rd631, [%rd629];
	}
	// end inline asm
	// begin inline asm
	{	
ld.global.cg.u64 %rd633, [%rd631];
	}
	// end inline asm
	// begin inline asm
	{	
ld.global.cg.u64 %rd635, [%rd633];
	}
	// end inline asm
	// begin inline asm
	{	
ld.global.cg.u64 %rd637, [%rd635];
	}
	// end inline asm
	// begin inline asm
	{	
ld.global.cg.u64 %rd639, [%rd637];
	}
	// end inline asm
	// begin inline asm
	{	
ld.global.cg.u64 %rd641, [%rd639];
	}
	// end inline asm
	// begin inline asm
	{	
ld.global.cg.u64 %rd643, [%rd641];
	}
	// end inline asm
	// begin inline asm
	{	
ld.global.cg.u64 %rd645, [%rd643];
	}
	// end inline asm
	// begin inline asm
	{	
ld.global.cg.u64 %rd647, [%rd645];
	}
	// end inline asm
	// begin inline asm
	{	
ld.global.cg.u64 %rd649, [%rd647];
	}
	// end inline asm
	// begin inline asm
	{	
ld.global.cg.u64 %rd651, [%rd649];
	}
	// end inline asm
	// begin inline asm
	{	
ld.global.cg.u64 %rd653, [%rd651];
	}
	// end inline asm
	// begin inline asm
	{	
ld.global.cg.u64 %rd655, [%rd653];
	}
	// end inline asm
	// begin inline asm
	{	
ld.global.cg.u64 %rd657, [%rd655];
	}
	// end inline asm
	// begin inline asm
	{	
ld.global.cg.u64 %rd659, [%rd657];
	}
	// end inline asm
	// begin inline asm
	{	
ld.global.cg.u64 %rd661, [%rd659];
	}
	// end inline asm
	// begin inline asm
	{	
ld.global.cg.u64 %rd663, [%rd661];
	}
	// end inline asm
	// begin inline asm
	{	
ld.global.cg.u64 %rd665, [%rd663];
	}
	// end inline asm
	// begin inline asm
	{	
ld.global.cg.u64 %rd667, [%rd665];
	}
	// end inline asm
	// begin inline asm
	{	
ld.global.cg.u64 %rd669, [%rd667];
	}
	// end inline asm
	// begin inline asm
	{	
ld.global.cg.u64 %rd671, [%rd669];
	}
	// end inline asm
	// begin inline asm
	{	
ld.global.cg.u64 %rd673, [%rd671];
	}
	// end inline asm
	// begin inline asm
	{	
ld.global.cg.u64 %rd675, [%rd673];
	}
	// end inline asm
	// begin inline asm
	{	
ld.global.cg.u64 %rd677, [%rd675];
	}
	// end inline asm
	// begin inline asm
	{	
ld.global.cg.u64 %rd679, [%rd677];
	}
	// end inline asm
	// begin inline asm
	{	
ld.global.cg.u64 %rd681, [%rd679];
	}
	// end inline asm
	// begin inline asm
	{	
ld.global.cg.u64 %rd683, [%rd681];
	}
	// end inline asm
	// begin inline asm
	{	
ld.global.cg.u64 %rd685, [%rd683];
	}
	// end inline asm
	// begin inline asm
	{	
ld.global.cg.u64 %rd687, [%rd685];
	}
	// end inline asm
	// begin inline asm
	{	
ld.global.cg.u64 %rd689, [%rd687];
	}
	// end inline asm
	// begin inline asm
	{	
ld.global.cg.u64 %rd691, [%rd689];
	}
	// end inline asm
	// begin inline asm
	{	
ld.global.cg.u64 %rd693, [%rd691];
	}
	// end inline asm
	// begin inline asm
	{	
ld.global.cg.u64 %rd695, [%rd693];
	}
	// end inline asm
	// begin inline asm
	{	
ld.global.cg.u64 %rd697, [%rd695];
	}
	// end inline asm
	// begin inline asm
	{	
ld.global.cg.u64 %rd699, [%rd697];
	}
	// end inline asm
	// begin inline asm
	{	
ld.global.cg.u64 %rd701, [%rd699];
	}
	// end inline asm
	// begin inline asm
	{	
ld.global.cg.u64 %rd703, [%rd701];
	}
	// end inline asm
	// begin inline asm
	{	
ld.global.cg.u64 %rd705, [%rd703];
	}
	// end inline asm
	// begin inline asm
	{	
ld.global.cg.u64 %rd707, [%rd705];
	}
	// end inline asm
	// begin inline asm
	{	
ld.global.cg.u64 %rd709, [%rd707];
	}
	// end inline asm
	// begin inline asm
	{	
ld.global.cg.u64 %rd711, [%rd709];
	}
	// end inline asm
	// begin inline asm
	{	
ld.global.cg.u64 %rd713, [%rd711];
	}
	// end inline asm
	// begin inline asm
	{	
ld.global.cg.u64 %rd715, [%rd713];
	}
	// end inline asm
	// begin inline asm
	{	
ld.global.cg.u64 %rd717, [%rd715];
	}
	// end inline asm
	// begin inline asm
	{	
ld.global.cg.u64 %rd719, [%rd717];
	}
	// end inline asm
	// begin inline asm
	{	
ld.global.cg.u64 %rd721, [%rd719];
	}
	// end inline asm
	// begin inline asm
	{	
ld.global.cg.u64 %rd723, [%rd721];
	}
	// end inline asm
	// begin inline asm
	{	
ld.global.cg.u64 %rd725, [%rd723];
	}
	// end inline asm
	// begin inline asm
	{	
ld.global.cg.u64 %rd727, [%rd725];
	}
	// end inline asm
	// begin inline asm
	{	
ld.global.cg.u64 %rd729, [%rd727];
	}
	// end inline asm
	// begin inline asm
	{	
ld.global.cg.u64 %rd731, [%rd729];
	}
	// end inline asm
	// begin inline asm
	{	
ld.global.cg.u64 %rd733, [%rd731];
	}
	// end inline asm
	// begin inline asm
	{	
ld.global.cg.u64 %rd735, [%rd733];
	}
	// end inline asm
	// begin inline asm
	{	
ld.global.cg.u64 %rd737, [%rd735];
	}
	// end inline asm
	// begin inline asm
	{	
ld.global.cg.u64 %rd739, [%rd737];
	}
	// end inline asm
	// begin inline asm
	{	
ld.global.cg.u64 %rd741, [%rd739];
	}
	// end inline asm
	// begin inline asm
	{	
ld.global.cg.u64 %rd743, [%rd741];
	}
	// end inline asm
	// begin inline asm
	{	
ld.global.cg.u64 %rd745, [%rd743];
	}
	// end inline asm
	// begin inline asm
	{	
ld.global.cg.u64 %rd747, [%rd745];
	}
	// end inline asm
	// begin inline asm
	{	
ld.global.cg.u64 %rd749, [%rd747];
	}
	// end inline asm
	// begin inline asm
	{	
ld.global.cg.u64 %rd751, [%rd749];
	}
	// end inline asm
	// begin inline asm
	{	
ld.global.cg.u64 %rd753, [%rd751];
	}
	// end inline asm
	// begin inline asm
	{	
ld.global.cg.u64 %rd755, [%rd753];
	}
	// end inline asm
	// begin inline asm
	{	
ld.global.cg.u64 %rd757, [%rd755];
	}
	// end inline asm
	// begin inline asm
	{	
ld.global.cg.u64 %rd759, [%rd757];
	}
	// end inline asm
	// begin inline asm
	{	
ld.global.cg.u64 %rd761, [%rd759];
	}
	// end inline asm
	// begin inline asm
	{	
ld.global.cg.u64 %rd763, [%rd761];
	}
	// end inline asm
	// begin inline asm
	{	
ld.global.cg.u64 %rd765, [%rd763];
	}
	// end inline asm
	// begin inline asm
	{	
ld.global.cg.u64 %rd767, [%rd765];
	}
	// end inline asm
	// begin inline asm
	{	
ld.global.cg.u64 %rd769, [%rd767];
	}
	// end inline asm
	// begin inline asm
	{	
ld.global.cg.u64 %rd771, [%rd769];
	}
	// end inline asm
	// begin inline asm
	{	
ld.global.cg.u64 %rd773, [%rd771];
	}
	// end inline asm
	// begin inline asm
	{	
ld.global.cg.u64 %rd775, [%rd773];
	}
	// end inline asm
	// begin inline asm
	{	
ld.global.cg.u64 %rd777, [%rd775];
	}
	// end inline asm
	// begin inline asm
	{	
ld.global.cg.u64 %rd779, [%rd777];
	}
	// end inline asm
	// begin inline asm
	{	
ld.global.cg.u64 %rd781, [%rd779];
	}
	// end inline asm
	// begin inline asm
	{	
ld.global.cg.u64 %rd783, [%rd781];
	}
	// end inline asm
	// begin inline asm
	{	
ld.global.cg.u64 %rd785, [%rd783];
	}
	// end inline asm
	// begin inline asm
	{	
ld.global.cg.u64 %rd787, [%rd785];
	}
	// end inline asm
	// begin inline asm
	{	
ld.global.cg.u64 %rd789, [%rd787];
	}
	// end inline asm
	// begin inline asm
	{	
ld.global.cg.u64 %rd791, [%rd789];
	}
	// end inline asm
	// begin inline asm
	{	
ld.global.cg.u64 %rd793, [%rd791];
	}
	// end inline asm
	// begin inline asm
	{	
ld.global.cg.u64 %rd795, [%rd793];
	}
	// end inline asm
	// begin inline asm
	{	
ld.global.cg.u64 %rd797, [%rd795];
	}
	// end inline asm
	// begin inline asm
	{	
ld.global.cg.u64 %rd799, [%rd797];
	}
	// end inline asm
	// begin inline asm
	{	
ld.global.cg.u64 %rd801, [%rd799];
	}
	// end inline asm
	// begin inline asm
	{	
ld.global.cg.u64 %rd803, [%rd801];
	}
	// end inline asm
	// begin inline asm
	{	
ld.global.cg.u64 %rd805, [%rd803];
	}
	// end inline asm
	// begin inline asm
	{	
ld.global.cg.u64 %rd807, [%rd805];
	}
	// end inline asm
	// begin inline asm
	{	
ld.global.cg.u64 %rd809, [%rd807];
	}
	// end inline asm
	// begin inline asm
	{	
ld.global.cg.u64 %rd811, [%rd809];
	}
	// end inline asm
	// begin inline asm
	{	
ld.global.cg.u64 %rd813, [%rd811];
	}
	// end inline asm
	// begin inline asm
	{	
ld.global.cg.u64 %rd815, [%rd813];
	}
	// end inline asm
	// begin inline asm
	{	
ld.global.cg.u64 %rd817, [%rd815];
	}
	// end inline asm
	// begin inline asm
	{	
ld.global.cg.u64 %rd819, [%rd817];
	}
	// end inline asm
	// begin inline asm
	{	
ld.global.cg.u64 %rd821, [%rd819];
	}
	// end inline asm
	// begin inline asm
	{	
ld.global.cg.u64 %rd823, [%rd821];
	}
	// end inline asm
	// begin inline asm
	{	
ld.global.cg.u64 %rd825, [%rd823];
	}
	// end inline asm
	// begin inline asm
	{	
ld.global.cg.u64 %rd827, [%rd825];
	}
	// end inline asm
	// begin inline asm
	{	
ld.global.cg.u64 %rd829, [%rd827];
	}
	// end inline asm
	// begin inline asm
	{	
ld.global.cg.u64 %rd831, [%rd829];
	}
	// end inline asm
	// begin inline asm
	{	
ld.global.cg.u64 %rd833, [%rd831];
	}
	// end inline asm
	// begin inline asm
	{	
ld.global.cg.u64 %rd835, [%rd833];
	}
	// end inline asm
	// begin inline asm
	{	
ld.global.cg.u64 %rd837, [%rd835];
	}
	// end inline asm
	// begin inline asm
	{	
ld.global.cg.u64 %rd839, [%rd837];
	}
	// end inline asm
	// begin inline asm
	{	
ld.global.cg.u64 %rd841, [%rd839];
	}
	// end inline asm
	// begin inline asm
	{	
ld.global.cg.u64 %rd843, [%rd841];
	}
	// end inline asm
	// begin inline asm
	{	
ld.global.cg.u64 %rd845, [%rd843];
	}
	// end inline asm
	// begin inline asm
	{	
ld.global.cg.u64 %rd847, [%rd845];
	}
	// end inline asm
	// begin inline asm
	{	
ld.global.cg.u64 %rd849, [%rd847];
	}
	// end inline asm
	// begin inline asm
	{	
ld.global.cg.u64 %rd851, [%rd849];
	}
	// end inline asm
	// begin inline asm
	{	
ld.global.cg.u64 %rd853, [%rd851];
	}
	// end inline asm
	// begin inline asm
	{	
ld.global.cg.u64 %rd855, [%rd853];
	}
	// end inline asm
	// begin inline asm
	{	
ld.global.cg.u64 %rd857, [%rd855];
	}
	// end inline asm
	// begin inline asm
	{	
ld.global.cg.u64 %rd859, [%rd857];
	}
	// end inline asm
	// begin inline asm
	{	
ld.global.cg.u64 %rd861, [%rd859];
	}
	// end inline asm
	// begin inline asm
	{	
ld.global.cg.u64 %rd863, [%rd861];
	}
	// end inline asm
	// begin inline asm
	{	
ld.global.cg.u64 %rd865, [%rd863];
	}
	// end inline asm
	// begin inline asm
	{	
ld.global.cg.u64 %rd867, [%rd865];
	}
	// end inline asm
	// begin inline asm
	{	
ld.global.cg.u64 %rd869, [%rd867];
	}
	// end inline asm
	// begin inline asm
	{	
ld.global.cg.u64 %rd871, [%rd869];
	}
	// end inline asm
	// begin inline asm
	{	
ld.global.cg.u64 %rd873, [%rd871];
	}
	// end inline asm
	// begin inline asm
	{	
ld.global.cg.u64 %rd875, [%rd873];
	}
	// end inline asm
	// begin inline asm
	{	
ld.global.cg.u64 %rd877, [%rd875];
	}
	// end inline asm
	// begin inline asm
	{	
ld.global.cg.u64 %rd879, [%rd877];
	}
	// end inline asm
	// begin inline asm
	{	
ld.global.cg.u64 %rd881, [%rd879];
	}
	// end inline asm
	// begin inline asm
	{	
ld.global.cg.u64 %rd883, [%rd881];
	}
	// end inline asm
	// begin inline asm
	{	
ld.global.cg.u64 %rd885, [%rd883];
	}
	// end inline asm
	// begin inline asm
	{	
ld.global.cg.u64 %rd887, [%rd885];
	}
	// end inline asm
	// begin inline asm
	{	
ld.global.cg.u64 %rd889, [%rd887];
	}
	// end inline asm
	// begin inline asm
	{	
ld.global.cg.u64 %rd891, [%rd889];
	}
	// end inline asm
	// begin inline asm
	{	
ld.global.cg.u64 %rd893, [%rd891];
	}
	// end inline asm
	// begin inline asm
	{	
ld.global.cg.u64 %rd895, [%rd893];
	}
	// end inline asm
	// begin inline asm
	{	
ld.global.cg.u64 %rd897, [%rd895];
	}
	// end inline asm
	// begin inline asm
	{	
ld.global.cg.u64 %rd899, [%rd897];
	}
	// end inline asm
	// begin inline asm
	{	
ld.global.cg.u64 %rd901, [%rd899];
	}
	// end inline asm
	// begin inline asm
	{	
ld.global.cg.u64 %rd903, [%rd901];
	}
	// end inline asm
	// begin inline asm
	{	
ld.global.cg.u64 %rd905, [%rd903];
	}
	// end inline asm
	// begin inline asm
	{	
ld.global.cg.u64 %rd907, [%rd905];
	}
	// end inline asm
	// begin inline asm
	{	
ld.global.cg.u64 %rd909, [%rd907];
	}
	// end inline asm
	// begin inline asm
	{	
ld.global.cg.u64 %rd911, [%rd909];
	}
	// end inline asm
	// begin inline asm
	{	
ld.global.cg.u64 %rd913, [%rd911];
	}
	// end inline asm
	// begin inline asm
	{	
ld.global.cg.u64 %rd915, [%rd913];
	}
	// end inline asm
	// begin inline asm
	{	
ld.global.cg.u64 %rd917, [%rd915];
	}
	// end inline asm
	// begin inline asm
	{	
ld.global.cg.u64 %rd919, [%rd917];
	}
	// end inline asm
	// begin inline asm
	{	
ld.global.cg.u64 %rd921, [%rd919];
	}
	// end inline asm
	// begin inline asm
	{	
ld.global.cg.u64 %rd923, [%rd921];
	}
	// end inline asm
	// begin inline asm
	{	
ld.global.cg.u64 %rd925, [%rd923];
	}
	// end inline asm
	// begin inline asm
	{	
ld.global.cg.u64 %rd927, [%rd925];
	}
	// end inline asm
	// begin inline asm
	{	
ld.global.cg.u64 %rd929, [%rd927];
	}
	// end inline asm
	// begin inline asm
	{	
ld.global.cg.u64 %rd931, [%rd929];
	}
	// end inline asm
	// begin inline asm
	{	
ld.global.cg.u64 %rd933, [%rd931];
	}
	// end inline asm
	// begin inline asm
	{	
ld.global.cg.u64 %rd935, [%rd933];
	}
	// end inline asm
	// begin inline asm
	{	
ld.global.cg.u64 %rd937, [%rd935];
	}
	// end inline asm
	// begin inline asm
	{	
ld.global.cg.u64 %rd939, [%rd937];
	}
	// end inline asm
	// begin inline asm
	{	
ld.global.cg.u64 %rd941, [%rd939];
	}
	// end inline asm
	// begin inline asm
	{	
ld.global.cg.u64 %rd943, [%rd941];
	}
	// end inline asm
	// begin inline asm
	{	
ld.global.cg.u64 %rd945, [%rd943];
	}
	// end inline asm
	// begin inline asm
	{	
ld.global.cg.u64 %rd947, [%rd945];
	}
	// end inline asm
	// begin inline asm
	{	
ld.global.cg.u64 %rd949, [%rd947];
	}
	// end inline asm
	// begin inline asm
	{	
ld.global.cg.u64 %rd951, [%rd949];
	}
	// end inline asm
	// begin inline asm
	{	
ld.global.cg.u64 %rd953, [%rd951];
	}
	// end inline asm
	// begin inline asm
	{	
ld.global.cg.u64 %rd955, [%rd953];
	}
	// end inline asm
	// begin inline asm
	{	
ld.global.cg.u64 %rd957, [%rd955];
	}
	// end inline asm
	// begin inline asm
	{	
ld.global.cg.u64 %rd959, [%rd957];
	}
	// end inline asm
	// begin inline asm
	{	
ld.global.cg.u64 %rd961, [%rd959];
	}
	// end inline asm
	// begin inline asm
	{	
ld.global.cg.u64 %rd963, [%rd961];
	}
	// end inline asm
	// begin inline asm
	{	
ld.global.cg.u64 %rd965, [%rd963];
	}
	// end inline asm
	// begin inline asm
	{	
ld.global.cg.u64 %rd967, [%rd965];
	}
	// end inline asm
	// begin inline asm
	{	
ld.global.cg.u64 %rd969, [%rd967];
	}
	// end inline asm
	// begin inline asm
	{	
ld.global.cg.u64 %rd971, [%rd969];
	}
	// end inline asm
	// begin inline asm
	{	
ld.global.cg.u64 %rd973, [%rd971];
	}
	// end inline asm
	// begin inline asm
	{	
ld.global.cg.u64 %rd975, [%rd973];
	}
	// end inline asm
	// begin inline asm
	{	
ld.global.cg.u64 %rd977, [%rd975];
	}
	// end inline asm
	// begin inline asm
	{	
ld.global.cg.u64 %rd979, [%rd977];
	}
	// end inline asm
	// begin inline asm
	{	
ld.global.cg.u64 %rd981, [%rd979];
	}
	// end inline asm
	// begin inline asm
	{	
ld.global.cg.u64 %rd983, [%rd981];
	}
	// end inline asm
	// begin inline asm
	{	
ld.global.cg.u64 %rd985, [%rd983];
	}
	// end inline asm
	// begin inline asm
	{	
ld.global.cg.u64 %rd987, [%rd985];
	}
	// end inline asm
	// begin inline asm
	{	
ld.global.cg.u64 %rd989, [%rd987];
	}
	// end inline asm
	// begin inline asm
	{	
ld.global.cg.u64 %rd991, [%rd989];
	}
	// end inline asm
	// begin inline asm
	{	
ld.global.cg.u64 %rd993, [%rd991];
	}
	// end inline asm
	// begin inline asm
	{	
ld.global.cg.u64 %rd995, [%rd993];
	}
	// end inline asm
	// begin inline asm
	{	
ld.global.cg.u64 %rd997, [%rd995];
	}
	// end inline asm
	// begin inline asm
	{	
ld.global.cg.u64 %rd999, [%rd997];
	}
	// end inline asm
	// begin inline asm
	{	
ld.global.cg.u64 %rd1001, [%rd999];
	}
	// end inline asm
	// begin inline asm
	{	
ld.global.cg.u64 %rd1003, [%rd1001];
	}
	// end inline asm
	// begin inline asm
	{	
ld.global.cg.u64 %rd1005, [%rd1003];
	}
	// end inline asm
	// begin inline asm
	{	
ld.global.cg.u64 %rd1007, [%rd1005];
	}
	// end inline asm
	// begin inline asm
	{	
ld.global.cg.u64 %rd1009, [%rd1007];
	}
	// end inline asm
	// begin inline asm
	{	
ld.global.cg.u64 %rd1011, [%rd1009];
	}
	// end inline asm
	// begin inline asm
	{	
ld.global.cg.u64 %rd1013, [%rd1011];
	}
	// end inline asm
	// begin inline asm
	{	
ld.global.cg.u64 %rd1015, [%rd1013];
	}
	// end inline asm
	// begin inline asm
	{	
ld.global.cg.u64 %rd1017, [%rd1015];
	}
	// end inline asm
	// begin inline asm
	{	
ld.global.cg.u64 %rd1019, [%rd1017];
	}
	// end inline asm
	// begin inline asm
	{	
ld.global.cg.u64 %rd1021, [%rd1019];
	}
	// end inline asm
	// begin inline asm
	{	
ld.global.cg.u64 %rd1023, [%rd1021];
	}
	// end inline asm
	// begin inline asm
	{	
ld.global.cg.u64 %rd1025, [%rd1023];
	}
	// end inline asm
	// begin inline asm
	{	
ld.global.cg.u64 %rd1027, [%rd1025];
	}
	// end inline asm
	// begin inline asm
	{	
ld.global.cg.u64 %rd1029, [%rd1027];
	}
	// end inline asm
	// begin inline asm
	{	
ld.global.cg.u64 %rd1031, [%rd1029];
	}
	// end inline asm
	// begin inline asm
	{	
ld.global.cg.u64 %rd1033, [%rd1031];
	}
	// end inline asm
	// begin inline asm
	{	
ld.global.cg.u64 %rd1035, [%rd1033];
	}
	// end inline asm
	// begin inline asm
	{	
ld.global.cg.u64 %rd1037, [%rd1035];
	}
	// end inline asm
	// begin inline asm
	{	
ld.global.cg.u64 %rd1039, [%rd1037];
	}
	// end inline asm
	// begin inline asm
	{	
ld.global.cg.u64 %rd1041, [%rd1039];
	}
	// end inline asm
	// begin inline asm
	{	
ld.global.cg.u64 %rd1043, [%rd1041];
	}
	// end inline asm
	// begin inline asm
	{	
ld.global.cg.u64 %rd1045, [%rd1043];
	}
	// end inline asm
	// begin inline asm
	{	
ld.global.cg.u64 %rd1047, [%rd1045];
	}
	// end inline asm
	// begin inline asm
	{	
ld.global.cg.u64 %rd1049, [%rd1047];
	}
	// end inline asm
	// begin inline asm
	{	
ld.global.cg.u64 %rd1051, [%rd1049];
	}
	// end inline asm
	// begin inline asm
	{	
ld.global.cg.u64 %rd1053, [%rd1051];
	}
	// end inline asm
	// begin inline asm
	{	
ld.global.cg.u64 %rd1055, [%rd1053];
	}
	// end inline asm
	// begin inline asm
	{	
ld.global.cg.u64 %rd1057, [%rd1055];
	}
	// end inline asm
	// begin inline asm
	{	
ld.global.cg.u64 %rd1059, [%rd1057];
	}
	// end inline asm
	// begin inline asm
	{	
ld.global.cg.u64 %rd1061, [%rd1059];
	}
	// end inline asm
	// begin inline asm
	{	
ld.global.cg.u64 %rd1063, [%rd1061];
	}
	// end inline asm
	// begin inline asm
	{	
ld.global.cg.u64 %rd1065, [%rd1063];
	}
	// end inline asm
	// begin inline asm
	{	
ld.global.cg.u64 %rd1067, [%rd1065];
	}
	// end inline asm
	// begin inline asm
	{	
ld.global.cg.u64 %rd1069, [%rd1067];
	}
	// end inline asm
	// begin inline asm
	{	
ld.global.cg.u64 %rd1071, [%rd1069];
	}
	// end inline asm
	// begin inline asm
	{	
ld.global.cg.u64 %rd1073, [%rd1071];
	}
	// end inline asm
	// begin inline asm
	{	
ld.global.cg.u64 %rd1075, [%rd1073];
	}
	// end inline asm
	// begin inline asm
	{	
ld.global.cg.u64 %rd1077, [%rd1075];
	}
	// end inline asm
	// begin inline asm
	{	
ld.global.cg.u64 %rd1079, [%rd1077];
	}
	// end inline asm
	// begin inline asm
	{	
ld.global.cg.u64 %rd1081, [%rd1079];
	}
	// end inline asm
	// begin inline asm
	{	
ld.global.cg.u64 %rd1083, [%rd1081];
	}
	// end inline asm
	// begin inline asm
	{	
ld.global.cg.u64 %rd1085, [%rd1083];
	}
	// end inline asm
	// begin inline asm
	{	
ld.global.cg.u64 %rd1087, [%rd1085];
	}
	// end inline asm
	// begin inline asm
	{	
ld.global.cg.u64 %rd1089, [%rd1087];
	}
	// end inline asm
	// begin inline asm
	{	
ld.global.cg.u64 %rd1091, [%rd1089];
	}
	// end inline asm
	// begin inline asm
	{	
ld.global.cg.u64 %rd1093, [%rd1091];
	}
	// end inline asm
	// begin inline asm
	{	
ld.global.cg.u64 %rd1095, [%rd1093];
	}
	// end inline asm
	// begin inline asm
	{	
ld.global.cg.u64 %rd1097, [%rd1095];
	}
	// end inline asm
	// begin inline asm
	{	
ld.global.cg.u64 %rd1099, [%rd1097];
	}
	// end inline asm
	// begin inline asm
	{	
ld.global.cg.u64 %rd1101, [%rd1099];
	}
	// end inline asm
	// begin inline asm
	{	
ld.global.cg.u64 %rd1103, [%rd1101];
	}
	// end inline asm
	// begin inline asm
	{	
ld.global.cg.u64 %rd1105, [%rd1103];
	}
	// end inline asm
	// begin inline asm
	{	
ld.global.cg.u64 %rd1107, [%rd1105];
	}
	// end inline asm
	// begin inline asm
	{	
ld.global.cg.u64 %rd1109, [%rd1107];
	}
	// end inline asm
	// begin inline asm
	{	
ld.global.cg.u64 %rd1111, [%rd1109];
	}
	// end inline asm
	// begin inline asm
	{	
ld.global.cg.u64 %rd1113, [%rd1111];
	}
	// end inline asm
	// begin inline asm
	{	
ld.global.cg.u64 %rd1115, [%rd1113];
	}
	// end inline asm
	// begin inline asm
	{	
ld.global.cg.u64 %rd1117, [%rd1115];
	}
	// end inline asm
	// begin inline asm
	{	
ld.global.cg.u64 %rd1119, [%rd1117];
	}
	// end inline asm
	// begin inline asm
	{	
ld.global.cg.u64 %rd1121, [%rd1119];
	}
	// end inline asm
	// begin inline asm
	{	
ld.global.cg.u64 %rd1123, [%rd1121];
	}
	// end inline asm
	// begin inline asm
	{	
ld.global.cg.u64 %rd1125, [%rd1123];
	}
	// end inline asm
	// begin inline asm
	{	
ld.global.cg.u64 %rd1127, [%rd1125];
	}
	// end inline asm
	// begin inline asm
	{	
ld.global.cg.u64 %rd1129, [%rd1127];
	}
	// end inline asm
	// begin inline asm
	{	
ld.global.cg.u64 %rd1131, [%rd1129];
	}
	// end inline asm
	// begin inline asm
	{	
ld.global.cg.u64 %rd1133, [%rd1131];
	}
	// end inline asm
	// begin inline asm
	{	
ld.global.cg.u64 %rd1135, [%rd1133];
	}
	// end inline asm
	// begin inline asm
	{	
ld.global.cg.u64 %rd1137, [%rd1135];
	}
	// end inline asm
	// begin inline asm
	{	
ld.global.cg.u64 %rd1139, [%rd1137];
	}
	// end inline asm
	// begin inline asm
	{	
ld.global.cg.u64 %rd1141, [%rd1139];
	}
	// end inline asm
	// begin inline asm
	{	
ld.global.cg.u64 %rd1143, [%rd1141];
	}
	// end inline asm
	// begin inline asm
	{	
ld.global.cg.u64 %rd1145, [%rd1143];
	}
	// end inline asm
	// begin inline asm
	{	
ld.global.cg.u64 %rd1147, [%rd1145];
	}
	// end inline asm
	// begin inline asm
	{	
ld.global.cg.u64 %rd1149, [%rd1147];
	}
	// end inline asm
	// begin inline asm
	{	
ld.global.cg.u64 %rd1151, [%rd1149];
	}
	// end inline asm
	// begin inline asm
	{	
ld.global.cg.u64 %rd1153, [%rd1151];
	}
	// end inline asm
	// begin inline asm
	{	
ld.global.cg.u64 %rd1155, [%rd1153];
	}
	// end inline asm
	// begin inline asm
	{	
ld.global.cg.u64 %rd1157, [%rd1155];
	}
	// end inline asm
	// begin inline asm
	{	
ld.global.cg.u64 %rd1159, [%rd1157];
	}
	// end inline asm
	// begin inline asm
	{	
ld.global.cg.u64 %rd1161, [%rd1159];
	}
	// end inline asm
	// begin inline asm
	{	
ld.global.cg.u64 %rd1163, [%rd1161];
	}
	// end inline asm
	// begin inline asm
	{	
ld.global.cg.u64 %rd1165, [%rd1163];
	}
	// end inline asm
	// begin inline asm
	{	
ld.global.cg.u64 %rd1167, [%rd1165];
	}
	// end inline asm
	// begin inline asm
	{	
ld.global.cg.u64 %rd1169, [%rd1167];
	}
	// end inline asm
	// begin inline asm
	{	
ld.global.cg.u64 %rd1171, [%rd1169];
	}
	// end inline asm
	// begin inline asm
	{	
ld.global.cg.u64 %rd1173, [%rd1171];
	}
	// end inline asm
	// begin inline asm
	{	
ld.global.cg.u64 %rd1175, [%rd1173];
	}
	// end inline asm
	// begin inline asm
	{	
ld.global.cg.u64 %rd1177, [%rd1175];
	}
	// end inline asm
	// begin inline asm
	{	
ld.global.cg.u64 %rd1179, [%rd1177];
	}
	// end inline asm
	// begin inline asm
	{	
ld.global.cg.u64 %rd1181, [%rd1179];
	}
	// end inline asm
	// begin inline asm
	{	
ld.global.cg.u64 %rd1183, [%rd1181];
	}
	// end inline asm
	// begin inline asm
	{	
ld.global.cg.u64 %rd1185, [%rd1183];
	}
	// end inline asm
	// begin inline asm
	{	
ld.global.cg.u64 %rd1187, [%rd1185];
	}
	// end inline asm
	// begin inline asm
	{	
ld.global.cg.u64 %rd1189, [%rd1187];
	}
	// end inline asm
	// begin inline asm
	{	
ld.global.cg.u64 %rd1191, [%rd1189];
	}
	// end inline asm
	// begin inline asm
	{	
ld.global.cg.u64 %rd1193, [%rd1191];
	}
	// end inline asm
	// begin inline asm
	{	
ld.global.cg.u64 %rd1195, [%rd1193];
	}
	// end inline asm
	// begin inline asm
	{	
ld.global.cg.u64 %rd1197, [%rd1195];
	}
	// end inline asm
	// begin inline asm
	{	
ld.global.cg.u64 %rd1199, [%rd1197];
	}
	// end inline asm
	// begin inline asm
	{	
ld.global.cg.u64 %rd1201, [%rd1199];
	}
	// end inline asm
	// begin inline asm
	{	
ld.global.cg.u64 %rd1203, [%rd1201];
	}
	// end inline asm
	// begin inline asm
	{	
ld.global.cg.u64 %rd1205, [%rd1203];
	}
	// end inline asm
	// begin inline asm
	{	
ld.global.cg.u64 %rd1207, [%rd1205];
	}
	// end inline asm
	// begin inline asm
	{	
ld.global.cg.u64 %rd1209, [%rd1207];
	}
	// end inline asm
	// begin inline asm
	{	
ld.global.cg.u64 %rd1211, [%rd1209];
	}
	// end inline asm
	// begin inline asm
	{	
ld.global.cg.u64 %rd1213, [%rd1211];
	}
	// end inline asm
	// begin inline asm
	{	
ld.global.cg.u64 %rd1215, [%rd1213];
	}
	// end inline asm
	// begin inline asm
	{	
ld.global.cg.u64 %rd1217, [%rd1215];
	}
	// end inline asm
	// begin inline asm
	{	
ld.global.cg.u64 %rd1219, [%rd1217];
	}
	// end inline asm
	// begin inline asm
	{	
ld.global.cg.u64 %rd1221, [%rd1219];
	}
	// end inline asm
	// begin inline asm
	{	
ld.global.cg.u64 %rd1223, [%rd1221];
	}
	// end inline asm
	// begin inline asm
	{	
ld.global.cg.u64 %rd1225, [%rd1223];
	}
	// end inline asm
	// begin inline asm
	{	
ld.global.cg.u64 %rd1227, [%rd1225];
	}
	// end inline asm
	// begin inline asm
	{	
ld.global.cg.u64 %rd1229, [%rd1227];
	}
	// end inline asm
	// begin inline asm
	{	
ld.global.cg.u64 %rd1231, [%rd1229];
	}
	// end inline asm
	// begin inline asm
	{	
ld.global.cg.u64 %rd1233, [%rd1231];
	}
	// end inline asm
	// begin inline asm
	{	
ld.global.cg.u64 %rd1235, [%rd1233];
	}
	// end inline asm
	// begin inline asm
	{	
ld.global.cg.u64 %rd1237, [%rd1235];
	}
	// end inline asm
	// begin inline asm
	{	
ld.global.cg.u64 %rd1239, [%rd1237];
	}
	// end inline asm
	// begin inline asm
	{	
ld.global.cg.u64 %rd1241, [%rd1239];
	}
	// end inline asm
	// begin inline asm
	{	
ld.global.cg.u64 %rd1243, [%rd1241];
	}
	// end inline asm
	// begin inline asm
	{	
ld.global.cg.u64 %rd1245, [%rd1243];
	}
	// end inline asm
	// begin inline asm
	{	
ld.global.cg.u64 %rd1247, [%rd1245];
	}
	// end inline asm
	// begin inline asm
	{	
ld.global.cg.u64 %rd1249, [%rd1247];
	}
	// end inline asm
	// begin inline asm
	{	
ld.global.cg.u64 %rd1251, [%rd1249];
	}
	// end inline asm
	// begin inline asm
	{	
ld.global.cg.u64 %rd1253, [%rd1251];
	}
	// end inline asm
	// begin inline asm
	{	
ld.global.cg.u64 %rd1255, [%rd1253];
	}
	// end inline asm
	// begin inline asm
	{	
ld.global.cg.u64 %rd1257, [%rd1255];
	}
	// end inline asm
	// begin inline asm
	{	
ld.global.cg.u64 %rd1259, [%rd1257];
	}
	// end inline asm
	// begin inline asm
	{	
ld.global.cg.u64 %rd1261, [%rd1259];
	}
	// end inline asm
	// begin inline asm
	{	
ld.global.cg.u64 %rd1263, [%rd1261];
	}
	// end inline asm
	// begin inline asm
	{	
ld.global.cg.u64 %rd1265, [%rd1263];
	}
	// end inline asm
	// begin inline asm
	{	
ld.global.cg.u64 %rd1267, [%rd1265];
	}
	// end inline asm
	// begin inline asm
	{	
ld.global.cg.u64 %rd1269, [%rd1267];
	}
	// end inline asm
	// begin inline asm
	{	
ld.global.cg.u64 %rd1271, [%rd1269];
	}
	// end inline asm
	// begin inline asm
	{	
ld.global.cg.u64 %rd1273, [%rd1271];
	}
	// end inline asm
	// begin inline asm
	{	
ld.global.cg.u64 %rd1275, [%rd1273];
	}
	// end inline asm
	// begin inline asm
	{	
ld.global.cg.u64 %rd1277, [%rd1275];
	}
	// end inline asm
	// begin inline asm
	{	
ld.global.cg.u64 %rd1279, [%rd1277];
	}
	// end inline asm
	// begin inline asm
	{	
ld.global.cg.u64 %rd1281, [%rd1279];
	}
	// end inline asm
	// begin inline asm
	{	
ld.global.cg.u64 %rd1283, [%rd1281];
	}
	// end inline asm
	// begin inline asm
	{	
ld.global.cg.u64 %rd1285, [%rd1283];
	}
	// end inline asm
	// begin inline asm
	{	
ld.global.cg.u64 %rd1287, [%rd1285];
	}
	// end inline asm
	// begin inline asm
	{	
ld.global.cg.u64 %rd1289, [%rd1287];
	}
	// end inline asm
	// begin inline asm
	{	
ld.global.cg.u64 %rd1291, [%rd1289];
	}
	// end inline asm
	// begin inline asm
	{	
ld.global.cg.u64 %rd1293, [%rd1291];
	}
	// end inline asm
	// begin inline asm
	{	
ld.global.cg.u64 %rd1295, [%rd1293];
	}
	// end inline asm
	// begin inline asm
	{	
ld.global.cg.u64 %rd1297, [%rd1295];
	}
	// end inline asm
	// begin inline asm
	{	
ld.global.cg.u64 %rd1299, [%rd1297];
	}
	// end inline asm
	// begin inline asm
	{	
ld.global.cg.u64 %rd1301, [%rd1299];
	}
	// end inline asm
	// begin inline asm
	{	
ld.global.cg.u64 %rd1303, [%rd1301];
	}
	// end inline asm
	// begin inline asm
	{	
ld.global.cg.u64 %rd1305, [%rd1303];
	}
	// end inline asm
	// begin inline asm
	{	
ld.global.cg.u64 %rd1307, [%rd1305];
	}
	// end inline asm
	// begin inline asm
	{	
ld.global.cg.u64 %rd1309, [%rd1307];
	}
	// end inline asm
	// begin inline asm
	{	
ld.global.cg.u64 %rd1311, [%rd1309];
	}
	// end inline asm
	// begin inline asm
	{	
ld.global.cg.u64 %rd1313, [%rd1311];
	}
	// end inline asm
	// begin inline asm
	{	
ld.global.cg.u64 %rd1315, [%rd1313];
	}
	// end inline asm
	// begin inline asm
	{	
ld.global.cg.u64 %rd1317, [%rd1315];
	}
	// end inline asm
	// begin inline asm
	{	
ld.global.cg.u64 %rd1319, [%rd1317];
	}
	// end inline asm
	// begin inline asm
	{	
ld.global.cg.u64 %rd1321, [%rd1319];
	}
	// end inline asm
	// begin inline asm
	{	
ld.global.cg.u64 %rd1323, [%rd1321];
	}
	// end inline asm
	// begin inline asm
	{	
ld.global.cg.u64 %rd1325, [%rd1323];
	}
	// end inline asm
	// begin inline asm
	{	
ld.global.cg.u64 %rd1327, [%rd1325];
	}
	// end inline asm
	// begin inline asm
	{	
ld.global.cg.u64 %rd1329, [%rd1327];
	}
	// end inline asm
	// begin inline asm
	{	
ld.global.cg.u64 %rd1331, [%rd1329];
	}
	// end inline asm
	// begin inline asm
	{	
ld.global.cg.u64 %rd1333, [%rd1331];
	}
	// end inline asm
	// begin inline asm
	{	
ld.global.cg.u64 %rd1335, [%rd1333];
	}
	// end inline asm
	// begin inline asm
	{	
ld.global.cg.u64 %rd1337, [%rd1335];
	}
	// end inline asm
	// begin inline asm
	{	
ld.global.cg.u64 %rd1339, [%rd1337];
	}
	// end inline asm
	// begin inline asm
	{	
ld.global.cg.u64 %rd1341, [%rd1339];
	}
	// end inline asm
	// begin inline asm
	{	
ld.global.cg.u64 %rd1343, [%rd1341];
	}
	// end inline asm
	// begin inline asm
	{	
ld.global.cg.u64 %rd1345, [%rd1343];
	}
	// end inline asm
	// begin inline asm
	{	
ld.global.cg.u64 %rd1347, [%rd1345];
	}
	// end inline asm
	// begin inline asm
	{	
ld.global.cg.u64 %rd1349, [%rd1347];
	}
	// end inline asm
	// begin inline asm
	{	
ld.global.cg.u64 %rd1351, [%rd1349];
	}
	// end inline asm
	// begin inline asm
	{	
ld.global.cg.u64 %rd1353, [%rd1351];
	}
	// end inline asm
	// begin inline asm
	{	
ld.global.cg.u64 %rd1355, [%rd1353];
	}
	// end inline asm
	// begin inline asm
	{	
ld.global.cg.u64 %rd1357, [%rd1355];
	}
	// end inline asm
	// begin inline asm
	{	
ld.global.cg.u64 %rd1359, [%rd1357];
	}
	// end inline asm
	// begin inline asm
	{	
ld.global.cg.u64 %rd1361, [%rd1359];
	}
	// end inline asm
	// begin inline asm
	{	
ld.global.cg.u64 %rd1363, [%rd1361];
	}
	// end inline asm
	// begin inline asm
	{	
ld.global.cg.u64 %rd1365, [%rd1363];
	}
	// end inline asm
	// begin inline asm
	{	
ld.global.cg.u64 %rd1367, [%rd1365];
	}
	// end inline asm
	// begin inline asm
	{	
ld.global.cg.u64 %rd1369, [%rd1367];
	}
	// end inline asm
	// begin inline asm
	{	
ld.global.cg.u64 %rd1371, [%rd1369];
	}
	// end inline asm
	// begin inline asm
	{	
ld.global.cg.u64 %rd1373, [%rd1371];
	}
	// end inline asm
	// begin inline asm
	{	
ld.global.cg.u64 %rd1375, [%rd1373];
	}
	// end inline asm
	// begin inline asm
	{	
ld.global.cg.u64 %rd1377, [%rd1375];
	}
	// end inline asm
	// begin inline asm
	{	
ld.global.cg.u64 %rd1379, [%rd1377];
	}
	// end inline asm
	// begin inline asm
	{	
ld.global.cg.u64 %rd1381, [%rd1379];
	}
	// end inline asm
	// begin inline asm
	{	
ld.global.cg.u64 %rd1383, [%rd1381];
	}
	// end inline asm
	// begin inline asm
	{	
ld.global.cg.u64 %rd1385, [%rd1383];
	}
	// end inline asm
	// begin inline asm
	{	
ld.global.cg.u64 %rd1387, [%rd1385];
	}
	// end inline asm
	// begin inline asm
	{	
ld.global.cg.u64 %rd1389, [%rd1387];
	}
	// end inline asm
	// begin inline asm
	{	
ld.global.cg.u64 %rd1391, [%rd1389];
	}
	// end inline asm
	// begin inline asm
	{	
ld.global.cg.u64 %rd1393, [%rd1391];
	}
	// end inline asm
	// begin inline asm
	{	
ld.global.cg.u64 %rd1395, [%rd1393];
	}
	// end inline asm
	// begin inline asm
	{	
ld.global.cg.u64 %rd1397, [%rd1395];
	}
	// end inline asm
	// begin inline asm
	{	
ld.global.cg.u64 %rd1399, [%rd1397];
	}
	// end inline asm
	// begin inline asm
	{	
ld.global.cg.u64 %rd1401, [%rd1399];
	}
	// end inline asm
	// begin inline asm
	{	
ld.global.cg.u64 %rd1403, [%rd1401];
	}
	// end inline asm
	// begin inline asm
	{	
ld.global.cg.u64 %rd1405, [%rd1403];
	}
	// end inline asm
	// begin inline asm
	{	
ld.global.cg.u64 %rd1407, [%rd1405];
	}
	// end inline asm
	// begin inline asm
	{	
ld.global.cg.u64 %rd1409, [%rd1407];
	}
	// end inline asm
	// begin inline asm
	{	
ld.global.cg.u64 %rd1411, [%rd1409];
	}
	// end inline asm
	// begin inline asm
	{	
ld.global.cg.u64 %rd1413, [%rd1411];
	}
	// end inline asm
	// begin inline asm
	{	
ld.global.cg.u64 %rd1415, [%rd1413];
	}
	// end inline asm
	// begin inline asm
	{	
ld.global.cg.u64 %rd1417, [%rd1415];
	}
	// end inline asm
	// begin inline asm
	{	
ld.global.cg.u64 %rd1419, [%rd1417];
	}
	// end inline asm
	// begin inline asm
	{	
ld.global.cg.u64 %rd1421, [%rd1419];
	}
	// end inline asm
	// begin inline asm
	{	
ld.global.cg.u64 %rd1423, [%rd1421];
	}
	// end inline asm
	// begin inline asm
	{	
ld.global.cg.u64 %rd1425, [%rd1423];
	}
	// end inline asm
	// begin inline asm
	{	
ld.global.cg.u64 %rd1427, [%rd1425];
	}
	// end inline asm
	// begin inline asm
	{	
ld.global.cg.u64 %rd1429, [%rd1427];
	}
	// end inline asm
	// begin inline asm
	{	
ld.global.cg.u64 %rd1431, [%rd1429];
	}
	// end inline asm
	// begin inline asm
	{	
ld.global.cg.u64 %rd1433, [%rd1431];
	}
	// end inline asm
	// begin inline asm
	{	
ld.global.cg.u64 %rd1435, [%rd1433];
	}
	// end inline asm
	// begin inline asm
	{	
ld.global.cg.u64 %rd1437, [%rd1435];
	}
	// end inline asm
	// begin inline asm
	{	
ld.global.cg.u64 %rd1439, [%rd1437];
	}
	// end inline asm
	// begin inline asm
	{	
ld.global.cg.u64 %rd1441, [%rd1439];
	}
	// end inline asm
	// begin inline asm
	{	
ld.global.cg.u64 %rd1443, [%rd1441];
	}
	// end inline asm
	// begin inline asm
	{	
ld.global.cg.u64 %rd1445, [%rd1443];
	}
	// end inline asm
	// begin inline asm
	{	
ld.global.cg.u64 %rd1447, [%rd1445];
	}
	// end inline asm
	// begin inline asm
	{	
ld.global.cg.u64 %rd1449, [%rd1447];
	}
	// end inline asm
	// begin inline asm
	{	
ld.global.cg.u64 %rd1451, [%rd1449];
	}
	// end inline asm
	// begin inline asm
	{	
ld.global.cg.u64 %rd1453, [%rd1451];
	}
	// end inline asm
	// begin inline asm
	{	
ld.global.cg.u64 %rd1455, [%rd1453];
	}
	// end inline asm
	// begin inline asm
	{	
ld.global.cg.u64 %rd1457, [%rd1455];
	}
	// end inline asm
	// begin inline asm
	{	
ld.global.cg.u64 %rd1459, [%rd1457];
	}
	// end inline asm
	// begin inline asm
	{	
ld.global.cg.u64 %rd1461, [%rd1459];
	}
	// end inline asm
	// begin inline asm
	{	
ld.global.cg.u64 %rd1463, [%rd1461];
	}
	// end inline asm
	// begin inline asm
	{	
ld.global.cg.u64 %rd1465, [%rd1463];
	}
	// end inline asm
	// begin inline asm
	{	
ld.global.cg.u64 %rd1467, [%rd1465];
	}
	// end inline asm
	// begin inline asm
	{	
ld.global.cg.u64 %rd1469, [%rd1467];
	}
	// end inline asm
	// begin inline asm
	{	
ld.global.cg.u64 %rd1471, [%rd1469];
	}
	// end inline asm
	// begin inline asm
	{	
ld.global.cg.u64 %rd1473, [%rd1471];
	}
	// end inline asm
	// begin inline asm
	{	
ld.global.cg.u64 %rd1475, [%rd1473];
	}
	// end inline asm
	// begin inline asm
	{	
ld.global.cg.u64 %rd1477, [%rd1475];
	}
	// end inline asm
	// begin inline asm
	{	
ld.global.cg.u64 %rd1479, [%rd1477];
	}
	// end inline asm
	// begin inline asm
	{	
ld.global.cg.u64 %rd1481, [%rd1479];
	}
	// end inline asm
	// begin inline asm
	{	
ld.global.cg.u64 %rd1483, [%rd1481];
	}
	// end inline asm
	// begin inline asm
	{	
ld.global.cg.u64 %rd1485, [%rd1483];
	}
	// end inline asm
	// begin inline asm
	{	
ld.global.cg.u64 %rd1487, [%rd1485];
	}
	// end inline asm
	// begin inline asm
	{	
ld.global.cg.u64 %rd1489, [%rd1487];
	}
	// end inline asm
	// begin inline asm
	{	
ld.global.cg.u64 %rd1491, [%rd1489];
	}
	// end inline asm
	// begin inline asm
	{	
ld.global.cg.u64 %rd1493, [%rd1491];
	}
	// end inline asm
	// begin inline asm
	{	
ld.global.cg.u64 %rd1495, [%rd1493];
	}
	// end inline asm
	// begin inline asm
	{	
ld.global.cg.u64 %rd1497, [%rd1495];
	}
	// end inline asm
	// begin inline asm
	{	
ld.global.cg.u64 %rd1499, [%rd1497];
	}
	// end inline asm
	// begin inline asm
	{	
ld.global.cg.u64 %rd1501, [%rd1499];
	}
	// end inline asm
	// begin inline asm
	{	
ld.global.cg.u64 %rd1503, [%rd1501];
	}
	// end inline asm
	// begin inline asm
	{	
ld.global.cg.u64 %rd1505, [%rd1503];
	}
	// end inline asm
	// begin inline asm
	{	
ld.global.cg.u64 %rd1507, [%rd1505];
	}
	// end inline asm
	// begin inline asm
	{	
ld.global.cg.u64 %rd1509, [%rd1507];
	}
	// end inline asm
	// begin inline asm
	{	
ld.global.cg.u64 %rd1511, [%rd1509];
	}
	// end inline asm
	// begin inline asm
	{	
ld.global.cg.u64 %rd1513, [%rd1511];
	}
	// end inline asm
	// begin inline asm
	{	
ld.global.cg.u64 %rd1515, [%rd1513];
	}
	// end inline asm
	// begin inline asm
	{	
ld.global.cg.u64 %rd1517, [%rd1515];
	}
	// end inline asm
	// begin inline asm
	{	
ld.global.cg.u64 %rd1519, [%rd1517];
	}
	// end inline asm
	// begin inline asm
	{	
ld.global.cg.u64 %rd1521, [%rd1519];
	}
	// end inline asm
	// begin inline asm
	{	
ld.global.cg.u64 %rd1523, [%rd1521];
	}
	// end inline asm
	// begin inline asm
	{	
ld.global.cg.u64 %rd1525, [%rd1523];
	}
	// end inline asm
	// begin inline asm
	{	
ld.global.cg.u64 %rd1527, [%rd1525];
	}
	// end inline asm
	// begin inline asm
	{	
ld.global.cg.u64 %rd1529, [%rd1527];
	}
	// end inline asm
	// begin inline asm
	{	
ld.global.cg.u64 %rd1531, [%rd1529];
	}
	// end inline asm
	// begin inline asm
	{	
ld.global.cg.u64 %rd1533, [%rd1531];
	}
	// end inline asm
	// begin inline asm
	{	
ld.global.cg.u64 %rd1535, [%rd1533];
	}
	// end inline asm
	// begin inline asm
	{	
ld.global.cg.u64 %rd1537, [%rd1535];
	}
	// end inline asm
	// begin inline asm
	{	
ld.global.cg.u64 %rd1539, [%rd1537];
	}
	// end inline asm
	// begin inline asm
	{	
ld.global.cg.u64 %rd1541, [%rd1539];
	}
	// end inline asm
	// begin inline asm
	{	
ld.global.cg.u64 %rd1543, [%rd1541];
	}
	// end inline asm
	// begin inline asm
	{	
ld.global.cg.u64 %rd1545, [%rd1543];
	}
	// end inline asm
	// begin inline asm
	{	
ld.global.cg.u64 %rd1547, [%rd1545];
	}
	// end inline asm
	// begin inline asm
	{	
ld.global.cg.u64 %rd1549, [%rd1547];
	}
	// end inline asm
	// begin inline asm
	{	
ld.global.cg.u64 %rd1551, [%rd1549];
	}
	// end inline asm
	// begin inline asm
	{	
ld.global.cg.u64 %rd1553, [%rd1551];
	}
	// end inline asm
	// begin inline asm
	{	
ld.global.cg.u64 %rd1555, [%rd1553];
	}
	// end inline asm
	// begin inline asm
	{	
ld.global.cg.u64 %rd1557, [%rd1555];
	}
	// end inline asm
	// begin inline asm
	{	
ld.global.cg.u64 %rd1559, [%rd1557];
	}
	// end inline asm
	// begin inline asm
	{	
ld.global.cg.u64 %rd1561, [%rd1559];
	}
	// end inline asm
	// begin inline asm
	{	
ld.global.cg.u64 %rd1563, [%rd1561];
	}
	// end inline asm
	// begin inline asm
	{	
ld.global.cg.u64 %rd1565, [%rd1563];
	}
	// end inline asm
	// begin inline asm
	{	
ld.global.cg.u64 %rd1567, [%rd1565];
	}
	// end inline asm
	// begin inline asm
	{	
ld.global.cg.u64 %rd1569, [%rd1567];
	}
	// end inline asm
	// begin inline asm
	{	
ld.global.cg.u64 %rd1571, [%rd1569];
	}
	// end inline asm
	// begin inline asm
	{	
ld.global.cg.u64 %rd1573, [%rd1571];
	}
	// end inline asm
	// begin inline asm
	{	
ld.global.cg.u64 %rd1575, [%rd1573];
	}
	// end inline asm
	// begin inline asm
	{	
ld.global.cg.u64 %rd1577, [%rd1575];
	}
	// end inline asm
	// begin inline asm
	{	
ld.global.cg.u64 %rd1579, [%rd1577];
	}
	// end inline asm
	// begin inline asm
	{	
ld.global.cg.u64 %rd1581, [%rd1579];
	}
	// end inline asm
	// begin inline asm
	{	
ld.global.cg.u64 %rd1583, [%rd1581];
	}
	// end inline asm
	// begin inline asm
	{	
ld.global.cg.u64 %rd1585, [%rd1583];
	}
	// end inline asm
	// begin inline asm
	{	
ld.global.cg.u64 %rd1587, [%rd1585];
	}
	// end inline asm
	// begin inline asm
	{	
ld.global.cg.u64 %rd1589, [%rd1587];
	}
	// end inline asm
	// begin inline asm
	{	
ld.global.cg.u64 %rd1591, [%rd1589];
	}
	// end inline asm
	// begin inline asm
	{	
ld.global.cg.u64 %rd1593, [%rd1591];
	}
	// end inline asm
	// begin inline asm
	{	
ld.global.cg.u64 %rd1595, [%rd1593];
	}
	// end inline asm
	// begin inline asm
	{	
ld.global.cg.u64 %rd1597, [%rd1595];
	}
	// end inline asm
	// begin inline asm
	{	
ld.global.cg.u64 %rd1599, [%rd1597];
	}
	// end inline asm
	// begin inline asm
	{	
ld.global.cg.u64 %rd1601, [%rd1599];
	}
	// end inline asm
	// begin inline asm
	{	
ld.global.cg.u64 %rd1603, [%rd1601];
	}
	// end inline asm
	// begin inline asm
	{	
ld.global.cg.u64 %rd1605, [%rd1603];
	}
	// end inline asm
	// begin inline asm
	{	
ld.global.cg.u64 %rd1607, [%rd1605];
	}
	// end inline asm
	// begin inline asm
	{	
ld.global.cg.u64 %rd1609, [%rd1607];
	}
	// end inline asm
	// begin inline asm
	{	
ld.global.cg.u64 %rd1611, [%rd1609];
	}
	// end inline asm
	// begin inline asm
	{	
ld.global.cg.u64 %rd1613, [%rd1611];
	}
	// end inline asm
	// begin inline asm
	{	
ld.global.cg.u64 %rd1615, [%rd1613];
	}
	// end inline asm
	// begin inline asm
	{	
ld.global.cg.u64 %rd1617, [%rd1615];
	}
	// end inline asm
	// begin inline asm
	{	
ld.global.cg.u64 %rd1619, [%rd1617];
	}
	// end inline asm
	// begin inline asm
	{	
ld.global.cg.u64 %rd1621, [%rd1619];
	}
	// end inline asm
	// begin inline asm
	{	
ld.global.cg.u64 %rd1623, [%rd1621];
	}
	// end inline asm
	// begin inline asm
	{	
ld.global.cg.u64 %rd1625, [%rd1623];
	}
	// end inline asm
	// begin inline asm
	{	
ld.global.cg.u64 %rd1627, [%rd1625];
	}
	// end inline asm
	// begin inline asm
	{	
ld.global.cg.u64 %rd1629, [%rd1627];
	}
	// end inline asm
	// begin inline asm
	{	
ld.global.cg.u64 %rd1631, [%rd1629];
	}
	// end inline asm
	// begin inline asm
	{	
ld.global.cg.u64 %rd1633, [%rd1631];
	}
	// end inline asm
	// begin inline asm
	{	
ld.global.cg.u64 %rd1635, [%rd1633];
	}
	// end inline asm
	// begin inline asm
	{	
ld.global.cg.u64 %rd1637, [%rd1635];
	}
	// end inline asm
	// begin inline asm
	{	
ld.global.cg.u64 %rd1639, [%rd1637];
	}
	// end inline asm
	// begin inline asm
	{	
ld.global.cg.u64 %rd1641, [%rd1639];
	}
	// end inline asm
	// begin inline asm
	{	
ld.global.cg.u64 %rd1643, [%rd1641];
	}
	// end inline asm
	// begin inline asm
	{	
ld.global.cg.u64 %rd1645, [%rd1643];
	}
	// end inline asm
	// begin inline asm
	{	
ld.global.cg.u64 %rd1647, [%rd1645];
	}
	// end inline asm
	// begin inline asm
	{	
ld.global.cg.u64 %rd1649, [%rd1647];
	}
	// end inline asm
	// begin inline asm
	{	
ld.global.cg.u64 %rd1651, [%rd1649];
	}
	// end inline asm
	// begin inline asm
	{	
ld.global.cg.u64 %rd1653, [%rd1651];
	}
	// end inline asm
	// begin inline asm
	{	
ld.global.cg.u64 %rd1655, [%rd1653];
	}
	// end inline asm
	// begin inline asm
	{	
ld.global.cg.u64 %rd1657, [%rd1655];
	}
	// end inline asm
	// begin inline asm
	{	
ld.global.cg.u64 %rd1659, [%rd1657];
	}
	// end inline asm
	// begin inline asm
	{	
ld.global.cg.u64 %rd1661, [%rd1659];
	}
	// end inline asm
	// begin inline asm
	{	
ld.global.cg.u64 %rd1663, [%rd1661];
	}
	// end inline asm
	// begin inline asm
	{	
ld.global.cg.u64 %rd1665, [%rd1663];
	}
	// end inline asm
	// begin inline asm
	{	
ld.global.cg.u64 %rd1667, [%rd1665];
	}
	// end inline asm
	// begin inline asm
	{	
ld.global.cg.u64 %rd1669, [%rd1667];
	}
	// end inline asm
	// begin inline asm
	{	
ld.global.cg.u64 %rd1671, [%rd1669];
	}
	// end inline asm
	// begin inline asm
	{	
ld.global.cg.u64 %rd1673, [%rd1671];
	}
	// end inline asm
	// begin inline asm
	{	
ld.global.cg.u64 %rd1675, [%rd1673];
	}
	// end inline asm
	// begin inline asm
	{	
ld.global.cg.u64 %rd1677, [%rd1675];
	}
	// end inline asm
	// begin inline asm
	{	
ld.global.cg.u64 %rd1679, [%rd1677];
	}
	// end inline asm
	// begin inline asm
	{	
ld.global.cg.u64 %rd1681, [%rd1679];
	}
	// end inline asm
	// begin inline asm
	{	
ld.global.cg.u64 %rd1683, [%rd1681];
	}
	// end inline asm
	// begin inline asm
	{	
ld.global.cg.u64 %rd1685, [%rd1683];
	}
	// end inline asm
	// begin inline asm
	{	
ld.global.cg.u64 %rd1687, [%rd1685];
	}
	// end inline asm
	// begin inline asm
	{	
ld.global.cg.u64 %rd1689, [%rd1687];
	}
	// end inline asm
	// begin inline asm
	{	
ld.global.cg.u64 %rd1691, [%rd1689];
	}
	// end inline asm
	// begin inline asm
	{	
ld.global.cg.u64 %rd1693, [%rd1691];
	}
	// end inline asm
	// begin inline asm
	{	
ld.global.cg.u64 %rd1695, [%rd1693];
	}
	// end inline asm
	// begin inline asm
	{	
ld.global.cg.u64 %rd1697, [%rd1695];
	}
	// end inline asm
	// begin inline asm
	{	
ld.global.cg.u64 %rd1699, [%rd1697];
	}
	// end inline asm
	// begin inline asm
	{	
ld.global.cg.u64 %rd1701, [%rd1699];
	}
	// end inline asm
	// begin inline asm
	{	
ld.global.cg.u64 %rd1703, [%rd1701];
	}
	// end inline asm
	// begin inline asm
	{	
ld.global.cg.u64 %rd1705, [%rd1703];
	}
	// end inline asm
	// begin inline asm
	{	
ld.global.cg.u64 %rd1707, [%rd1705];
	}
	// end inline asm
	// begin inline asm
	{	
ld.global.cg.u64 %rd1709, [%rd1707];
	}
	// end inline asm
	// begin inline asm
	{	
ld.global.cg.u64 %rd1711, [%rd1709];
	}
	// end inline asm
	// begin inline asm
	{	
ld.global.cg.u64 %rd1713, [%rd1711];
	}
	// end inline asm
	// begin inline asm
	{	
ld.global.cg.u64 %rd1715, [%rd1713];
	}
	// end inline asm
	// begin inline asm
	{	
ld.global.cg.u64 %rd1717, [%rd1715];
	}
	// end inline asm
	// begin inline asm
	{	
ld.global.cg.u64 %rd1719, [%rd1717];
	}
	// end inline asm
	// begin inline asm
	{	
ld.global.cg.u64 %rd1721, [%rd1719];
	}
	// end inline asm
	// begin inline asm
	{	
ld.global.cg.u64 %rd1723, [%rd1721];
	}
	// end inline asm
	// begin inline asm
	{	
ld.global.cg.u64 %rd1725, [%rd1723];
	}
	// end inline asm
	// begin inline asm
	{	
ld.global.cg.u64 %rd1727, [%rd1725];
	}
	// end inline asm
	// begin inline asm
	{	
ld.global.cg.u64 %rd1729, [%rd1727];
	}
	// end inline asm
	// begin inline asm
	{	
ld.global.cg.u64 %rd1731, [%rd1729];
	}
	// end inline asm
	// begin inline asm
	{	
ld.global.cg.u64 %rd1733, [%rd1731];
	}
	// end inline asm
	// begin inline asm
	{	
ld.global.cg.u64 %rd1735, [%rd1733];
	}
	// end inline asm
	// begin inline asm
	{	
ld.global.cg.u64 %rd1737, [%rd1735];
	}
	// end inline asm
	// begin inline asm
	{	
ld.global.cg.u64 %rd1739, [%rd1737];
	}
	// end inline asm
	// begin inline asm
	{	
ld.global.cg.u64 %rd1741, [%rd1739];
	}
	// end inline asm
	// begin inline asm
	{	
ld.global.cg.u64 %rd1743, [%rd1741];
	}
	// end inline asm
	// begin inline asm
	{	
ld.global.cg.u64 %rd1745, [%rd1743];
	}
	// end inline asm
	// begin inline asm
	{	
ld.global.cg.u64 %rd1747, [%rd1745];
	}
	// end inline asm
	// begin inline asm
	{	
ld.global.cg.u64 %rd1749, [%rd1747];
	}
	// end inline asm
	// begin inline asm
	{	
ld.global.cg.u64 %rd1751, [%rd1749];
	}
	// end inline asm
	// begin inline asm
	{	
ld.global.cg.u64 %rd1753, [%rd1751];
	}
	// end inline asm
	// begin inline asm
	{	
ld.global.cg.u64 %rd1755, [%rd1753];
	}
	// end inline asm
	// begin inline asm
	{	
ld.global.cg.u64 %rd1757, [%rd1755];
	}
	// end inline asm
	// begin inline asm
	{	
ld.global.cg.u64 %rd1759, [%rd1757];
	}
	// end inline asm
	// begin inline asm
	{	
ld.global.cg.u64 %rd1761, [%rd1759];
	}
	// end inline asm
	// begin inline asm
	{	
ld.global.cg.u64 %rd1763, [%rd1761];
	}
	// end inline asm
	// begin inline asm
	{	
ld.global.cg.u64 %rd1765, [%rd1763];
	}
	// end inline asm
	// begin inline asm
	{	
ld.global.cg.u64 %rd1767, [%rd1765];
	}
	// end inline asm
	// begin inline asm
	{	
ld.global.cg.u64 %rd1769, [%rd1767];
	}
	// end inline asm
	// begin inline asm
	{	
ld.global.cg.u64 %rd1771, [%rd1769];
	}
	// end inline asm
	// begin inline asm
	{	
ld.global.cg.u64 %rd1773, [%rd1771];
	}
	// end inline asm
	// begin inline asm
	{	
ld.global.cg.u64 %rd1775, [%rd1773];
	}
	// end inline asm
	// begin inline asm
	{	
ld.global.cg.u64 %rd1777, [%rd1775];
	}
	// end inline asm
	// begin inline asm
	{	
ld.global.cg.u64 %rd1779, [%rd1777];
	}
	// end inline asm
	// begin inline asm
	{	
ld.global.cg.u64 %rd1781, [%rd1779];
	}
	// end inline asm
	// begin inline asm
	{	
ld.global.cg.u64 %rd1783, [%rd1781];
	}
	// end inline asm
	// begin inline asm
	{	
ld.global.cg.u64 %rd1785, [%rd1783];
	}
	// end inline asm
	// begin inline asm
	{	
ld.global.cg.u64 %rd1787, [%rd1785];
	}
	// end inline asm
	// begin inline asm
	{	
ld.global.cg.u64 %rd1789, [%rd1787];
	}
	// end inline asm
	// begin inline asm
	{	
ld.global.cg.u64 %rd1791, [%rd1789];
	}
	// end inline asm
	// begin inline asm
	{	
ld.global.cg.u64 %rd1793, [%rd1791];
	}
	// end inline asm
	// begin inline asm
	{	
ld.global.cg.u64 %rd1795, [%rd1793];
	}
	// end inline asm
	// begin inline asm
	{	
ld.global.cg.u64 %rd1797, [%rd1795];
	}
	// end inline asm
	// begin inline asm
	{	
ld.global.cg.u64 %rd1799, [%rd1797];
	}
	// end inline asm
	// begin inline asm
	{	
ld.global.cg.u64 %rd1801, [%rd1799];
	}
	// end inline asm
	// begin inline asm
	{	
ld.global.cg.u64 %rd1803, [%rd1801];
	}
	// end inline asm
	// begin inline asm
	{	
ld.global.cg.u64 %rd1805, [%rd1803];
	}
	// end inline asm
	// begin inline asm
	{	
ld.global.cg.u64 %rd1807, [%rd1805];
	}
	// end inline asm
	// begin inline asm
	{	
ld.global.cg.u64 %rd1809, [%rd1807];
	}
	// end inline asm
	// begin inline asm
	{	
ld.global.cg.u64 %rd1811, [%rd1809];
	}
	// end inline asm
	// begin inline asm
	{	
ld.global.cg.u64 %rd1813, [%rd1811];
	}
	// end inline asm
	// begin inline asm
	{	
ld.global.cg.u64 %rd1815, [%rd1813];
	}
	// end inline asm
	// begin inline asm
	{	
ld.global.cg.u64 %rd1817, [%rd1815];
	}
	// end inline asm
	// begin inline asm
	{	
ld.global.cg.u64 %rd1819, [%rd1817];
	}
	// end inline asm
	// begin inline asm
	{	
ld.global.cg.u64 %rd1821, [%rd1819];
	}
	// end inline asm
	// begin inline asm
	{	
ld.global.cg.u64 %rd1823, [%rd1821];
	}
	// end inline asm
	// begin inline asm
	{	
ld.global.cg.u64 %rd1825, [%rd1823];
	}
	// end inline asm
	// begin inline asm
	{	
ld.global.cg.u64 %rd1827, [%rd1825];
	}
	// end inline asm
	// begin inline asm
	{	
ld.global.cg.u64 %rd1829, [%rd1827];
	}
	// end inline asm
	// begin inline asm
	{	
ld.global.cg.u64 %rd1831, [%rd1829];
	}
	// end inline asm
	// begin inline asm
	{	
ld.global.cg.u64 %rd1833, [%rd1831];
	}
	// end inline asm
	// begin inline asm
	{	
ld.global.cg.u64 %rd1835, [%rd1833];
	}
	// end inline asm
	// begin inline asm
	{	
ld.global.cg.u64 %rd1837, [%rd1835];
	}
	// end inline asm
	// begin inline asm
	{	
ld.global.cg.u64 %rd1839, [%rd1837];
	}
	// end inline asm
	// begin inline asm
	{	
ld.global.cg.u64 %rd1841, [%rd1839];
	}
	// end inline asm
	// begin inline asm
	{	
ld.global.cg.u64 %rd1843, [%rd1841];
	}
	// end inline asm
	// begin inline asm
	{	
ld.global.cg.u64 %rd1845, [%rd1843];
	}
	// end inline asm
	// begin inline asm
	{	
ld.global.cg.u64 %rd1847, [%rd1845];
	}
	// end inline asm
	// begin inline asm
	{	
ld.global.cg.u64 %rd1849, [%rd1847];
	}
	// end inline asm
	// begin inline asm
	{	
ld.global.cg.u64 %rd1851, [%rd1849];
	}
	// end inline asm
	// begin inline asm
	{	
ld.global.cg.u64 %rd1853, [%rd1851];
	}
	// end inline asm
	// begin inline asm
	{	
ld.global.cg.u64 %rd1855, [%rd1853];
	}
	// end inline asm
	// begin inline asm
	{	
ld.global.cg.u64 %rd1857, [%rd1855];
	}
	// end inline asm
	// begin inline asm
	{	
ld.global.cg.u64 %rd1859, [%rd1857];
	}
	// end inline asm
	// begin inline asm
	{	
ld.global.cg.u64 %rd1861, [%rd1859];
	}
	// end inline asm
	// begin inline asm
	{	
ld.global.cg.u64 %rd1863, [%rd1861];
	}
	// end inline asm
	// begin inline asm
	{	
ld.global.cg.u64 %rd1865, [%rd1863];
	}
	// end inline asm
	// begin inline asm
	{	
ld.global.cg.u64 %rd1867, [%rd1865];
	}
	// end inline asm
	// begin inline asm
	{	
ld.global.cg.u64 %rd1869, [%rd1867];
	}
	// end inline asm
	// begin inline asm
	{	
ld.global.cg.u64 %rd1871, [%rd1869];
	}
	// end inline asm
	// begin inline asm
	{	
ld.global.cg.u64 %rd1873, [%rd1871];
	}
	// end inline asm
	// begin inline asm
	{	
ld.global.cg.u64 %rd1875, [%rd1873];
	}
	// end inline asm
	// begin inline asm
	{	
ld.global.cg.u64 %rd1877, [%rd1875];
	}
	// end inline asm
	// begin inline asm
	{	
ld.global.cg.u64 %rd1879, [%rd1877];
	}
	// end inline asm
	// begin inline asm
	{	
ld.global.cg.u64 %rd1881, [%rd1879];
	}
	// end inline asm
	// begin inline asm
	{	
ld.global.cg.u64 %rd1883, [%rd1881];
	}
	// end inline asm
	// begin inline asm
	{	
ld.global.cg.u64 %rd1885, [%rd1883];
	}
	// end inline asm
	// begin inline asm
	{	
ld.global.cg.u64 %rd1887, [%rd1885];
	}
	// end inline asm
	// begin inline asm
	{	
ld.global.cg.u64 %rd1889, [%rd1887];
	}
	// end inline asm
	// begin inline asm
	{	
ld.global.cg.u64 %rd1891, [%rd1889];
	}
	// end inline asm
	// begin inline asm
	{	
ld.global.cg.u64 %rd1893, [%rd1891];
	}
	// end inline asm
	// begin inline asm
	{	
ld.global.cg.u64 %rd1895, [%rd1893];
	}
	// end inline asm
	// begin inline asm
	{	
ld.global.cg.u64 %rd1897, [%rd1895];
	}
	// end inline asm
	// begin inline asm
	{	
ld.global.cg.u64 %rd1899, [%rd1897];
	}
	// end inline asm
	// begin inline asm
	{	
ld.global.cg.u64 %rd1901, [%rd1899];
	}
	// end inline asm
	// begin inline asm
	{	
ld.global.cg.u64 %rd1903, [%rd1901];
	}
	// end inline asm
	// begin inline asm
	{	
ld.global.cg.u64 %rd1905, [%rd1903];
	}
	// end inline asm
	// begin inline asm
	{	
ld.global.cg.u64 %rd1907, [%rd1905];
	}
	// end inline asm
	// begin inline asm
	{	
ld.global.cg.u64 %rd1909, [%rd1907];
	}
	// end inline asm
	// begin inline asm
	{	
ld.global.cg.u64 %rd1911, [%rd1909];
	}
	// end inline asm
	// begin inline asm
	{	
ld.global.cg.u64 %rd1913, [%rd1911];
	}
	// end inline asm
	// begin inline asm
	{	
ld.global.cg.u64 %rd1915, [%rd1913];
	}
	// end inline asm
	// begin inline asm
	{	
ld.global.cg.u64 %rd1917, [%rd1915];
	}
	// end inline asm
	// begin inline asm
	{	
ld.global.cg.u64 %rd1919, [%rd1917];
	}
	// end inline asm
	// begin inline asm
	{	
ld.global.cg.u64 %rd1921, [%rd1919];
	}
	// end inline asm
	// begin inline asm
	{	
ld.global.cg.u64 %rd1923, [%rd1921];
	}
	// end inline asm
	// begin inline asm
	{	
ld.global.cg.u64 %rd1925, [%rd1923];
	}
	// end inline asm
	// begin inline asm
	{	
ld.global.cg.u64 %rd1927, [%rd1925];
	}
	// end inline asm
	// begin inline asm
	{	
ld.global.cg.u64 %rd1929, [%rd1927];
	}
	// end inline asm
	// begin inline asm
	{	
ld.global.cg.u64 %rd1931, [%rd1929];
	}
	// end inline asm
	// begin inline asm
	{	
ld.global.cg.u64 %rd1933, [%rd1931];
	}
	// end inline asm
	// begin inline asm
	{	
ld.global.cg.u64 %rd1935, [%rd1933];
	}
	// end inline asm
	// begin inline asm
	{	
ld.global.cg.u64 %rd1937, [%rd1935];
	}
	// end inline asm
	// begin inline asm
	{	
ld.global.cg.u64 %rd1939, [%rd1937];
	}
	// end inline asm
	// begin inline asm
	{	
ld.global.cg.u64 %rd1941, [%rd1939];
	}
	// end inline asm
	// begin inline asm
	{	
ld.global.cg.u64 %rd1943, [%rd1941];
	}
	// end inline asm
	// begin inline asm
	{	
ld.global.cg.u64 %rd1945, [%rd1943];
	}
	// end inline asm
	// begin inline asm
	{	
ld.global.cg.u64 %rd1947, [%rd1945];
	}
	// end inline asm
	// begin inline asm
	{	
ld.global.cg.u64 %rd1949, [%rd1947];
	}
	// end inline asm
	// begin inline asm
	{	
ld.global.cg.u64 %rd1951, [%rd1949];
	}
	// end inline asm
	// begin inline asm
	{	
ld.global.cg.u64 %rd1953, [%rd1951];
	}
	// end inline asm
	// begin inline asm
	{	
ld.global.cg.u64 %rd1955, [%rd1953];
	}
	// end inline asm
	// begin inline asm
	{	
ld.global.cg.u64 %rd1957, [%rd1955];
	}
	// end inline asm
	// begin inline asm
	{	
ld.global.cg.u64 %rd1959, [%rd1957];
	}
	// end inline asm
	// begin inline asm
	{	
ld.global.cg.u64 %rd1961, [%rd1959];
	}
	// end inline asm
	// begin inline asm
	{	
ld.global.cg.u64 %rd1963, [%rd1961];
	}
	// end inline asm
	// begin inline asm
	{	
ld.global.cg.u64 %rd1965, [%rd1963];
	}
	// end inline asm
	// begin inline asm
	{	
ld.global.cg.u64 %rd1967, [%rd1965];
	}
	// end inline asm
	// begin inline asm
	{	
ld.global.cg.u64 %rd1969, [%rd1967];
	}
	// end inline asm
	// begin inline asm
	{	
ld.global.cg.u64 %rd1971, [%rd1969];
	}
	// end inline asm
	// begin inline asm
	{	
ld.global.cg.u64 %rd1973, [%rd1971];
	}
	// end inline asm
	// begin inline asm
	{	
ld.global.cg.u64 %rd1975, [%rd1973];
	}
	// end inline asm
	// begin inline asm
	{	
ld.global.cg.u64 %rd1977, [%rd1975];
	}
	// end inline asm
	// begin inline asm
	{	
ld.global.cg.u64 %rd1979, [%rd1977];
	}
	// end inline asm
	// begin inline asm
	{	
ld.global.cg.u64 %rd1981, [%rd1979];
	}
	// end inline asm
	// begin inline asm
	{	
ld.global.cg.u64 %rd1983, [%rd1981];
	}
	// end inline asm
	// begin inline asm
	{	
ld.global.cg.u64 %rd1985, [%rd1983];
	}
	// end inline asm
	// begin inline asm
	{	
ld.global.cg.u64 %rd1987, [%rd1985];
	}
	// end inline asm
	// begin inline asm
	{	
ld.global.cg.u64 %rd1989, [%rd1987];
	}
	// end inline asm
	// begin inline asm
	{	
ld.global.cg.u64 %rd1991, [%rd1989];
	}
	// end inline asm
	// begin inline asm
	{	
ld.global.cg.u64 %rd1993, [%rd1991];
	}
	// end inline asm
	// begin inline asm
	{	
ld.global.cg.u64 %rd1995, [%rd1993];
	}
	// end inline asm
	// begin inline asm
	{	
ld.global.cg.u64 %rd1997, [%rd1995];
	}
	// end inline asm
	// begin inline asm
	{	
ld.global.cg.u64 %rd1999, [%rd1997];
	}
	// end inline asm
	// begin inline asm
	{	
ld.global.cg.u64 %rd2001, [%rd1999];
	}
	// end inline asm
	// begin inline asm
	{	
ld.global.cg.u64 %rd2003, [%rd2001];
	}
	// end inline asm
	// begin inline asm
	{	
ld.global.cg.u64 %rd2005, [%rd2003];
	}
	// end inline asm
	// begin inline asm
	{	
ld.global.cg.u64 %rd2007, [%rd2005];
	}
	// end inline asm
	// begin inline asm
	{	
ld.global.cg.u64 %rd2009, [%rd2007];
	}
	// end inline asm
	// begin inline asm
	{	
ld.global.cg.u64 %rd2011, [%rd2009];
	}
	// end inline asm
	// begin inline asm
	{	
ld.global.cg.u64 %rd2013, [%rd2011];
	}
	// end inline asm
	// begin inline asm
	{	
ld.global.cg.u64 %rd2015, [%rd2013];
	}
	// end inline asm
	// begin inline asm
	{	
ld.global.cg.u64 %rd2017, [%rd2015];
	}
	// end inline asm
	// begin inline asm
	{	
ld.global.cg.u64 %rd2019, [%rd2017];
	}
	// end inline asm
	// begin inline asm
	{	
ld.global.cg.u64 %rd2021, [%rd2019];
	}
	// end inline asm
	// begin inline asm
	{	
ld.global.cg.u64 %rd2023, [%rd2021];
	}
	// end inline asm
	// begin inline asm
	{	
ld.global.cg.u64 %rd2025, [%rd2023];
	}
	// end inline asm
	// begin inline asm
	{	
ld.global.cg.u64 %rd2027, [%rd2025];
	}
	// end inline asm
	// begin inline asm
	{	
ld.global.cg.u64 %rd2029, [%rd2027];
	}
	// end inline asm
	// begin inline asm
	{	
ld.global.cg.u64 %rd2031, [%rd2029];
	}
	// end inline asm
	// begin inline asm
	{	
ld.global.cg.u64 %rd2033, [%rd2031];
	}
	// end inline asm
	// begin inline asm
	{	
ld.global.cg.u64 %rd2035, [%rd2033];
	}
	// end inline asm
	// begin inline asm
	{	
ld.global.cg.u64 %rd2037, [%rd2035];
	}
	// end inline asm
	// begin inline asm
	{	
ld.global.cg.u64 %rd2039, [%rd2037];
	}
	// end inline asm
	// begin inline asm
	{	
ld.global.cg.u64 %rd2041, [%rd2039];
	}
	// end inline asm
	// begin inline asm
	{	
ld.global.cg.u64 %rd2043, [%rd2041];
	}
	// end inline asm
	// begin inline asm
	{	
ld.global.cg.u64 %rd2045, [%rd2043];
	}
	// end inline asm
	// begin inline asm
	{	
ld.global.cg.u64 %rd2047, [%rd2045];
	}
	// end inline asm
	// begin inline asm
	{	
ld.global.cg.u64 %rd2049, [%rd2047];
	}
	// end inline asm
	// begin inline asm
	{	
ld.global.cg.u64 %rd2051, [%rd2049];
	}
	// end inline asm
	// begin inline asm
	{	
ld.global.cg.u64 %rd2053, [%rd2051];
	}
	// end inline asm
	// begin inline asm
	{	
ld.global.cg.u64 %rd2055, [%rd2053];
	}
	// end inline asm
	// begin inline asm
	{	
ld.global.cg.u64 %rd2057, [%rd2055];
	}
	// end inline asm
	// begin inline asm
	{	
ld.global.cg.u64 %rd2059, [%rd2057];
	}
	// end inline asm
	// begin inline asm
	{	
ld.global.cg.u64 %rd2061, [%rd2059];
	}
	// end inline asm
	// begin inline asm
	{	
ld.global.cg.u64 %rd2063, [%rd2061];
	}
	// end inline asm
	// begin inline asm
	{	
ld.global.cg.u64 %rd2065, [%rd2063];
	}
	// end inline asm
	// begin inline asm
	{	
ld.global.cg.u64 %rd2067, [%rd2065];
	}
	// end inline asm
	// begin inline asm
	{	
ld.global.cg.u64 %rd2069, [%rd2067];
	}
	// end inline asm
	// begin inline asm
	{	
ld.global.cg.u64 %rd2071, [%rd2069];
	}
	// end inline asm
	// begin inline asm
	{	
ld.global.cg.u64 %rd2073, [%rd2071];
	}
	// end inline asm
	// begin inline asm
	{	
ld.global.cg.u64 %rd2075, [%rd2073];
	}
	// end inline asm
	// begin inline asm
	{	
ld.global.cg.u64 %rd2077, [%rd2075];
	}
	// end inline asm
	// begin inline asm
	{	
ld.global.cg.u64 %rd2079, [%rd2077];
	}
	// end inline asm
	// begin inline asm
	{	
ld.global.cg.u64 %rd2081, [%rd2079];
	}
	// end inline asm
	// begin inline asm
	{	
ld.global.cg.u64 %rd2083, [%rd2081];
	}
	// end inline asm
	// begin inline asm
	{	
ld.global.cg.u64 %rd2085, [%rd2083];
	}
	// end inline asm
	// begin inline asm
	{	
ld.global.cg.u64 %rd2087, [%rd2085];
	}
	// end inline asm
	// begin inline asm
	{	
ld.global.cg.u64 %rd2089, [%rd2087];
	}
	// end inline asm
	// begin inline asm
	{	
ld.global.cg.u64 %rd2091, [%rd2089];
	}
	// end inline asm
	// begin inline asm
	{	
ld.global.cg.u64 %rd2093, [%rd2091];
	}
	// end inline asm
	// begin inline asm
	{	
ld.global.cg.u64 %rd2095, [%rd2093];
	}
	// end inline asm
	// begin inline asm
	{	
ld.global.cg.u64 %rd2097, [%rd2095];
	}
	// end inline asm
	// begin inline asm
	{	
ld.global.cg.u64 %rd2099, [%rd2097];
	}
	// end inline asm
	// begin inline asm
	{	
ld.global.cg.u64 %rd2101, [%rd2099];
	}
	// end inline asm
	// begin inline asm
	{	
ld.global.cg.u64 %rd2103, [%rd2101];
	}
	// end inline asm
	// begin inline asm
	{	
ld.global.cg.u64 %rd2105, [%rd2103];
	}
	// end inline asm
	// begin inline asm
	{	
ld.global.cg.u64 %rd2107, [%rd2105];
	}
	// end inline asm
	// begin inline asm
	{	
ld.global.cg.u64 %rd2109, [%rd2107];
	}
	// end inline asm
	// begin inline asm
	{	
ld.global.cg.u64 %rd2111, [%rd2109];
	}
	// end inline asm
	// begin inline asm
	{	
ld.global.cg.u64 %rd2113, [%rd2111];
	}
	// end inline asm
	// begin inline asm
	{	
ld.global.cg.u64 %rd2115, [%rd2113];
	}
	// end inline asm
	// begin inline asm
	{	
ld.global.cg.u64 %rd2117, [%rd2115];
	}
	// end inline asm
	// begin inline asm
	{	
ld.global.cg.u64 %rd2119, [%rd2117];
	}
	// end inline asm
	// begin inline asm
	{	
ld.global.cg.u64 %rd2121, [%rd2119];
	}
	// end inline asm
	// begin inline asm
	{	
ld.global.cg.u64 %rd2123, [%rd2121];
	}
	// end inline asm
	// begin inline asm
	{	
ld.global.cg.u64 %rd2125, [%rd2123];
	}
	// end inline asm
	// begin inline asm
	{	
ld.global.cg.u64 %rd2127, [%rd2125];
	}
	// end inline asm
	// begin inline asm
	{	
ld.global.cg.u64 %rd2129, [%rd2127];
	}
	// end inline asm
	// begin inline asm
	{	
ld.global.cg.u64 %rd2131, [%rd2129];
	}
	// end inline asm
	// begin inline asm
	{	
ld.global.cg.u64 %rd2133, [%rd2131];
	}
	// end inline asm
	// begin inline asm
	{	
ld.global.cg.u64 %rd2135, [%rd2133];
	}
	// end inline asm
	// begin inline asm
	{	
ld.global.cg.u64 %rd2137, [%rd2135];
	}
	// end inline asm
	// begin inline asm
	{	
ld.global.cg.u64 %rd2139, [%rd2137];
	}
	// end inline asm
	// begin inline asm
	{	
ld.global.cg.u64 %rd2141, [%rd2139];
	}
	// end inline asm
	// begin inline asm
	{	
ld.global.cg.u64 %rd2143, [%rd2141];
	}
	// end inline asm
	// begin inline asm
	{	
ld.global.cg.u64 %rd2145, [%rd2143];
	}
	// end inline asm
	// begin inline asm
	{	
ld.global.cg.u64 %rd2147, [%rd2145];
	}
	// end inline asm
	// begin inline asm
	{	
ld.global.cg.u64 %rd2149, [%rd2147];
	}
	// end inline asm
	// begin inline asm
	{	
ld.global.cg.u64 %rd2151, [%rd2149];
	}
	// end inline asm
	// begin inline asm
	{	
ld.global.cg.u64 %rd2153, [%rd2151];
	}
	// end inline asm
	// begin inline asm
	{	
ld.global.cg.u64 %rd2155, [%rd2153];
	}
	// end inline asm
	// begin inline asm
	{	
ld.global.cg.u64 %rd2157, [%rd2155];
	}
	// end inline asm
	// begin inline asm
	{	
ld.global.cg.u64 %rd2159, [%rd2157];
	}
	// end inline asm
	// begin inline asm
	{	
ld.global.cg.u64 %rd2161, [%rd2159];
	}
	// end inline asm
	// begin inline asm
	{	
ld.global.cg.u64 %rd2163, [%rd2161];
	}
	// end inline asm
	// begin inline asm
	{	
ld.global.cg.u64 %rd2165, [%rd2163];
	}
	// end inline asm
	// begin inline asm
	{	
ld.global.cg.u64 %rd2167, [%rd2165];
	}
	// end inline asm
	// begin inline asm
	{	
ld.global.cg.u64 %rd2169, [%rd2167];
	}
	// end inline asm
	// begin inline asm
	{	
ld.global.cg.u64 %rd2171, [%rd2169];
	}
	// end inline asm
	// begin inline asm
	{	
ld.global.cg.u64 %rd2173, [%rd2171];
	}
	// end inline asm
	// begin inline asm
	{	
ld.global.cg.u64 %rd2175, [%rd2173];
	}
	// end inline asm
	// begin inline asm
	{	
ld.global.cg.u64 %rd2177, [%rd2175];
	}
	// end inline asm
	// begin inline asm
	{	
ld.global.cg.u64 %rd2179, [%rd2177];
	}
	// end inline asm
	// begin inline asm
	{	
ld.global.cg.u64 %rd2181, [%rd2179];
	}
	// end inline asm
	// begin inline asm
	{	
ld.global.cg.u64 %rd2183, [%rd2181];
	}
	// end inline asm
	// begin inline asm
	{	
ld.global.cg.u64 %rd2185, [%rd2183];
	}
	// end inline asm
	// begin inline asm
	{	
ld.global.cg.u64 %rd2187, [%rd2185];
	}
	// end inline asm
	// begin inline asm
	{	
ld.global.cg.u64 %rd2189, [%rd2187];
	}
	// end inline asm
	// begin inline asm
	{	
ld.global.cg.u64 %rd2191, [%rd2189];
	}
	// end inline asm
	// begin inline asm
	{	
ld.global.cg.u64 %rd2193, [%rd2191];
	}
	// end inline asm
	// begin inline asm
	{	
ld.global.cg.u64 %rd2195, [%rd2193];
	}
	// end inline asm
	// begin inline asm
	{	
ld.global.cg.u64 %rd2197, [%rd2195];
	}
	// end inline asm
	// begin inline asm
	{	
ld.global.cg.u64 %rd2199, [%rd2197];
	}
	// end inline asm
	// begin inline asm
	{	
ld.global.cg.u64 %rd2201, [%rd2199];
	}
	// end inline asm
	// begin inline asm
	{	
ld.global.cg.u64 %rd2203, [%rd2201];
	}
	// end inline asm
	// begin inline asm
	{	
ld.global.cg.u64 %rd2205, [%rd2203];
	}
	// end inline asm
	// begin inline asm
	{	
ld.global.cg.u64 %rd2207, [%rd2205];
	}
	// end inline asm
	// begin inline asm
	{	
ld.global.cg.u64 %rd2209, [%rd2207];
	}
	// end inline asm
	// begin inline asm
	{	
ld.global.cg.u64 %rd2211, [%rd2209];
	}
	// end inline asm
	// begin inline asm
	{	
ld.global.cg.u64 %rd2213, [%rd2211];
	}
	// end inline asm
	// begin inline asm
	{	
ld.global.cg.u64 %rd2215, [%rd2213];
	}
	// end inline asm
	// begin inline asm
	{	
ld.global.cg.u64 %rd2217, [%rd2215];
	}
	// end inline asm
	// begin inline asm
	{	
ld.global.cg.u64 %rd2219, [%rd2217];
	}
	// end inline asm
	// begin inline asm
	{	
ld.global.cg.u64 %rd2221, [%rd2219];
	}
	// end inline asm
	// begin inline asm
	{	
ld.global.cg.u64 %rd2223, [%rd2221];
	}
	// end inline asm
	// begin inline asm
	{	
ld.global.cg.u64 %rd2225, [%rd2223];
	}
	// end inline asm
	// begin inline asm
	{	
ld.global.cg.u64 %rd2227, [%rd2225];
	}
	// end inline asm
	// begin inline asm
	{	
ld.global.cg.u64 %rd2229, [%rd2227];
	}
	// end inline asm
	// begin inline asm
	{	
ld.global.cg.u64 %rd2231, [%rd2229];
	}
	// end inline asm
	// begin inline asm
	{	
ld.global.cg.u64 %rd2233, [%rd2231];
	}
	// end inline asm
	// begin inline asm
	{	
ld.global.cg.u64 %rd2235, [%rd2233];
	}
	// end inline asm
	// begin inline asm
	{	
ld.global.cg.u64 %rd2237, [%rd2235];
	}
	// end inline asm
	// begin inline asm
	{	
ld.global.cg.u64 %rd2239, [%rd2237];
	}
	// end inline asm
	// begin inline asm
	{	
ld.global.cg.u64 %rd2241, [%rd2239];
	}
	// end inline asm
	// begin inline asm
	{	
ld.global.cg.u64 %rd2243, [%rd2241];
	}
	// end inline asm
	// begin inline asm
	{	
ld.global.cg.u64 %rd2245, [%rd2243];
	}
	// end inline asm
	// begin inline asm
	{	
ld.global.cg.u64 %rd2247, [%rd2245];
	}
	// end inline asm
	// begin inline asm
	{	
ld.global.cg.u64 %rd2249, [%rd2247];
	}
	// end inline asm
	// begin inline asm
	{	
ld.global.cg.u64 %rd2251, [%rd2249];
	}
	// end inline asm
	// begin inline asm
	{	
ld.global.cg.u64 %rd2253, [%rd2251];
	}
	// end inline asm
	// begin inline asm
	{	
ld.global.cg.u64 %rd2255, [%rd2253];
	}
	// end inline asm
	// begin inline asm
	{	
ld.global.cg.u64 %rd2257, [%rd2255];
	}
	// end inline asm
	// begin inline asm
	{	
ld.global.cg.u64 %rd2259, [%rd2257];
	}
	// end inline asm
	// begin inline asm
	{	
ld.global.cg.u64 %rd2261, [%rd2259];
	}
	// end inline asm
	// begin inline asm
	{	
ld.global.cg.u64 %rd2263, [%rd2261];
	}
	// end inline asm
	// begin inline asm
	{	
ld.global.cg.u64 %rd2265, [%rd2263];
	}
	// end inline asm
	// begin inline asm
	{	
ld.global.cg.u64 %rd2267, [%rd2265];
	}
	// end inline asm
	// begin inline asm
	{	
ld.global.cg.u64 %rd2269, [%rd2267];
	}
	// end inline asm
	// begin inline asm
	{	
ld.global.cg.u64 %rd2271, [%rd2269];
	}
	// end inline asm
	// begin inline asm
	{	
ld.global.cg.u64 %rd2273, [%rd2271];
	}
	// end inline asm
	// begin inline asm
	{	
ld.global.cg.u64 %rd2275, [%rd2273];
	}
	// end inline asm
	// begin inline asm
	{	
ld.global.cg.u64 %rd2277, [%rd2275];
	}
	// end inline asm
	// begin inline asm
	{	
ld.global.cg.u64 %rd2279, [%rd2277];
	}
	// end inline asm
	// begin inline asm
	{	
ld.global.cg.u64 %rd2281, [%rd2279];
	}
	// end inline asm
	// begin inline asm
	{	
ld.global.cg.u64 %rd2283, [%rd2281];
	}
	// end inline asm
	// begin inline asm
	{	
ld.global.cg.u64 %rd2285, [%rd2283];
	}
	// end inline asm
	// begin inline asm
	{	
ld.global.cg.u64 %rd2287, [%rd2285];
	}
	// end inline asm
	// begin inline asm
	{	
ld.global.cg.u64 %rd2289, [%rd2287];
	}
	// end inline asm
	// begin inline asm
	{	
ld.global.cg.u64 %rd2291, [%rd2289];
	}
	// end inline asm
	// begin inline asm
	{	
ld.global.cg.u64 %rd2293, [%rd2291];
	}
	// end inline asm
	// begin inline asm
	{	
ld.global.cg.u64 %rd2295, [%rd2293];
	}
	// end inline asm
	// begin inline asm
	{	
ld.global.cg.u64 %rd2297, [%rd2295];
	}
	// end inline asm
	// begin inline asm
	{	
ld.global.cg.u64 %rd2299, [%rd2297];
	}
	// end inline asm
	// begin inline asm
	{	
ld.global.cg.u64 %rd2301, [%rd2299];
	}
	// end inline asm
	// begin inline asm
	{	
ld.global.cg.u64 %rd2303, [%rd2301];
	}
	// end inline asm
	// begin inline asm
	{	
ld.global.cg.u64 %rd2305, [%rd2303];
	}
	// end inline asm
	// begin inline asm
	{	
ld.global.cg.u64 %rd2307, [%rd2305];
	}
	// end inline asm
	// begin inline asm
	{	
ld.global.cg.u64 %rd2309, [%rd2307];
	}
	// end inline asm
	// begin inline asm
	{	
ld.global.cg.u64 %rd2311, [%rd2309];
	}
	// end inline asm
	// begin inline asm
	{	
ld.global.cg.u64 %rd2313, [%rd2311];
	}
	// end inline asm
	// begin inline asm
	{	
ld.global.cg.u64 %rd2315, [%rd2313];
	}
	// end inline asm
	// begin inline asm
	{	
ld.global.cg.u64 %rd2317, [%rd2315];
	}
	// end inline asm
	// begin inline asm
	{	
ld.global.cg.u64 %rd2319, [%rd2317];
	}
	// end inline asm
	// begin inline asm
	{	
ld.global.cg.u64 %rd2321, [%rd2319];
	}
	// end inline asm
	// begin inline asm
	{	
ld.global.cg.u64 %rd2323, [%rd2321];
	}
	// end inline asm
	// begin inline asm
	{	
ld.global.cg.u64 %rd2325, [%rd2323];
	}
	// end inline asm
	// begin inline asm
	{	
ld.global.cg.u64 %rd2327, [%rd2325];
	}
	// end inline asm
	// begin inline asm
	{	
ld.global.cg.u64 %rd2329, [%rd2327];
	}
	// end inline asm
	// begin inline asm
	{	
ld.global.cg.u64 %rd2331, [%rd2329];
	}
	// end inline asm
	// begin inline asm
	{	
ld.global.cg.u64 %rd2333, [%rd2331];
	}
	// end inline asm
	// begin inline asm
	{	
ld.global.cg.u64 %rd2335, [%rd2333];
	}
	// end inline asm
	// begin inline asm
	{	
ld.global.cg.u64 %rd2337, [%rd2335];
	}
	// end inline asm
	// begin inline asm
	{	
ld.global.cg.u64 %rd2339, [%rd2337];
	}
	// end inline asm
	// begin inline asm
	{	
ld.global.cg.u64 %rd2341, [%rd2339];
	}
	// end inline asm
	// begin inline asm
	{	
ld.global.cg.u64 %rd2343, [%rd2341];
	}
	// end inline asm
	// begin inline asm
	{	
ld.global.cg.u64 %rd2345, [%rd2343];
	}
	// end inline asm
	// begin inline asm
	{	
ld.global.cg.u64 %rd2347, [%rd2345];
	}
	// end inline asm
	// begin inline asm
	{	
ld.global.cg.u64 %rd2349, [%rd2347];
	}
	// end inline asm
	// begin inline asm
	{	
ld.global.cg.u64 %rd2351, [%rd2349];
	}
	// end inline asm
	// begin inline asm
	{	
ld.global.cg.u64 %rd2353, [%rd2351];
	}
	// end inline asm
	// begin inline asm
	{	
ld.global.cg.u64 %rd2355, [%rd2353];
	}
	// end inline asm
	// begin inline asm
	{	
ld.global.cg.u64 %rd2357, [%rd2355];
	}
	// end inline asm
	// begin inline asm
	{	
ld.global.cg.u64 %rd2359, [%rd2357];
	}
	// end inline asm
	// begin inline asm
	{	
ld.global.cg.u64 %rd2361, [%rd2359];
	}
	// end inline asm
	// begin inline asm
	{	
ld.global.cg.u64 %rd2363, [%rd2361];
	}
	// end inline asm
	// begin inline asm
	{	
ld.global.cg.u64 %rd2365, [%rd2363];
	}
	// end inline asm
	// begin inline asm
	{	
ld.global.cg.u64 %rd2367, [%rd2365];
	}
	// end inline asm
	// begin inline asm
	{	
ld.global.cg.u64 %rd2369, [%rd2367];
	}
	// end inline asm
	// begin inline asm
	{	
ld.global.cg.u64 %rd2371, [%rd2369];
	}
	// end inline asm
	// begin inline asm
	{	
ld.global.cg.u64 %rd2373, [%rd2371];
	}
	// end inline asm
	// begin inline asm
	{	
ld.global.cg.u64 %rd2375, [%rd2373];
	}
	// end inline asm
	// begin inline asm
	{	
ld.global.cg.u64 %rd2377, [%rd2375];
	}
	// end inline asm
	// begin inline asm
	{	
ld.global.cg.u64 %rd2379, [%rd2377];
	}
	// end inline asm
	// begin inline asm
	{	
ld.global.cg.u64 %rd2381, [%rd2379];
	}
	// end inline asm
	// begin inline asm
	{	
ld.global.cg.u64 %rd2383, [%rd2381];
	}
	// end inline asm
	// begin inline asm
	{	
ld.global.cg.u64 %rd2385, [%rd2383];
	}
	// end inline asm
	// begin inline asm
	{	
ld.global.cg.u64 %rd2387, [%rd2385];
	}
	// end inline asm
	// begin inline asm
	{	
ld.global.cg.u64 %rd2389, [%rd2387];
	}
	// end inline asm
	// begin inline asm
	{	
ld.global.cg.u64 %rd2391, [%rd2389];
	}
	// end inline asm
	// begin inline asm
	{	
ld.global.cg.u64 %rd2393, [%rd2391];
	}
	// end inline asm
	// begin inline asm
	{	
ld.global.cg.u64 %rd2395, [%rd2393];
	}
	// end inline asm
	// begin inline asm
	{	
ld.global.cg.u64 %rd2397, [%rd2395];
	}
	// end inline asm
	// begin inline asm
	{	
ld.global.cg.u64 %rd2399, [%rd2397];
	}
	// end inline asm
	// begin inline asm
	{	
ld.global.cg.u64 %rd2401, [%rd2399];
	}
	// end inline asm
	// begin inline asm
	{	
ld.global.cg.u64 %rd2403, [%rd2401];
	}
	// end inline asm
	// begin inline asm
	{	
ld.global.cg.u64 %rd2405, [%rd2403];
	}
	// end inline asm
	// begin inline asm
	{	
ld.global.cg.u64 %rd2407, [%rd2405];
	}
	// end inline asm
	// begin inline asm
	{	
ld.global.cg.u64 %rd2409, [%rd2407];
	}
	// end inline asm
	// begin inline asm
	{	
ld.global.cg.u64 %rd2411, [%rd2409];
	}
	// end inline asm
	// begin inline asm
	{	
ld.global.cg.u64 %rd2413, [%rd2411];
	}
	// end inline asm
	// begin inline asm
	{	
ld.global.cg.u64 %rd2415, [%rd2413];
	}
	// end inline asm
	// begin inline asm
	{	
ld.global.cg.u64 %rd2417, [%rd2415];
	}
	// end inline asm
	// begin inline asm
	{	
ld.global.cg.u64 %rd2419, [%rd2417];
	}
	// end inline asm
	// begin inline asm
	{	
ld.global.cg.u64 %rd2421, [%rd2419];
	}
	// end inline asm
	// begin inline asm
	{	
ld.global.cg.u64 %rd2423, [%rd2421];
	}
	// end inline asm
	// begin inline asm
	{	
ld.global.cg.u64 %rd2425, [%rd2423];
	}
	// end inline asm
	// begin inline asm
	{	
ld.global.cg.u64 %rd2427, [%rd2425];
	}
	// end inline asm
	// begin inline asm
	{	
ld.global.cg.u64 %rd2429, [%rd2427];
	}
	// end inline asm
	// begin inline asm
	{	
ld.global.cg.u64 %rd2431, [%rd2429];
	}
	// end inline asm
	// begin inline asm
	{	
ld.global.cg.u64 %rd2433, [%rd2431];
	}
	// end inline asm
	// begin inline asm
	{	
ld.global.cg.u64 %rd2435, [%rd2433];
	}
	// end inline asm
	// begin inline asm
	{	
ld.global.cg.u64 %rd2437, [%rd2435];
	}
	// end inline asm
	// begin inline asm
	{	
ld.global.cg.u64 %rd2439, [%rd2437];
	}
	// end inline asm
	// begin inline asm
	{	
ld.global.cg.u64 %rd2441, [%rd2439];
	}
	// end inline asm
	// begin inline asm
	{	
ld.global.cg.u64 %rd2443, [%rd2441];
	}
	// end inline asm
	// begin inline asm
	{	
ld.global.cg.u64 %rd2445, [%rd2443];
	}
	// end inline asm
	// begin inline asm
	{	
ld.global.cg.u64 %rd2447, [%rd2445];
	}
	// end inline asm
	// begin inline asm
	{	
ld.global.cg.u64 %rd2449, [%rd2447];
	}
	// end inline asm
	// begin inline asm
	{	
ld.global.cg.u64 %rd2451, [%rd2449];
	}
	// end inline asm
	// begin inline asm
	{	
ld.global.cg.u64 %rd2453, [%rd2451];
	}
	// end inline asm
	// begin inline asm
	{	
ld.global.cg.u64 %rd2455, [%rd2453];
	}
	// end inline asm
	// begin inline asm
	{	
ld.global.cg.u64 %rd2457, [%rd2455];
	}
	// end inline asm
	// begin inline asm
	{	
ld.global.cg.u64 %rd2459, [%rd2457];
	}
	// end inline asm
	// begin inline asm
	{	
ld.global.cg.u64 %rd2461, [%rd2459];
	}
	// end inline asm
	// begin inline asm
	{	
ld.global.cg.u64 %rd2463, [%rd2461];
	}
	// end inline asm
	// begin inline asm
	{	
ld.global.cg.u64 %rd2465, [%rd2463];
	}
	// end inline asm
	// begin inline asm
	{	
ld.global.cg.u64 %rd2467, [%rd2465];
	}
	// end inline asm
	// begin inline asm
	{	
ld.global.cg.u64 %rd2469, [%rd2467];
	}
	// end inline asm
	// begin inline asm
	{	
ld.global.cg.u64 %rd2471, [%rd2469];
	}
	// end inline asm
	// begin inline asm
	{	
ld.global.cg.u64 %rd2473, [%rd2471];
	}
	// end inline asm
	// begin inline asm
	{	
ld.global.cg.u64 %rd2475, [%rd2473];
	}
	// end inline asm
	// begin inline asm
	{	
ld.global.cg.u64 %rd2477, [%rd2475];
	}
	// end inline asm
	// begin inline asm
	{	
ld.global.cg.u64 %rd2479, [%rd2477];
	}
	// end inline asm
	// begin inline asm
	{	
ld.global.cg.u64 %rd2481, [%rd2479];
	}
	// end inline asm
	// begin inline asm
	{	
ld.global.cg.u64 %rd2483, [%rd2481];
	}
	// end inline asm
	// begin inline asm
	{	
ld.global.cg.u64 %rd2485, [%rd2483];
	}
	// end inline asm
	// begin inline asm
	{	
ld.global.cg.u64 %rd2487, [%rd2485];
	}
	// end inline asm
	// begin inline asm
	{	
ld.global.cg.u64 %rd2489, [%rd2487];
	}
	// end inline asm
	// begin inline asm
	{	
ld.global.cg.u64 %rd2491, [%rd2489];
	}
	// end inline asm
	// begin inline asm
	{	
ld.global.cg.u64 %rd2493, [%rd2491];
	}
	// end inline asm
	// begin inline asm
	{	
ld.global.cg.u64 %rd2495, [%rd2493];
	}
	// end inline asm
	// begin inline asm
	{	
ld.global.cg.u64 %rd2497, [%rd2495];
	}
	// end inline asm
	// begin inline asm
	{	
ld.global.cg.u64 %rd2499, [%rd2497];
	}
	// end inline asm
	// begin inline asm
	{	
ld.global.cg.u64 %rd2501, [%rd2499];
	}
	// end inline asm
	// begin inline asm
	{	
ld.global.cg.u64 %rd2503, [%rd2501];
	}
	// end inline asm
	// begin inline asm
	{	
ld.global.cg.u64 %rd2505, [%rd2503];
	}
	// end inline asm
	// begin inline asm
	{	
ld.global.cg.u64 %rd2507, [%rd2505];
	}
	// end inline asm
	// begin inline asm
	{	
ld.global.cg.u64 %rd2509, [%rd2507];
	}
	// end inline asm
	// begin inline asm
	{	
ld.global.cg.u64 %rd2511, [%rd2509];
	}
	// end inline asm
	// begin inline asm
	{	
ld.global.cg.u64 %rd2513, [%rd2511];
	}
	// end inline asm
	// begin inline asm
	{	
ld.global.cg.u64 %rd2515, [%rd2513];
	}
	// end inline asm
	// begin inline asm
	{	
ld.global.cg.u64 %rd2517, [%rd2515];
	}
	// end inline asm
	// begin inline asm
	{	
ld.global.cg.u64 %rd2519, [%rd2517];
	}
	// end inline asm
	// begin inline asm
	{	
ld.global.cg.u64 %rd2521, [%rd2519];
	}
	// end inline asm
	// begin inline asm
	{	
ld.global.cg.u64 %rd2523, [%rd2521];
	}
	// end inline asm
	// begin inline asm
	{	
ld.global.cg.u64 %rd2525, [%rd2523];
	}
	// end inline asm
	// begin inline asm
	{	
ld.global.cg.u64 %rd2527, [%rd2525];
	}
	// end inline asm
	// begin inline asm
	{	
ld.global.cg.u64 %rd2529, [%rd2527];
	}
	// end inline asm
	// begin inline asm
	{	
ld.global.cg.u64 %rd2531, [%rd2529];
	}
	// end inline asm
	// begin inline asm
	{	
ld.global.cg.u64 %rd2533, [%rd2531];
	}
	// end inline asm
	// begin inline asm
	{	
ld.global.cg.u64 %rd2535, [%rd2533];
	}
	// end inline asm
	// begin inline asm
	{	
ld.global.cg.u64 %rd2537, [%rd2535];
	}
	// end inline asm
	// begin inline asm
	{	
ld.global.cg.u64 %rd2539, [%rd2537];
	}
	// end inline asm
	// begin inline asm
	{	
ld.global.cg.u64 %rd2541, [%rd2539];
	}
	// end inline asm
	// begin inline asm
	{	
ld.global.cg.u64 %rd2543, [%rd2541];
	}
	// end inline asm
	// begin inline asm
	{	
ld.global.cg.u64 %rd2545, [%rd2543];
	}
	// end inline asm
	// begin inline asm
	{	
ld.global.cg.u64 %rd2547, [%rd2545];
	}
	// end inline asm
	// begin inline asm
	{	
ld.global.cg.u64 %rd2549, [%rd2547];
	}
	// end inline asm
	// begin inline asm
	{	
ld.global.cg.u64 %rd2551, [%rd2549];
	}
	// end inline asm
	// begin inline asm
	{	
ld.global.cg.u64 %rd2553, [%rd2551];
	}
	// end inline asm
	// begin inline asm
	{	
ld.global.cg.u64 %rd2555, [%rd2553];
	}
	// end inline asm
	// begin inline asm
	{	
ld.global.cg.u64 %rd2557, [%rd2555];
	}
	// end inline asm
	// begin inline asm
	{	
ld.global.cg.u64 %rd2559, [%rd2557];
	}
	// end inline asm
	// begin inline asm
	{	
ld.global.cg.u64 %rd2561, [%rd2559];
	}
	// end inline asm
	// begin inline asm
	{	
ld.global.cg.u64 %rd2563, [%rd2561];
	}
	// end inline asm
	// begin inline asm
	{	
ld.global.cg.u64 %rd2565, [%rd2563];
	}
	// end inline asm
	// begin inline asm
	{	
ld.global.cg.u64 %rd2567, [%rd2565];
	}
	// end inline asm
	// begin inline asm
	{	
ld.global.cg.u64 %rd2569, [%rd2567];
	}
	// end inline asm
	// begin inline asm
	{	
ld.global.cg.u64 %rd2571, [%rd2569];
	}
	// end inline asm
	// begin inline asm
	{	
ld.global.cg.u64 %rd2573, [%rd2571];
	}
	// end inline asm
	// begin inline asm
	{	
ld.global.cg.u64 %rd2575, [%rd2573];
	}
	// end inline asm
	// begin inline asm
	{	
ld.global.cg.u64 %rd2577, [%rd2575];
	}
	// end inline asm
	// begin inline asm
	{	
ld.global.cg.u64 %rd2579, [%rd2577];
	}
	// end inline asm
	// begin inline asm
	{	
ld.global.cg.u64 %rd2581, [%rd2579];
	}
	// end inline asm
	// begin inline asm
	{	
ld.global.cg.u64 %rd2583, [%rd2581];
	}
	// end inline asm
	// begin inline asm
	{	
ld.global.cg.u64 %rd2585, [%rd2583];
	}
	// end inline asm
	// begin inline asm
	{	
ld.global.cg.u64 %rd2587, [%rd2585];
	}
	// end inline asm
	// begin inline asm
	{	
ld.global.cg.u64 %rd2589, [%rd2587];
	}
	// end inline asm
	// begin inline asm
	{	
ld.global.cg.u64 %rd2591, [%rd2589];
	}
	// end inline asm
	// begin inline asm
	{	
ld.global.cg.u64 %rd2593, [%rd2591];
	}
	// end inline asm
	// begin inline asm
	{	
ld.global.cg.u64 %rd2595, [%rd2593];
	}
	// end inline asm
	// begin inline asm
	{	
ld.global.cg.u64 %rd2597, [%rd2595];
	}
	// end inline asm
	// begin inline asm
	{	
ld.global.cg.u64 %rd2599, [%rd2597];
	}
	// end inline asm
	// begin inline asm
	{	
ld.global.cg.u64 %rd2601, [%rd2599];
	}
	// end inline asm
	// begin inline asm
	{	
ld.global.cg.u64 %rd2603, [%rd2601];
	}
	// end inline asm
	// begin inline asm
	{	
ld.global.cg.u64 %rd2605, [%rd2603];
	}
	// end inline asm
	// begin inline asm
	{	
ld.global.cg.u64 %rd2607, [%rd2605];
	}
	// end inline asm
	// begin inline asm
	{	
ld.global.cg.u64 %rd2609, [%rd2607];
	}
	// end inline asm
	// begin inline asm
	{	
ld.global.cg.u64 %rd2611, [%rd2609];
	}
	// end inline asm
	// begin inline asm
	{	
ld.global.cg.u64 %rd2613, [%rd2611];
	}
	// end inline asm
	// begin inline asm
	{	
ld.global.cg.u64 %rd2615, [%rd2613];
	}
	// end inline asm
	// begin inline asm
	{	
ld.global.cg.u64 %rd2617, [%rd2615];
	}
	// end inline asm
	// begin inline asm
	{	
ld.global.cg.u64 %rd2619, [%rd2617];
	}
	// end inline asm
	// begin inline asm
	{	
ld.global.cg.u64 %rd2621, [%rd2619];
	}
	// end inline asm
	// begin inline asm
	{	
ld.global.cg.u64 %rd2623, [%rd2621];
	}
	// end inline asm
	// begin inline asm
	{	
ld.global.cg.u64 %rd2625, [%rd2623];
	}
	// end inline asm
	// begin inline asm
	{	
ld.global.cg.u64 %rd2627, [%rd2625];
	}
	// end inline asm
	// begin inline asm
	{	
ld.global.cg.u64 %rd2629, [%rd2627];
	}
	// end inline asm
	// begin inline asm
	{	
ld.global.cg.u64 %rd2631, [%rd2629];
	}
	// end inline asm
	// begin inline asm
	{	
ld.global.cg.u64 %rd2633, [%rd2631];
	}
	// end inline asm
	// begin inline asm
	{	
ld.global.cg.u64 %rd2635, [%rd2633];
	}
	// end inline asm
	// begin inline asm
	{	
ld.global.cg.u64 %rd2637, [%rd2635];
	}
	// end inline asm
	// begin inline asm
	{	
ld.global.cg.u64 %rd2639, [%rd2637];
	}
	// end inline asm
	// begin inline asm
	{	
ld.global.cg.u64 %rd2641, [%rd2639];
	}
	// end inline asm
	// begin inline asm
	{	
ld.global.cg.u64 %rd2643, [%rd2641];
	}
	// end inline asm
	// begin inline asm
	{	
ld.global.cg.u64 %rd2645, [%rd2643];
	}
	// end inline asm
	// begin inline asm
	{	
ld.global.cg.u64 %rd2647, [%rd2645];
	}
	// end inline asm
	// begin inline asm
	{	
ld.global.cg.u64 %rd2649, [%rd2647];
	}
	// end inline asm
	// begin inline asm
	{	
ld.global.cg.u64 %rd2651, [%rd2649];
	}
	// end inline asm
	// begin inline asm
	{	
ld.global.cg.u64 %rd2653, [%rd2651];
	}
	// end inline asm
	// begin inline asm
	{	
ld.global.cg.u64 %rd2655, [%rd2653];
	}
	// end inline asm
	// begin inline asm
	{	
ld.global.cg.u64 %rd2657, [%rd2655];
	}
	// end inline asm
	// begin inline asm
	{	
ld.global.cg.u64 %rd2659, [%rd2657];
	}
	// end inline asm
	// begin inline asm
	{	
ld.global.cg.u64 %rd2661, [%rd2659];
	}
	// end inline asm
	// begin inline asm
	{	
ld.global.cg.u64 %rd2663, [%rd2661];
	}
	// end inline asm
	// begin inline asm
	{	
ld.global.cg.u64 %rd2665, [%rd2663];
	}
	// end inline asm
	// begin inline asm
	{	
ld.global.cg.u64 %rd2667, [%rd2665];
	}
	// end inline asm
	// begin inline asm
	{	
ld.global.cg.u64 %rd2669, [%rd2667];
	}
	// end inline asm
	// begin inline asm
	{	
ld.global.cg.u64 %rd2671, [%rd2669];
	}
	// end inline asm
	// begin inline asm
	{	
ld.global.cg.u64 %rd2673, [%rd2671];
	}
	// end inline asm
	// begin inline asm
	{	
ld.global.cg.u64 %rd2675, [%rd2673];
	}
	// end inline asm
	// begin inline asm
	{	
ld.global.cg.u64 %rd2677, [%rd2675];
	}
	// end inline asm
	// begin inline asm
	{	
ld.global.cg.u64 %rd2679, [%rd2677];
	}
	// end inline asm
	// begin inline asm
	{	
ld.global.cg.u64 %rd2681, [%rd2679];
	}
	// end inline asm
	// begin inline asm
	{	
ld.global.cg.u64 %rd2683, [%rd2681];
	}
	// end inline asm
	// begin inline asm
	{	
ld.global.cg.u64 %rd2685, [%rd2683];
	}
	// end inline asm
	// begin inline asm
	{	
ld.global.cg.u64 %rd2687, [%rd2685];
	}
	// end inline asm
	// begin inline asm
	{	
ld.global.cg.u64 %rd2689, [%rd2687];
	}
	// end inline asm
	// begin inline asm
	{	
ld.global.cg.u64 %rd2691, [%rd2689];
	}
	// end inline asm
	// begin inline asm
	{	
ld.global.cg.u64 %rd2693, [%rd2691];
	}
	// end inline asm
	// begin inline asm
	{	
ld.global.cg.u64 %rd2695, [%rd2693];
	}
	// end inline asm
	// begin inline asm
	{	
ld.global.cg.u64 %rd2697, [%rd2695];
	}
	// end inline asm
	// begin inline asm
	{	
ld.global.cg.u64 %rd2699, [%rd2697];
	}
	// end inline asm
	// begin inline asm
	{	
ld.global.cg.u64 %rd2701, [%rd2699];
	}
	// end inline asm
	// begin inline asm
	{	
ld.global.cg.u64 %rd2703, [%rd2701];
	}
	// end inline asm
	// begin inline asm
	{	
ld.global.cg.u64 %rd2705, [%rd2703];
	}
	// end inline asm
	// begin inline asm
	{	
ld.global.cg.u64 %rd2707, [%rd2705];
	}
	// end inline asm
	// begin inline asm
	{	
ld.global.cg.u64 %rd2709, [%rd2707];
	}
	// end inline asm
	// begin inline asm
	{	
ld.global.cg.u64 %rd2711, [%rd2709];
	}
	// end inline asm
	// begin inline asm
	{	
ld.global.cg.u64 %rd2713, [%rd2711];
	}
	// end inline asm
	// begin inline asm
	{	
ld.global.cg.u64 %rd2715, [%rd2713];
	}
	// end inline asm
	// begin inline asm
	{	
ld.global.cg.u64 %rd2717, [%rd2715];
	}
	// end inline asm
	// begin inline asm
	{	
ld.global.cg.u64 %rd2719, [%rd2717];
	}
	// end inline asm
	// begin inline asm
	{	
ld.global.cg.u64 %rd2721, [%rd2719];
	}
	// end inline asm
	// begin inline asm
	{	
ld.global.cg.u64 %rd2723, [%rd2721];
	}
	// end inline asm
	// begin inline asm
	{	
ld.global.cg.u64 %rd2725, [%rd2723];
	}
	// end inline asm
	// begin inline asm
	{	
ld.global.cg.u64 %rd2727, [%rd2725];
	}
	// end inline asm
	// begin inline asm
	{	
ld.global.cg.u64 %rd2729, [%rd2727];
	}
	// end inline asm
	// begin inline asm
	{	
ld.global.cg.u64 %rd2731, [%rd2729];
	}
	// end inline asm
	// begin inline asm
	{	
ld.global.cg.u64 %rd2733, [%rd2731];
	}
	// end inline asm
	// begin inline asm
	{	
ld.global.cg.u64 %rd2735, [%rd2733];
	}
	// end inline asm
	// begin inline asm
	{	
ld.global.cg.u64 %rd2737, [%rd2735];
	}
	// end inline asm
	// begin inline asm
	{	
ld.global.cg.u64 %rd2739, [%rd2737];
	}
	// end inline asm
	// begin inline asm
	{	
ld.global.cg.u64 %rd2741, [%rd2739];
	}
	// end inline asm
	// begin inline asm
	{	
ld.global.cg.u64 %rd2743, [%rd2741];
	}
	// end inline asm
	// begin inline asm
	{	
ld.global.cg.u64 %rd2745, [%rd2743];
	}
	// end inline asm
	// begin inline asm
	{	
ld.global.cg.u64 %rd2747, [%rd2745];
	}
	// end inline asm
	// begin inline asm
	{	
ld.global.cg.u64 %rd2749, [%rd2747];
	}
	// end inline asm
	// begin inline asm
	{	
ld.global.cg.u64 %rd2751, [%rd2749];
	}
	// end inline asm
	// begin inline asm
	{	
ld.global.cg.u64 %rd2753, [%rd2751];
	}
	// end inline asm
	// begin inline asm
	{	
ld.global.cg.u64 %rd2755, [%rd2753];
	}
	// end inline asm
	// begin inline asm
	{	
ld.global.cg.u64 %rd2757, [%rd2755];
	}
	// end inline asm
	// begin inline asm
	{	
ld.global.cg.u64 %rd2759, [%rd2757];
	}
	// end inline asm
	// begin inline asm
	{	
ld.global.cg.u64 %rd2761, [%rd2759];
	}
	// end inline asm
	// begin inline asm
	{	
ld.global.cg.u64 %rd2763, [%rd2761];
	}
	// end inline asm
	// begin inline asm
	{	
ld.global.cg.u64 %rd2765, [%rd2763];
	}
	// end inline asm
	// begin inline asm
	{	
ld.global.cg.u64 %rd2767, [%rd2765];
	}
	// end inline asm
	// begin inline asm
	{	
ld.global.cg.u64 %rd2769, [%rd2767];
	}
	// end inline asm
	// begin inline asm
	{	
ld.global.cg.u64 %rd2771, [%rd2769];
	}
	// end inline asm
	// begin inline asm
	{	
ld.global.cg.u64 %rd2773, [%rd2771];
	}
	// end inline asm
	// begin inline asm
	{	
ld.global.cg.u64 %rd2775, [%rd2773];
	}
	// end inline asm
	// begin inline asm
	{	
ld.global.cg.u64 %rd2777, [%rd2775];
	}
	// end inline asm
	// begin inline asm
	{	
ld.global.cg.u64 %rd2779, [%rd2777];
	}
	// end inline asm
	// begin inline asm
	{	
ld.global.cg.u64 %rd2781, [%rd2779];
	}
	// end inline asm
	// begin inline asm
	{	
ld.global.cg.u64 %rd2783, [%rd2781];
	}
	// end inline asm
	// begin inline asm
	{	
ld.global.cg.u64 %rd2785, [%rd2783];
	}
	// end inline asm
	// begin inline asm
	{	
ld.global.cg.u64 %rd2787, [%rd2785];
	}
	// end inline asm
	// begin inline asm
	{	
ld.global.cg.u64 %rd2789, [%rd2787];
	}
	// end inline asm
	// begin inline asm
	{	
ld.global.cg.u64 %rd2791, [%rd2789];
	}
	// end inline asm
	// begin inline asm
	{	
ld.global.cg.u64 %rd2793, [%rd2791];
	}
	// end inline asm
	// begin inline asm
	{	
ld.global.cg.u64 %rd2795, [%rd2793];
	}
	// end inline asm
	// begin inline asm
	{	
ld.global.cg.u64 %rd2797, [%rd2795];
	}
	// end inline asm
	// begin inline asm
	{	
ld.global.cg.u64 %rd2799, [%rd2797];
	}
	// end inline asm
	// begin inline asm
	{	
ld.global.cg.u64 %rd2801, [%rd2799];
	}
	// end inline asm
	// begin inline asm
	{	
ld.global.cg.u64 %rd2803, [%rd2801];
	}
	// end inline asm
	// begin inline asm
	{	
ld.global.cg.u64 %rd2805, [%rd2803];
	}
	// end inline asm
	// begin inline asm
	{	
ld.global.cg.u64 %rd2807, [%rd2805];
	}
	// end inline asm
	// begin inline asm
	{	
ld.global.cg.u64 %rd2809, [%rd2807];
	}
	// end inline asm
	// begin inline asm
	{	
ld.global.cg.u64 %rd2811, [%rd2809];
	}
	// end inline asm
	// begin inline asm
	{	
ld.global.cg.u64 %rd2813, [%rd2811];
	}
	// end inline asm
	// begin inline asm
	{	
ld.global.cg.u64 %rd2815, [%rd2813];
	}
	// end inline asm
	// begin inline asm
	{	
ld.global.cg.u64 %rd2817, [%rd2815];
	}
	// end inline asm
	// begin inline asm
	{	
ld.global.cg.u64 %rd2819, [%rd2817];
	}
	// end inline asm
	// begin inline asm
	{	
ld.global.cg.u64 %rd2821, [%rd2819];
	}
	// end inline asm
	// begin inline asm
	{	
ld.global.cg.u64 %rd2823, [%rd2821];
	}
	// end inline asm
	// begin inline asm
	{	
ld.global.cg.u64 %rd2825, [%rd2823];
	}
	// end inline asm
	// begin inline asm
	{	
ld.global.cg.u64 %rd2827, [%rd2825];
	}
	// end inline asm
	// begin inline asm
	{	
ld.global.cg.u64 %rd2829, [%rd2827];
	}
	// end inline asm
	// begin inline asm
	{	
ld.global.cg.u64 %rd2831, [%rd2829];
	}
	// end inline asm
	// begin inline asm
	{	
ld.global.cg.u64 %rd2833, [%rd2831];
	}
	// end inline asm
	// begin inline asm
	{	
ld.global.cg.u64 %rd2835, [%rd2833];
	}
	// end inline asm
	// begin inline asm
	{	
ld.global.cg.u64 %rd2837, [%rd2835];
	}
	// end inline asm
	// begin inline asm
	{	
ld.global.cg.u64 %rd2839, [%rd2837];
	}
	// end inline asm
	// begin inline asm
	{	
ld.global.cg.u64 %rd2841, [%rd2839];
	}
	// end inline asm
	// begin inline asm
	{	
ld.global.cg.u64 %rd2843, [%rd2841];
	}
	// end inline asm
	// begin inline asm
	{	
ld.global.cg.u64 %rd2845, [%rd2843];
	}
	// end inline asm
	// begin inline asm
	{	
ld.global.cg.u64 %rd2847, [%rd2845];
	}
	// end inline asm
	// begin inline asm
	{	
ld.global.cg.u64 %rd2849, [%rd2847];
	}
	// end inline asm
	// begin inline asm
	{	
ld.global.cg.u64 %rd2851, [%rd2849];
	}
	// end inline asm
	// begin inline asm
	{	
ld.global.cg.u64 %rd2853, [%rd2851];
	}
	// end inline asm
	// begin inline asm
	{	
ld.global.cg.u64 %rd2855, [%rd2853];
	}
	// end inline asm
	// begin inline asm
	{	
ld.global.cg.u64 %rd2857, [%rd2855];
	}
	// end inline asm
	// begin inline asm
	{	
ld.global.cg.u64 %rd2859, [%rd2857];
	}
	// end inline asm
	// begin inline asm
	{	
ld.global.cg.u64 %rd2861, [%rd2859];
	}
	// end inline asm
	// begin inline asm
	{	
ld.global.cg.u64 %rd2863, [%rd2861];
	}
	// end inline asm
	// begin inline asm
	{	
ld.global.cg.u64 %rd2865, [%rd2863];
	}
	// end inline asm
	// begin inline asm
	{	
ld.global.cg.u64 %rd2867, [%rd2865];
	}
	// end inline asm
	// begin inline asm
	{	
ld.global.cg.u64 %rd2869, [%rd2867];
	}
	// end inline asm
	// begin inline asm
	{	
ld.global.cg.u64 %rd2871, [%rd2869];
	}
	// end inline asm
	// begin inline asm
	{	
ld.global.cg.u64 %rd2873, [%rd2871];
	}
	// end inline asm
	// begin inline asm
	{	
ld.global.cg.u64 %rd2875, [%rd2873];
	}
	// end inline asm
	// begin inline asm
	{	
ld.global.cg.u64 %rd2877, [%rd2875];
	}
	// end inline asm
	// begin inline asm
	{	
ld.global.cg.u64 %rd2879, [%rd2877];
	}
	// end inline asm
	// begin inline asm
	{	
ld.global.cg.u64 %rd2881, [%rd2879];
	}
	// end inline asm
	// begin inline asm
	{	
ld.global.cg.u64 %rd2883, [%rd2881];
	}
	// end inline asm
	// begin inline asm
	{	
ld.global.cg.u64 %rd2885, [%rd2883];
	}
	// end inline asm
	// begin inline asm
	{	
ld.global.cg.u64 %rd2887, [%rd2885];
	}
	// end inline asm
	// begin inline asm
	{	
ld.global.cg.u64 %rd2889, [%rd2887];
	}
	// end inline asm
	// begin inline asm
	{	
ld.global.cg.u64 %rd2891, [%rd2889];
	}
	// end inline asm
	// begin inline asm
	{	
ld.global.cg.u64 %rd2893, [%rd2891];
	}
	// end inline asm
	// begin inline asm
	{	
ld.global.cg.u64 %rd2895, [%rd2893];
	}
	// end inline asm
	// begin inline asm
	{	
ld.global.cg.u64 %rd2897, [%rd2895];
	}
	// end inline asm
	// begin inline asm
	{	
ld.global.cg.u64 %rd2899, [%rd2897];
	}
	// end inline asm
	// begin inline asm
	{	
ld.global.cg.u64 %rd2901, [%rd2899];
	}
	// end inline asm
	// begin inline asm
	{	
ld.global.cg.u64 %rd2903, [%rd2901];
	}
	// end inline asm
	// begin inline asm
	{	
ld.global.cg.u64 %rd2905, [%rd2903];
	}
	// end inline asm
	// begin inline asm
	{	
ld.global.cg.u64 %rd2907, [%rd2905];
	}
	// end inline asm
	// begin inline asm
	{	
ld.global.cg.u64 %rd2909, [%rd2907];
	}
	// end inline asm
	// begin inline asm
	{	
ld.global.cg.u64 %rd2911, [%rd2909];
	}
	// end inline asm
	// begin inline asm
	{	
ld.global.cg.u64 %rd2913, [%rd2911];
	}
	// end inline asm
	// begin inline asm
	{	
ld.global.cg.u64 %rd2915, [%rd2913];
	}
	// end inline asm
	// begin inline asm
	{	
ld.global.cg.u64 %rd2917, [%rd2915];
	}
	// end inline asm
	// begin inline asm
	{	
ld.global.cg.u64 %rd2919, [%rd2917];
	}
	// end inline asm
	// begin inline asm
	{	
ld.global.cg.u64 %rd2921, [%rd2919];
	}
	// end inline asm
	// begin inline asm
	{	
ld.global.cg.u64 %rd2923, [%rd2921];
	}
	// end inline asm
	// begin inline asm
	{	
ld.global.cg.u64 %rd2925, [%rd2923];
	}
	// end inline asm
	// begin inline asm
	{	
ld.global.cg.u64 %rd2927, [%rd2925];
	}
	// end inline asm
	// begin inline asm
	{	
ld.global.cg.u64 %rd2929, [%rd2927];
	}
	// end inline asm
	// begin inline asm
	{	
ld.global.cg.u64 %rd2931, [%rd2929];
	}
	// end inline asm
	// begin inline asm
	{	
ld.global.cg.u64 %rd2933, [%rd2931];
	}
	// end inline asm
	// begin inline asm
	{	
ld.global.cg.u64 %rd2935, [%rd2933];
	}
	// end inline asm
	// begin inline asm
	{	
ld.global.cg.u64 %rd2937, [%rd2935];
	}
	// end inline asm
	// begin inline asm
	{	
ld.global.cg.u64 %rd2939, [%rd2937];
	}
	// end inline asm
	// begin inline asm
	{	
ld.global.cg.u64 %rd2941, [%rd2939];
	}
	// end inline asm
	// begin inline asm
	{	
ld.global.cg.u64 %rd2943, [%rd2941];
	}
	// end inline asm
	// begin inline asm
	{	
ld.global.cg.u64 %rd2945, [%rd2943];
	}
	// end inline asm
	// begin inline asm
	{	
ld.global.cg.u64 %rd2947, [%rd2945];
	}
	// end inline asm
	// begin inline asm
	{	
ld.global.cg.u64 %rd2949, [%rd2947];
	}
	// end inline asm
	// begin inline asm
	{	
ld.global.cg.u64 %rd2951, [%rd2949];
	}
	// end inline asm
	// begin inline asm
	{	
ld.global.cg.u64 %rd2953, [%rd2951];
	}
	// end inline asm
	// begin inline asm
	{	
ld.global.cg.u64 %rd2955, [%rd2953];
	}
	// end inline asm
	// begin inline asm
	{	
ld.global.cg.u64 %rd2957, [%rd2955];
	}
	// end inline asm
	// begin inline asm
	{	
ld.global.cg.u64 %rd2959, [%rd2957];
	}
	// end inline asm
	// begin inline asm
	{	
ld.global.cg.u64 %rd2961, [%rd2959];
	}
	// end inline asm
	// begin inline asm
	{	
ld.global.cg.u64 %rd2963, [%rd2961];
	}
	// end inline asm
	// begin inline asm
	{	
ld.global.cg.u64 %rd2965, [%rd2963];
	}
	// end inline asm
	// begin inline asm
	{	
ld.global.cg.u64 %rd2967, [%rd2965];
	}
	// end inline asm
	// begin inline asm
	{	
ld.global.cg.u64 %rd2969, [%rd2967];
	}
	// end inline asm
	// begin inline asm
	{	
ld.global.cg.u64 %rd2971, [%rd2969];
	}
	// end inline asm
	// begin inline asm
	{	
ld.global.cg.u64 %rd2973, [%rd2971];
	}
	// end inline asm
	// begin inline asm
	{	
ld.global.cg.u64 %rd2975, [%rd2973];
	}
	// end inline asm
	// begin inline asm
	{	
ld.global.cg.u64 %rd2977, [%rd2975];
	}
	// end inline asm
	// begin inline asm
	{	
ld.global.cg.u64 %rd2979, [%rd2977];
	}
	// end inline asm
	// begin inline asm
	{	
ld.global.cg.u64 %rd2981, [%rd2979];
	}
	// end inline asm
	// begin inline asm
	{	
ld.global.cg.u64 %rd2983, [%rd2981];
	}
	// end inline asm
	// begin inline asm
	{	
ld.global.cg.u64 %rd2985, [%rd2983];
	}
	// end inline asm
	// begin inline asm
	{	
ld.global.cg.u64 %rd2987, [%rd2985];
	}
	// end inline asm
	// begin inline asm
	{	
ld.global.cg.u64 %rd2989, [%rd2987];
	}
	// end inline asm
	// begin inline asm
	{	
ld.global.cg.u64 %rd2991, [%rd2989];
	}
	// end inline asm
	// begin inline asm
	{	
ld.global.cg.u64 %rd2993, [%rd2991];
	}
	// end inline asm
	// begin inline asm
	{	
ld.global.cg.u64 %rd2995, [%rd2993];
	}
	// end inline asm
	// begin inline asm
	{	
ld.global.cg.u64 %rd2997, [%rd2995];
	}
	// end inline asm
	// begin inline asm
	{	
ld.global.cg.u64 %rd2999, [%rd2997];
	}
	// end inline asm
	// begin inline asm
	{	
ld.global.cg.u64 %rd3001, [%rd2999];
	}
	// end inline asm
	// begin inline asm
	{	
ld.global.cg.u64 %rd3003, [%rd3001];
	}
	// end inline asm
	// begin inline asm
	{	
ld.global.cg.u64 %rd3005, [%rd3003];
	}
	// end inline asm
	// begin inline asm
	{	
ld.global.cg.u64 %rd3007, [%rd3005];
	}
	// end inline asm
	// begin inline asm
	{	
ld.global.cg.u64 %rd3009, [%rd3007];
	}
	// end inline asm
	// begin inline asm
	{	
ld.global.cg.u64 %rd3011, [%rd3009];
	}
	// end inline asm
	// begin inline asm
	{	
ld.global.cg.u64 %rd3013, [%rd3011];
	}
	// end inline asm
	// begin inline asm
	{	
ld.global.cg.u64 %rd3015, [%rd3013];
	}
	// end inline asm
	// begin inline asm
	{	
ld.global.cg.u64 %rd3017, [%rd3015];
	}
	// end inline asm
	// begin inline asm
	{	
ld.global.cg.u64 %rd3019, [%rd3017];
	}
	// end inline asm
	// begin inline asm
	{	
ld.global.cg.u64 %rd3021, [%rd3019];
	}
	// end inline asm
	// begin inline asm
	{	
ld.global.cg.u64 %rd3023, [%rd3021];
	}
	// end inline asm
	// begin inline asm
	{	
ld.global.cg.u64 %rd3025, [%rd3023];
	}
	// end inline asm
	// begin inline asm
	{	
ld.global.cg.u64 %rd3027, [%rd3025];
	}
	// end inline asm
	// begin inline asm
	{	
ld.global.cg.u64 %rd3029, [%rd3027];
	}
	// end inline asm
	// begin inline asm
	{	
ld.global.cg.u64 %rd3031, [%rd3029];
	}
	// end inline asm
	// begin inline asm
	{	
ld.global.cg.u64 %rd3033, [%rd3031];
	}
	// end inline asm
	// begin inline asm
	{	
ld.global.cg.u64 %rd3035, [%rd3033];
	}
	// end inline asm
	// begin inline asm
	{	
ld.global.cg.u64 %rd3037, [%rd3035];
	}
	// end inline asm
	// begin inline asm
	{	
ld.global.cg.u64 %rd3039, [%rd3037];
	}
	// end inline asm
	// begin inline asm
	{	
ld.global.cg.u64 %rd3041, [%rd3039];
	}
	// end inline asm
	// begin inline asm
	{	
ld.global.cg.u64 %rd3043, [%rd3041];
	}
	// end inline asm
	// begin inline asm
	{	
ld.global.cg.u64 %rd3045, [%rd3043];
	}
	// end inline asm
	// begin inline asm
	{	
ld.global.cg.u64 %rd3047, [%rd3045];
	}
	// end inline asm
	// begin inline asm
	{	
ld.global.cg.u64 %rd3049, [%rd3047];
	}
	// end inline asm
	// begin inline asm
	{	
ld.global.cg.u64 %rd3051, [%rd3049];
	}
	// end inline asm
	// begin inline asm
	{	
ld.global.cg.u64 %rd3053, [%rd3051];
	}
	// end inline asm
	// begin inline asm
	{	
ld.global.cg.u64 %rd3055, [%rd3053];
	}
	// end inline asm
	// begin inline asm
	{	
ld.global.cg.u64 %rd3057, [%rd3055];
	}
	// end inline asm
	// begin inline asm
	{	
ld.global.cg.u64 %rd3059, [%rd3057];
	}
	// end inline asm
	// begin inline asm
	{	
ld.global.cg.u64 %rd3061, [%rd3059];
	}
	// end inline asm
	// begin inline asm
	{	
ld.global.cg.u64 %rd3063, [%rd3061];
	}
	// end inline asm
	// begin inline asm
	{	
ld.global.cg.u64 %rd3065, [%rd3063];
	}
	// end inline asm
	// begin inline asm
	{	
ld.global.cg.u64 %rd3067, [%rd3065];
	}
	// end inline asm
	// begin inline asm
	{	
ld.global.cg.u64 %rd3069, [%rd3067];
	}
	// end inline asm
	// begin inline asm
	{	
ld.global.cg.u64 %rd3071, [%rd3069];
	}
	// end inline asm
	// begin inline asm
	{	
ld.global.cg.u64 %rd3073, [%rd3071];
	}
	// end inline asm
	// begin inline asm
	{	
ld.global.cg.u64 %rd3075, [%rd3073];
	}
	// end inline asm
	// begin inline asm
	{	
ld.global.cg.u64 %rd3077, [%rd3075];
	}
	// end inline asm
	// begin inline asm
	{	
ld.global.cg.u64 %rd3079, [%rd3077];
	}
	// end inline asm
	// begin inline asm
	{	
ld.global.cg.u64 %rd3081, [%rd3079];
	}
	// end inline asm
	// begin inline asm
	{	
ld.global.cg.u64 %rd3083, [%rd3081];
	}
	// end inline asm
	// begin inline asm
	{	
ld.global.cg.u64 %rd3085, [%rd3083];
	}
	// end inline asm
	// begin inline asm
	{	
ld.global.cg.u64 %rd3087, [%rd3085];
	}
	// end inline asm
	// begin inline asm
	{	
ld.global.cg.u64 %rd3089, [%rd3087];
	}
	// end inline asm
	// begin inline asm
	{	
ld.global.cg.u64 %rd3091, [%rd3089];
	}
	// end inline asm
	// begin inline asm
	{	
ld.global.cg.u64 %rd3093, [%rd3091];
	}
	// end inline asm
	// begin inline asm
	{	
ld.global.cg.u64 %rd3095, [%rd3093];
	}
	// end inline asm
	// begin inline asm
	{	
ld.global.cg.u64 %rd3097, [%rd3095];
	}
	// end inline asm
	// begin inline asm
	{	
ld.global.cg.u64 %rd3099, [%rd3097];
	}
	// end inline asm
	// begin inline asm
	{	
ld.global.cg.u64 %rd3101, [%rd3099];
	}
	// end inline asm
	// begin inline asm
	{	
ld.global.cg.u64 %rd3103, [%rd3101];
	}
	// end inline asm
	// begin inline asm
	{	
ld.global.cg.u64 %rd3105, [%rd3103];
	}
	// end inline asm
	// begin inline asm
	{	
ld.global.cg.u64 %rd3107, [%rd3105];
	}
	// end inline asm
	// begin inline asm
	{	
ld.global.cg.u64 %rd3109, [%rd3107];
	}
	// end inline asm
	// begin inline asm
	{	
ld.global.cg.u64 %rd3111, [%rd3109];
	}
	// end inline asm
	// begin inline asm
	{	
ld.global.cg.u64 %rd3113, [%rd3111];
	}
	// end inline asm
	// begin inline asm
	{	
ld.global.cg.u64 %rd3115, [%rd3113];
	}
	// end inline asm
	// begin inline asm
	{	
ld.global.cg.u64 %rd3117, [%rd3115];
	}
	// end inline asm
	// begin inline asm
	{	
ld.global.cg.u64 %rd3119, [%rd3117];
	}
	// end inline asm
	// begin inline asm
	{	
ld.global.cg.u64 %rd3121, [%rd3119];
	}
	// end inline asm
	// begin inline asm
	{	
ld.global.cg.u64 %rd3123, [%rd3121];
	}
	// end inline asm
	// begin inline asm
	{	
ld.global.cg.u64 %rd3125, [%rd3123];
	}
	// end inline asm
	// begin inline asm
	{	
ld.global.cg.u64 %rd3127, [%rd3125];
	}
	// end inline asm
	// begin inline asm
	{	
ld.global.cg.u64 %rd3129, [%rd3127];
	}
	// end inline asm
	// begin inline asm
	{	
ld.global.cg.u64 %rd3131, [%rd3129];
	}
	// end inline asm
	// begin inline asm
	{	
ld.global.cg.u64 %rd3133, [%rd3131];
	}
	// end inline asm
	// begin inline asm
	{	
ld.global.cg.u64 %rd3135, [%rd3133];
	}
	// end inline asm
	// begin inline asm
	{	
ld.global.cg.u64 %rd3137, [%rd3135];
	}
	// end inline asm
	// begin inline asm
	{	
ld.global.cg.u64 %rd3139, [%rd3137];
	}
	// end inline asm
	// begin inline asm
	{	
ld.global.cg.u64 %rd3141, [%rd3139];
	}
	// end inline asm
	// begin inline asm
	{	
ld.global.cg.u64 %rd3143, [%rd3141];
	}
	// end inline asm
	// begin inline asm
	{	
ld.global.cg.u64 %rd3145, [%rd3143];
	}
	// end inline asm
	// begin inline asm
	{	
ld.global.cg.u64 %rd3147, [%rd3145];
	}
	// end inline asm
	// begin inline asm
	{	
ld.global.cg.u64 %rd3149, [%rd3147];
	}
	// end inline asm
	// begin inline asm
	{	
ld.global.cg.u64 %rd3151, [%rd3149];
	}
	// end inline asm
	// begin inline asm
	{	
ld.global.cg.u64 %rd3153, [%rd3151];
	}
	// end inline asm
	// begin inline asm
	{	
ld.global.cg.u64 %rd3155, [%rd3153];
	}
	// end inline asm
	// begin inline asm
	{	
ld.global.cg.u64 %rd3157, [%rd3155];
	}
	// end inline asm
	// begin inline asm
	{	
ld.global.cg.u64 %rd3159, [%rd3157];
	}
	// end inline asm
	// begin inline asm
	{	
ld.global.cg.u64 %rd3161, [%rd3159];
	}
	// end inline asm
	// begin inline asm
	{	
ld.global.cg.u64 %rd3163, [%rd3161];
	}
	// end inline asm
	// begin inline asm
	{	
ld.global.cg.u64 %rd3165, [%rd3163];
	}
	// end inline asm
	// begin inline asm
	{	
ld.global.cg.u64 %rd3167, [%rd3165];
	}
	// end inline asm
	// begin inline asm
	{	
ld.global.cg.u64 %rd3169, [%rd3167];
	}
	// end inline asm
	// begin inline asm
	{	
ld.global.cg.u64 %rd3171, [%rd3169];
	}
	// end inline asm
	// begin inline asm
	{	
ld.global.cg.u64 %rd3173, [%rd3171];
	}
	// end inline asm
	// begin inline asm
	{	
ld.global.cg.u64 %rd3175, [%rd3173];
	}
	// end inline asm
	// begin inline asm
	{	
ld.global.cg.u64 %rd3177, [%rd3175];
	}
	// end inline asm
	// begin inline asm
	{	
ld.global.cg.u64 %rd3179, [%rd3177];
	}
	// end inline asm
	// begin inline asm
	{	
ld.global.cg.u64 %rd3181, [%rd3179];
	}
	// end inline asm
	// begin inline asm
	{	
ld.global.cg.u64 %rd3183, [%rd3181];
	}
	// end inline asm
	// begin inline asm
	{	
ld.global.cg.u64 %rd3185, [%rd3183];
	}
	// end inline asm
	// begin inline asm
	{	
ld.global.cg.u64 %rd3187, [%rd3185];
	}
	// end inline asm
	// begin inline asm
	{	
ld.global.cg.u64 %rd3189, [%rd3187];
	}
	// end inline asm
	// begin inline asm
	{	
ld.global.cg.u64 %rd3191, [%rd3189];
	}
	// end inline asm
	// begin inline asm
	{	
ld.global.cg.u64 %rd3193, [%rd3191];
	}
	// end inline asm
	// begin inline asm
	{	
ld.global.cg.u64 %rd3195, [%rd3193];
	}
	// end inline asm
	// begin inline asm
	{	
ld.global.cg.u64 %rd3197, [%rd3195];
	}
	// end inline asm
	// begin inline asm
	{	
ld.global.cg.u64 %rd3199, [%rd3197];
	}
	// end inline asm
	// begin inline asm
	{	
ld.global.cg.u64 %rd3201, [%rd3199];
	}
	// end inline asm
	// begin inline asm
	{	
ld.global.cg.u64 %rd3203, [%rd3201];
	}
	// end inline asm
	// begin inline asm
	{	
ld.global.cg.u64 %rd3205, [%rd3203];
	}
	// end inline asm
	// begin inline asm
	{	
ld.global.cg.u64 %rd3207, [%rd3205];
	}
	// end inline asm
	// begin inline asm
	{	
ld.global.cg.u64 %rd3209, [%rd3207];
	}
	// end inline asm
	// begin inline asm
	{	
ld.global.cg.u64 %rd3211, [%rd3209];
	}
	// end inline asm
	// begin inline asm
	{	
ld.global.cg.u64 %rd3213, [%rd3211];
	}
	// end inline asm
	// begin inline asm
	{	
ld.global.cg.u64 %rd3215, [%rd3213];
	}
	// end inline asm
	// begin inline asm
	{	
ld.global.cg.u64 %rd3217, [%rd3215];
	}
	// end inline asm
	// begin inline asm
	{	
ld.global.cg.u64 %rd3219, [%rd3217];
	}
	// end inline asm
	// begin inline asm
	{	
ld.global.cg.u64 %rd3221, [%rd3219];
	}
	// end inline asm
	// begin inline asm
	{	
ld.global.cg.u64 %rd3223, [%rd3221];
	}
	// end inline asm
	// begin inline asm
	{	
ld.global.cg.u64 %rd3225, [%rd3223];
	}
	// end inline asm
	// begin inline asm
	{	
ld.global.cg.u64 %rd3227, [%rd3225];
	}
	// end inline asm
	// begin inline asm
	{	
ld.global.cg.u64 %rd3229, [%rd3227];
	}
	// end inline asm
	// begin inline asm
	{	
ld.global.cg.u64 %rd3231, [%rd3229];
	}
	// end inline asm
	// begin inline asm
	{	
ld.global.cg.u64 %rd3233, [%rd3231];
	}
	// end inline asm
	// begin inline asm
	{	
ld.global.cg.u64 %rd3235, [%rd3233];
	}
	// end inline asm
	// begin inline asm
	{	
ld.global.cg.u64 %rd3237, [%rd3235];
	}
	// end inline asm
	// begin inline asm
	{	
ld.global.cg.u64 %rd3239, [%rd3237];
	}
	// end inline asm
	// begin inline asm
	{	
ld.global.cg.u64 %rd3241, [%rd3239];
	}
	// end inline asm
	// begin inline asm
	{	
ld.global.cg.u64 %rd3243, [%rd3241];
	}
	// end inline asm
	// begin inline asm
	{	
ld.global.cg.u64 %rd3245, [%rd3243];
	}
	// end inline asm
	// begin inline asm
	{	
ld.global.cg.u64 %rd3247, [%rd3245];
	}
	// end inline asm
	// begin inline asm
	{	
ld.global.cg.u64 %rd3249, [%rd3247];
	}
	// end inline asm
	// begin inline asm
	{	
ld.global.cg.u64 %rd3251, [%rd3249];
	}
	// end inline asm
	// begin inline asm
	{	
ld.global.cg.u64 %rd3253, [%rd3251];
	}
	// end inline asm
	// begin inline asm
	{	
ld.global.cg.u64 %rd3255, [%rd3253];
	}
	// end inline asm
	// begin inline asm
	{	
ld.global.cg.u64 %rd3257, [%rd3255];
	}
	// end inline asm
	// begin inline asm
	{	
ld.global.cg.u64 %rd3259, [%rd3257];
	}
	// end inline asm
	// begin inline asm
	{	
ld.global.cg.u64 %rd3261, [%rd3259];
	}
	// end inline asm
	// begin inline asm
	{	
ld.global.cg.u64 %rd3263, [%rd3261];
	}
	// end inline asm
	// begin inline asm
	{	
ld.global.cg.u64 %rd3265, [%rd3263];
	}
	// end inline asm
	// begin inline asm
	{	
ld.global.cg.u64 %rd3267, [%rd3265];
	}
	// end inline asm
	// begin inline asm
	{	
ld.global.cg.u64 %rd3269, [%rd3267];
	}
	// end inline asm
	// begin inline asm
	{	
ld.global.cg.u64 %rd3271, [%rd3269];
	}
	// end inline asm
	// begin inline asm
	{	
ld.global.cg.u64 %rd3273, [%rd3271];
	}
	// end inline asm
	// begin inline asm
	{	
ld.global.cg.u64 %rd3275, [%rd3273];
	}
	// end inline asm
	// begin inline asm
	{	
ld.global.cg.u64 %rd3277, [%rd3275];
	}
	// end inline asm
	// begin inline asm
	{	
ld.global.cg.u64 %rd3279, [%rd3277];
	}
	// end inline asm
	// begin inline asm
	{	
ld.global.cg.u64 %rd3281, [%rd3279];
	}
	// end inline asm
	// begin inline asm
	{	
ld.global.cg.u64 %rd3283, [%rd3281];
	}
	// end inline asm
	// begin inline asm
	{	
ld.global.cg.u64 %rd3285, [%rd3283];
	}
	// end inline asm
	// begin inline asm
	{	
ld.global.cg.u64 %rd3287, [%rd3285];
	}
	// end inline asm
	// begin inline asm
	{	
ld.global.cg.u64 %rd3289, [%rd3287];
	}
	// end inline asm
	// begin inline asm
	{	
ld.global.cg.u64 %rd3291, [%rd3289];
	}
	// end inline asm
	// begin inline asm
	{	
ld.global.cg.u64 %rd3293, [%rd3291];
	}
	// end inline asm
	// begin inline asm
	{	
ld.global.cg.u64 %rd3295, [%rd3293];
	}
	// end inline asm
	// begin inline asm
	{	
ld.global.cg.u64 %rd3297, [%rd3295];
	}
	// end inline asm
	// begin inline asm
	{	
ld.global.cg.u64 %rd3299, [%rd3297];
	}
	// end inline asm
	// begin inline asm
	{	
ld.global.cg.u64 %rd3301, [%rd3299];
	}
	// end inline asm
	// begin inline asm
	{	
ld.global.cg.u64 %rd3303, [%rd3301];
	}
	// end inline asm
	// begin inline asm
	{	
ld.global.cg.u64 %rd3305, [%rd3303];
	}
	// end inline asm
	// begin inline asm
	{	
ld.global.cg.u64 %rd3307, [%rd3305];
	}
	// end inline asm
	// begin inline asm
	{	
ld.global.cg.u64 %rd3309, [%rd3307];
	}
	// end inline asm
	// begin inline asm
	{	
ld.global.cg.u64 %rd3311, [%rd3309];
	}
	// end inline asm
	// begin inline asm
	{	
ld.global.cg.u64 %rd3313, [%rd3311];
	}
	// end inline asm
	// begin inline asm
	{	
ld.global.cg.u64 %rd3315, [%rd3313];
	}
	// end inline asm
	// begin inline asm
	{	
ld.global.cg.u64 %rd3317, [%rd3315];
	}
	// end inline asm
	// begin inline asm
	{	
ld.global.cg.u64 %rd3319, [%rd3317];
	}
	// end inline asm
	// begin inline asm
	{	
ld.global.cg.u64 %rd3321, [%rd3319];
	}
	// end inline asm
	// begin inline asm
	{	
ld.global.cg.u64 %rd3323, [%rd3321];
	}
	// end inline asm
	// begin inline asm
	{	
ld.global.cg.u64 %rd3325, [%rd3323];
	}
	// end inline asm
	// begin inline asm
	{	
ld.global.cg.u64 %rd3327, [%rd3325];
	}
	// end inline asm
	// begin inline asm
	{	
ld.global.cg.u64 %rd3329, [%rd3327];
	}
	// end inline asm
	// begin inline asm
	{	
ld.global.cg.u64 %rd3331, [%rd3329];
	}
	// end inline asm
	// begin inline asm
	{	
ld.global.cg.u64 %rd3333, [%rd3331];
	}
	// end inline asm
	// begin inline asm
	{	
ld.global.cg.u64 %rd3335, [%rd3333];
	}
	// end inline asm
	// begin inline asm
	{	
ld.global.cg.u64 %rd3337, [%rd3335];
	}
	// end inline asm
	// begin inline asm
	{	
ld.global.cg.u64 %rd3339, [%rd3337];
	}
	// end inline asm
	// begin inline asm
	{	
ld.global.cg.u64 %rd3341, [%rd3339];
	}
	// end inline asm
	// begin inline asm
	{	
ld.global.cg.u64 %rd3343, [%rd3341];
	}
	// end inline asm
	// begin inline asm
	{	
ld.global.cg.u64 %rd3345, [%rd3343];
	}
	// end inline asm
	// begin inline asm
	{	
ld.global.cg.u64 %rd3347, [%rd3345];
	}
	// end inline asm
	// begin inline asm
	{	
ld.global.cg.u64 %rd3349, [%rd3347];
	}
	// end inline asm
	// begin inline asm
	{	
ld.global.cg.u64 %rd3351, [%rd3349];
	}
	// end inline asm
	// begin inline asm
	{	
ld.global.cg.u64 %rd3353, [%rd3351];
	}
	// end inline asm
	// begin inline asm
	{	
ld.global.cg.u64 %rd3355, [%rd3353];
	}
	// end inline asm
	// begin inline asm
	{	
ld.global.cg.u64 %rd3357, [%rd3355];
	}
	// end inline asm
	// begin inline asm
	{	
ld.global.cg.u64 %rd3359, [%rd3357];
	}
	// end inline asm
	// begin inline asm
	{	
ld.global.cg.u64 %rd3361, [%rd3359];
	}
	// end inline asm
	// begin inline asm
	{	
ld.global.cg.u64 %rd3363, [%rd3361];
	}
	// end inline asm
	// begin inline asm
	{	
ld.global.cg.u64 %rd3365, [%rd3363];
	}
	// end inline asm
	// begin inline asm
	{	
ld.global.cg.u64 %rd3367, [%rd3365];
	}
	// end inline asm
	// begin inline asm
	{	
ld.global.cg.u64 %rd3369, [%rd3367];
	}
	// end inline asm
	// begin inline asm
	{	
ld.global.cg.u64 %rd3371, [%rd3369];
	}
	// end inline asm
	// begin inline asm
	{	
ld.global.cg.u64 %rd3373, [%rd3371];
	}
	// end inline asm
	// begin inline asm
	{	
ld.global.cg.u64 %rd3375, [%rd3373];
	}
	// end inline asm
	// begin inline asm
	{	
ld.global.cg.u64 %rd3377, [%rd3375];
	}
	// end inline asm
	// begin inline asm
	{	
ld.global.cg.u64 %rd3379, [%rd3377];
	}
	// end inline asm
	// begin inline asm
	{	
ld.global.cg.u64 %rd3381, [%rd3379];
	}
	// end inline asm
	// begin inline asm
	{	
ld.global.cg.u64 %rd3383, [%rd3381];
	}
	// end inline asm
	// begin inline asm
	{	
ld.global.cg.u64 %rd3385, [%rd3383];
	}
	// end inline asm
	// begin inline asm
	{	
ld.global.cg.u64 %rd3387, [%rd3385];
	}
	// end inline asm
	// begin inline asm
	{	
ld.global.cg.u64 %rd3389, [%rd3387];
	}
	// end inline asm
	// begin inline asm
	{	
ld.global.cg.u64 %rd3391, [%rd3389];
	}
	// end inline asm
	// begin inline asm
	{	
ld.global.cg.u64 %rd3393, [%rd3391];
	}
	// end inline asm
	// begin inline asm
	{	
ld.global.cg.u64 %rd3395, [%rd3393];
	}
	// end inline asm
	// begin inline asm
	{	
ld.global.cg.u64 %rd3397, [%rd3395];
	}
	// end inline asm
	// begin inline asm
	{	
ld.global.cg.u64 %rd3399, [%rd3397];
	}
	// end inline asm
	// begin inline asm
	{	
ld.global.cg.u64 %rd3401, [%rd3399];
	}
	// end inline asm
	// begin inline asm
	{	
ld.global.cg.u64 %rd3403, [%rd3401];
	}
	// end inline asm
	// begin inline asm
	{	
ld.global.cg.u64 %rd3405, [%rd3403];
	}
	// end inline asm
	// begin inline asm
	{	
ld.global.cg.u64 %rd3407, [%rd3405];
	}
	// end inline asm
	// begin inline asm
	{	
ld.global.cg.u64 %rd3409, [%rd3407];
	}
	// end inline asm
	// begin inline asm
	{	
ld.global.cg.u64 %rd3411, [%rd3409];
	}
	// end inline asm
	// begin inline asm
	{	
ld.global.cg.u64 %rd3413, [%rd3411];
	}
	// end inline asm
	// begin inline asm
	{	
ld.global.cg.u64 %rd3415, [%rd3413];
	}
	// end inline asm
	// begin inline asm
	{	
ld.global.cg.u64 %rd3417, [%rd3415];
	}
	// end inline asm
	// begin inline asm
	{	
ld.global.cg.u64 %rd3419, [%rd3417];
	}
	// end inline asm
	// begin inline asm
	{	
ld.global.cg.u64 %rd3421, [%rd3419];
	}
	// end inline asm
	// begin inline asm
	{	
ld.global.cg.u64 %rd3423, [%rd3421];
	}
	// end inline asm
	// begin inline asm
	{	
ld.global.cg.u64 %rd3425, [%rd3423];
	}
	// end inline asm
	// begin inline asm
	{	
ld.global.cg.u64 %rd3427, [%rd3425];
	}
	// end inline asm
	// begin inline asm
	{	
ld.global.cg.u64 %rd3429, [%rd3427];
	}
	// end inline asm
	// begin inline asm
	{	
ld.global.cg.u64 %rd3431, [%rd3429];
	}
	// end inline asm
	// begin inline asm
	{	
ld.global.cg.u64 %rd3433, [%rd3431];
	}
	// end inline asm
	// begin inline asm
	{	
ld.global.cg.u64 %rd3435, [%rd3433];
	}
	// end inline asm
	// begin inline asm
	{	
ld.global.cg.u64 %rd3437, [%rd3435];
	}
	// end inline asm
	// begin inline asm
	{	
ld.global.cg.u64 %rd3439, [%rd3437];
	}
	// end inline asm
	// begin inline asm
	{	
ld.global.cg.u64 %rd3441, [%rd3439];
	}
	// end inline asm
	// begin inline asm
	{	
ld.global.cg.u64 %rd3443, [%rd3441];
	}
	// end inline asm
	// begin inline asm
	{	
ld.global.cg.u64 %rd3445, [%rd3443];
	}
	// end inline asm
	// begin inline asm
	{	
ld.global.cg.u64 %rd3447, [%rd3445];
	}
	// end inline asm
	// begin inline asm
	{	
ld.global.cg.u64 %rd3449, [%rd3447];
	}
	// end inline asm
	// begin inline asm
	{	
ld.global.cg.u64 %rd3451, [%rd3449];
	}
	// end inline asm
	// begin inline asm
	{	
ld.global.cg.u64 %rd3453, [%rd3451];
	}
	// end inline asm
	// begin inline asm
	{	
ld.global.cg.u64 %rd3455, [%rd3453];
	}
	// end inline asm
	// begin inline asm
	{	
ld.global.cg.u64 %rd3457, [%rd3455];
	}
	// end inline asm
	// begin inline asm
	{	
ld.global.cg.u64 %rd3459, [%rd3457];
	}
	// end inline asm
	// begin inline asm
	{	
ld.global.cg.u64 %rd3461, [%rd3459];
	}
	// end inline asm
	// begin inline asm
	{	
ld.global.cg.u64 %rd3463, [%rd3461];
	}
	// end inline asm
	// begin inline asm
	{	
ld.global.cg.u64 %rd3465, [%rd3463];
	}
	// end inline asm
	// begin inline asm
	{	
ld.global.cg.u64 %rd3467, [%rd3465];
	}
	// end inline asm
	// begin inline asm
	{	
ld.global.cg.u64 %rd3469, [%rd3467];
	}
	// end inline asm
	// begin inline asm
	{	
ld.global.cg.u64 %rd3471, [%rd3469];
	}
	// end inline asm
	// begin inline asm
	{	
ld.global.cg.u64 %rd3473, [%rd3471];
	}
	// end inline asm
	// begin inline asm
	{	
ld.global.cg.u64 %rd3475, [%rd3473];
	}
	// end inline asm
	// begin inline asm
	{	
ld.global.cg.u64 %rd3477, [%rd3475];
	}
	// end inline asm
	// begin inline asm
	{	
ld.global.cg.u64 %rd3479, [%rd3477];
	}
	// end inline asm
	// begin inline asm
	{	
ld.global.cg.u64 %rd3481, [%rd3479];
	}
	// end inline asm
	// begin inline asm
	{	
ld.global.cg.u64 %rd3483, [%rd3481];
	}
	// end inline asm
	// begin inline asm
	{	
ld.global.cg.u64 %rd3485, [%rd3483];
	}
	// end inline asm
	// begin inline asm
	{	
ld.global.cg.u64 %rd3487, [%rd3485];
	}
	// end inline asm
	// begin inline asm
	{	
ld.global.cg.u64 %rd3489, [%rd3487];
	}
	// end inline asm
	// begin inline asm
	{	
ld.global.cg.u64 %rd3491, [%rd3489];
	}
	// end inline asm
	// begin inline asm
	{	
ld.global.cg.u64 %rd3493, [%rd3491];
	}
	// end inline asm
	// begin inline asm
	{	
ld.global.cg.u64 %rd3495, [%rd3493];
	}
	// end inline asm
	// begin inline asm
	{	
ld.global.cg.u64 %rd3497, [%rd3495];
	}
	// end inline asm
	// begin inline asm
	{	
ld.global.cg.u64 %rd3499, [%rd3497];
	}
	// end inline asm
	// begin inline asm
	{	
ld.global.cg.u64 %rd3501, [%rd3499];
	}
	// end inline asm
	// begin inline asm
	{	
ld.global.cg.u64 %rd3503, [%rd3501];
	}
	// end inline asm
	// begin inline asm
	{	
ld.global.cg.u64 %rd3505, [%rd3503];
	}
	// end inline asm
	// begin inline asm
	{	
ld.global.cg.u64 %rd3507, [%rd3505];
	}
	// end inline asm
	// begin inline asm
	{	
ld.global.cg.u64 %rd3509, [%rd3507];
	}
	// end inline asm
	// begin inline asm
	{	
ld.global.cg.u64 %rd3511, [%rd3509];
	}
	// end inline asm
	// begin inline asm
	{	
ld.global.cg.u64 %rd3513, [%rd3511];
	}
	// end inline asm
	// begin inline asm
	{	
ld.global.cg.u64 %rd3515, [%rd3513];
	}
	// end inline asm
	// begin inline asm
	{	
ld.global.cg.u64 %rd3517, [%rd3515];
	}
	// end inline asm
	// begin inline asm
	{	
ld.global.cg.u64 %rd3519, [%rd3517];
	}
	// end inline asm
	// begin inline asm
	{	
ld.global.cg.u64 %rd3521, [%rd3519];
	}
	// end inline asm
	// begin inline asm
	{	
ld.global.cg.u64 %rd3523, [%rd3521];
	}
	// end inline asm
	// begin inline asm
	{	
ld.global.cg.u64 %rd3525, [%rd3523];
	}
	// end inline asm
	// begin inline asm
	{	
ld.global.cg.u64 %rd3527, [%rd3525];
	}
	// end inline asm
	// begin inline asm
	{	
ld.global.cg.u64 %rd3529, [%rd3527];
	}
	// end inline asm
	// begin inline asm
	{	
ld.global.cg.u64 %rd3531, [%rd3529];
	}
	// end inline asm
	// begin inline asm
	{	
ld.global.cg.u64 %rd3533, [%rd3531];
	}
	// end inline asm
	// begin inline asm
	{	
ld.global.cg.u64 %rd3535, [%rd3533];
	}
	// end inline asm
	// begin inline asm
	{	
ld.global.cg.u64 %rd3537, [%rd3535];
	}
	// end inline asm
	// begin inline asm
	{	
ld.global.cg.u64 %rd3539, [%rd3537];
	}
	// end inline asm
	// begin inline asm
	{	
ld.global.cg.u64 %rd3541, [%rd3539];
	}
	// end inline asm
	// begin inline asm
	{	
ld.global.cg.u64 %rd3543, [%rd3541];
	}
	// end inline asm
	// begin inline asm
	{	
ld.global.cg.u64 %rd3545, [%rd3543];
	}
	// end inline asm
	// begin inline asm
	{	
ld.global.cg.u64 %rd3547, [%rd3545];
	}
	// end inline asm
	// begin inline asm
	{	
ld.global.cg.u64 %rd3549, [%rd3547];
	}
	// end inline asm
	// begin inline asm
	{	
ld.global.cg.u64 %rd3551, [%rd3549];
	}
	// end inline asm
	// begin inline asm
	{	
ld.global.cg.u64 %rd3553, [%rd3551];
	}
	// end inline asm
	// begin inline asm
	{	
ld.global.cg.u64 %rd3555, [%rd3553];
	}
	// end inline asm
	// begin inline asm
	{	
ld.global.cg.u64 %rd3557, [%rd3555];
	}
	// end inline asm
	// begin inline asm
	{	
ld.global.cg.u64 %rd3559, [%rd3557];
	}
	// end inline asm
	// begin inline asm
	{	
ld.global.cg.u64 %rd3561, [%rd3559];
	}
	// end inline asm
	// begin inline asm
	{	
ld.global.cg.u64 %rd3563, [%rd3561];
	}
	// end inline asm
	// begin inline asm
	{	
ld.global.cg.u64 %rd3565, [%rd3563];
	}
	// end inline asm
	// begin inline asm
	{	
ld.global.cg.u64 %rd3567, [%rd3565];
	}
	// end inline asm
	// begin inline asm
	{	
ld.global.cg.u64 %rd3569, [%rd3567];
	}
	// end inline asm
	// begin inline asm
	{	
ld.global.cg.u64 %rd3571, [%rd3569];
	}
	// end inline asm
	// begin inline asm
	{	
ld.global.cg.u64 %rd3573, [%rd3571];
	}
	// end inline asm
	// begin inline asm
	{	
ld.global.cg.u64 %rd3575, [%rd3573];
	}
	// end inline asm
	// begin inline asm
	{	
ld.global.cg.u64 %rd3577, [%rd3575];
	}
	// end inline asm
	// begin inline asm
	{	
ld.global.cg.u64 %rd3579, [%rd3577];
	}
	// end inline asm
	// begin inline asm
	{	
ld.global.cg.u64 %rd3581, [%rd3579];
	}
	// end inline asm
	// begin inline asm
	{	
ld.global.cg.u64 %rd3583, [%rd3581];
	}
	// end inline asm
	// begin inline asm
	{	
ld.global.cg.u64 %rd3585, [%rd3583];
	}
	// end inline asm
	// begin inline asm
	{	
ld.global.cg.u64 %rd3587, [%rd3585];
	}
	// end inline asm
	// begin inline asm
	{	
ld.global.cg.u64 %rd3589, [%rd3587];
	}
	// end inline asm
	// begin inline asm
	{	
ld.global.cg.u64 %rd3591, [%rd3589];
	}
	// end inline asm
	// begin inline asm
	{	
ld.global.cg.u64 %rd3593, [%rd3591];
	}
	// end inline asm
	// begin inline asm
	{	
ld.global.cg.u64 %rd3595, [%rd3593];
	}
	// end inline asm
	// begin inline asm
	{	
ld.global.cg.u64 %rd3597, [%rd3595];
	}
	// end inline asm
	// begin inline asm
	{	
ld.global.cg.u64 %rd3599, [%rd3597];
	}
	// end inline asm
	// begin inline asm
	{	
ld.global.cg.u64 %rd3601, [%rd3599];
	}
	// end inline asm
	// begin inline asm
	{	
ld.global.cg.u64 %rd3603, [%rd3601];
	}
	// end inline asm
	// begin inline asm
	{	
ld.global.cg.u64 %rd3605, [%rd3603];
	}
	// end inline asm
	// begin inline asm
	{	
ld.global.cg.u64 %rd3607, [%rd3605];
	}
	// end inline asm
	// begin inline asm
	{	
ld.global.cg.u64 %rd3609, [%rd3607];
	}
	// end inline asm
	// begin inline asm
	{	
ld.global.cg.u64 %rd3611, [%rd3609];
	}
	// end inline asm
	// begin inline asm
	{	
ld.global.cg.u64 %rd3613, [%rd3611];
	}
	// end inline asm
	// begin inline asm
	{	
ld.global.cg.u64 %rd3615, [%rd3613];
	}
	// end inline asm
	// begin inline asm
	{	
ld.global.cg.u64 %rd3617, [%rd3615];
	}
	// end inline asm
	// begin inline asm
	{	
ld.global.cg.u64 %rd3619, [%rd3617];
	}
	// end inline asm
	// begin inline asm
	{	
ld.global.cg.u64 %rd3621, [%rd3619];
	}
	// end inline asm
	// begin inline asm
	{	
ld.global.cg.u64 %rd3623, [%rd3621];
	}
	// end inline asm
	// begin inline asm
	{	
ld.global.cg.u64 %rd3625, [%rd3623];
	}
	// end inline asm
	// begin inline asm
	{	
ld.global.cg.u64 %rd3627, [%rd3625];
	}
	// end inline asm
	// begin inline asm
	{	
ld.global.cg.u64 %rd3629, [%rd3627];
	}
	// end inline asm
	// begin inline asm
	{	
ld.global.cg.u64 %rd3631, [%rd3629];
	}
	// end inline asm
	// begin inline asm
	{	
ld.global.cg.u64 %rd3633, [%rd3631];
	}
	// end inline asm
	// begin inline asm
	{	
ld.global.cg.u64 %rd3635, [%rd3633];
	}
	// end inline asm
	// begin inline asm
	{	
ld.global.cg.u64 %rd3637, [%rd3635];
	}
	// end inline asm
	// begin inline asm
	{	
ld.global.cg.u64 %rd3639, [%rd3637];
	}
	// end inline asm
	// begin inline asm
	{	
ld.global.cg.u64 %rd3641, [%rd3639];
	}
	// end inline asm
	// begin inline asm
	{	
ld.global.cg.u64 %rd3643, [%rd3641];
	}
	// end inline asm
	// begin inline asm
	{	
ld.global.cg.u64 %rd3645, [%rd3643];
	}
	// end inline asm
	// begin inline asm
	{	
ld.global.cg.u64 %rd3647, [%rd3645];
	}
	// end inline asm
	// begin inline asm
	{	
ld.global.cg.u64 %rd3649, [%rd3647];
	}
	// end inline asm
	// begin inline asm
	{	
ld.global.cg.u64 %rd3651, [%rd3649];
	}
	// end inline asm
	// begin inline asm
	{	
ld.global.cg.u64 %rd3653, [%rd3651];
	}
	// end inline asm
	// begin inline asm
	{	
ld.global.cg.u64 %rd3655, [%rd3653];
	}
	// end inline asm
	// begin inline asm
	{	
ld.global.cg.u64 %rd3657, [%rd3655];
	}
	// end inline asm
	// begin inline asm
	{	
ld.global.cg.u64 %rd3659, [%rd3657];
	}
	// end inline asm
	// begin inline asm
	{	
ld.global.cg.u64 %rd3661, [%rd3659];
	}
	// end inline asm
	// begin inline asm
	{	
ld.global.cg.u64 %rd3663, [%rd3661];
	}
	// end inline asm
	// begin inline asm
	{	
ld.global.cg.u64 %rd3665, [%rd3663];
	}
	// end inline asm
	// begin inline asm
	{	
ld.global.cg.u64 %rd3667, [%rd3665];
	}
	// end inline asm
	// begin inline asm
	{	
ld.global.cg.u64 %rd3669, [%rd3667];
	}
	// end inline asm
	// begin inline asm
	{	
ld.global.cg.u64 %rd3671, [%rd3669];
	}
	// end inline asm
	// begin inline asm
	{	
ld.global.cg.u64 %rd3673, [%rd3671];
	}
	// end inline asm
	// begin inline asm
	{	
ld.global.cg.u64 %rd3675, [%rd3673];
	}
	// end inline asm
	// begin inline asm
	{	
ld.global.cg.u64 %rd3677, [%rd3675];
	}
	// end inline asm
	// begin inline asm
	{	
ld.global.cg.u64 %rd3679, [%rd3677];
	}
	// end inline asm
	// begin inline asm
	{	
ld.global.cg.u64 %rd3681, [%rd3679];
	}
	// end inline asm
	// begin inline asm
	{	
ld.global.cg.u64 %rd3683, [%rd3681];
	}
	// end inline asm
	// begin inline asm
	{	
ld.global.cg.u64 %rd3685, [%rd3683];
	}
	// end inline asm
	// begin inline asm
	{	
ld.global.cg.u64 %rd3687, [%rd3685];
	}
	// end inline asm
	// begin inline asm
	{	
ld.global.cg.u64 %rd3689, [%rd3687];
	}
	// end inline asm
	// begin inline asm
	{	
ld.global.cg.u64 %rd3691, [%rd3689];
	}
	// end inline asm
	// begin inline asm
	{	
ld.global.cg.u64 %rd3693, [%rd3691];
	}
	// end inline asm
	// begin inline asm
	{	
ld.global.cg.u64 %rd3695, [%rd3693];
	}
	// end inline asm
	// begin inline asm
	{	
ld.global.cg.u64 %rd3697, [%rd3695];
	}
	// end inline asm
	// begin inline asm
	{	
ld.global.cg.u64 %rd3699, [%rd3697];
	}
	// end inline asm
	// begin inline asm
	{	
ld.global.cg.u64 %rd3701, [%rd3699];
	}
	// end inline asm
	// begin inline asm
	{	
ld.global.cg.u64 %rd3703, [%rd3701];
	}
	// end inline asm
	// begin inline asm
	{	
ld.global.cg.u64 %rd3705, [%rd3703];
	}
	// end inline asm
	// begin inline asm
	{	
ld.global.cg.u64 %rd3707, [%rd3705];
	}
	// end inline asm
	// begin inline asm
	{	
ld.global.cg.u64 %rd3709, [%rd3707];
	}
	// end inline asm
	// begin inline asm
	{	
ld.global.cg.u64 %rd3711, [%rd3709];
	}
	// end inline asm
	// begin inline asm
	{	
ld.global.cg.u64 %rd3713, [%rd3711];
	}
	// end inline asm
	// begin inline asm
	{	
ld.global.cg.u64 %rd3715, [%rd3713];
	}
	// end inline asm
	// begin inline asm
	{	
ld.global.cg.u64 %rd3717, [%rd3715];
	}
	// end inline asm
	// begin inline asm
	{	
ld.global.cg.u64 %rd3719, [%rd3717];
	}
	// end inline asm
	// begin inline asm
	{	
ld.global.cg.u64 %rd3721, [%rd3719];
	}
	// end inline asm
	// begin inline asm
	{	
ld.global.cg.u64 %rd3723, [%rd3721];
	}
	// end inline asm
	// begin inline asm
	{	
ld.global.cg.u64 %rd3725, [%rd3723];
	}
	// end inline asm
	// begin inline asm
	{	
ld.global.cg.u64 %rd3727, [%rd3725];
	}
	// end inline asm
	// begin inline asm
	{	
ld.global.cg.u64 %rd3729, [%rd3727];
	}
	// end inline asm
	// begin inline asm
	{	
ld.global.cg.u64 %rd3731, [%rd3729];
	}
	// end inline asm
	// begin inline asm
	{	
ld.global.cg.u64 %rd3733, [%rd3731];
	}
	// end inline asm
	// begin inline asm
	{	
ld.global.cg.u64 %rd3735, [%rd3733];
	}
	// end inline asm
	// begin inline asm
	{	
ld.global.cg.u64 %rd3737, [%rd3735];
	}
	// end inline asm
	// begin inline asm
	{	
ld.global.cg.u64 %rd3739, [%rd3737];
	}
	// end inline asm
	// begin inline asm
	{	
ld.global.cg.u64 %rd3741, [%rd3739];
	}
	// end inline asm
	// begin inline asm
	{	
ld.global.cg.u64 %rd3743, [%rd3741];
	}
	// end inline asm
	// begin inline asm
	{	
ld.global.cg.u64 %rd3745, [%rd3743];
	}
	// end inline asm
	// begin inline asm
	{	
ld.global.cg.u64 %rd3747, [%rd3745];
	}
	// end inline asm
	// begin inline asm
	{	
ld.global.cg.u64 %rd3749, [%rd3747];
	}
	// end inline asm
	// begin inline asm
	{	
ld.global.cg.u64 %rd3751, [%rd3749];
	}
	// end inline asm
	// begin inline asm
	{	
ld.global.cg.u64 %rd3753, [%rd3751];
	}
	// end inline asm
	// begin inline asm
	{	
ld.global.cg.u64 %rd3755, [%rd3753];
	}
	// end inline asm
	// begin inline asm
	{	
ld.global.cg.u64 %rd3757, [%rd3755];
	}
	// end inline asm
	// begin inline asm
	{	
ld.global.cg.u64 %rd3759, [%rd3757];
	}
	// end inline asm
	// begin inline asm
	{	
ld.global.cg.u64 %rd3761, [%rd3759];
	}
	// end inline asm
	// begin inline asm
	{	
ld.global.cg.u64 %rd3763, [%rd3761];
	}
	// end inline asm
	// begin inline asm
	{	
ld.global.cg.u64 %rd3765, [%rd3763];
	}
	// end inline asm
	// begin inline asm
	{	
ld.global.cg.u64 %rd3767, [%rd3765];
	}
	// end inline asm
	// begin inline asm
	{	
ld.global.cg.u64 %rd3769, [%rd3767];
	}
	// end inline asm
	// begin inline asm
	{	
ld.global.cg.u64 %rd3771, [%rd3769];
	}
	// end inline asm
	// begin inline asm
	{	
ld.global.cg.u64 %rd3773, [%rd3771];
	}
	// end inline asm
	// begin inline asm
	{	
ld.global.cg.u64 %rd3775, [%rd3773];
	}
	// end inline asm
	// begin inline asm
	{	
ld.global.cg.u64 %rd3777, [%rd3775];
	}
	// end inline asm
	// begin inline asm
	{	
ld.global.cg.u64 %rd3779, [%rd3777];
	}
	// end inline asm
	// begin inline asm
	{	
ld.global.cg.u64 %rd3781, [%rd3779];
	}
	// end inline asm
	// begin inline asm
	{	
ld.global.cg.u64 %rd3783, [%rd3781];
	}
	// end inline asm
	// begin inline asm
	{	
ld.global.cg.u64 %rd3785, [%rd3783];
	}
	// end inline asm
	// begin inline asm
	{	
ld.global.cg.u64 %rd3787, [%rd3785];
	}
	// end inline asm
	// begin inline asm
	{	
ld.global.cg.u64 %rd3789, [%rd3787];
	}
	// end inline asm
	// begin inline asm
	{	
ld.global.cg.u64 %rd3791, [%rd3789];
	}
	// end inline asm
	// begin inline asm
	{	
ld.global.cg.u64 %rd3793, [%rd3791];
	}
	// end inline asm
	// begin inline asm
	{	
ld.global.cg.u64 %rd3795, [%rd3793];
	}
	// end inline asm
	// begin inline asm
	{	
ld.global.cg.u64 %rd3797, [%rd3795];
	}
	// end inline asm
	// begin inline asm
	{	
ld.global.cg.u64 %rd3799, [%rd3797];
	}
	// end inline asm
	// begin inline asm
	{	
ld.global.cg.u64 %rd3801, [%rd3799];
	}
	// end inline asm
	// begin inline asm
	{	
ld.global.cg.u64 %rd3803, [%rd3801];
	}
	// end inline asm
	// begin inline asm
	{	
ld.global.cg.u64 %rd3805, [%rd3803];
	}
	// end inline asm
	// begin inline asm
	{	
ld.global.cg.u64 %rd3807, [%rd3805];
	}
	// end inline asm
	// begin inline asm
	{	
ld.global.cg.u64 %rd3809, [%rd3807];
	}
	// end inline asm
	// begin inline asm
	{	
ld.global.cg.u64 %rd3811, [%rd3809];
	}
	// end inline asm
	// begin inline asm
	{	
ld.global.cg.u64 %rd3813, [%rd3811];
	}
	// end inline asm
	// begin inline asm
	{	
ld.global.cg.u64 %rd3815, [%rd3813];
	}
	// end inline asm
	// begin inline asm
	{	
ld.global.cg.u64 %rd3817, [%rd3815];
	}
	// end inline asm
	// begin inline asm
	{	
ld.global.cg.u64 %rd3819, [%rd3817];
	}
	// end inline asm
	// begin inline asm
	{	
ld.global.cg.u64 %rd3821, [%rd3819];
	}
	// end inline asm
	// begin inline asm
	{	
ld.global.cg.u64 %rd3823, [%rd3821];
	}
	// end inline asm
	// begin inline asm
	{	
ld.global.cg.u64 %rd3825, [%rd3823];
	}
	// end inline asm
	// begin inline asm
	{	
ld.global.cg.u64 %rd3827, [%rd3825];
	}
	// end inline asm
	// begin inline asm
	{	
ld.global.cg.u64 %rd3829, [%rd3827];
	}
	// end inline asm
	// begin inline asm
	{	
ld.global.cg.u64 %rd3831, [%rd3829];
	}
	// end inline asm
	// begin inline asm
	{	
ld.global.cg.u64 %rd3833, [%rd3831];
	}
	// end inline asm
	// begin inline asm
	{	
ld.global.cg.u64 %rd3835, [%rd3833];
	}
	// end inline asm
	// begin inline asm
	{	
ld.global.cg.u64 %rd3837, [%rd3835];
	}
	// end inline asm
	// begin inline asm
	{	
ld.global.cg.u64 %rd3839, [%rd3837];
	}
	// end inline asm
	// begin inline asm
	{	
ld.global.cg.u64 %rd3841, [%rd3839];
	}
	// end inline asm
	// begin inline asm
	{	
ld.global.cg.u64 %rd3843, [%rd3841];
	}
	// end inline asm
	// begin inline asm
	{	
ld.global.cg.u64 %rd3845, [%rd3843];
	}
	// end inline asm
	// begin inline asm
	{	
ld.global.cg.u64 %rd3847, [%rd3845];
	}
	// end inline asm
	// begin inline asm
	{	
ld.global.cg.u64 %rd3849, [%rd3847];
	}
	// end inline asm
	// begin inline asm
	{	
ld.global.cg.u64 %rd3851, [%rd3849];
	}
	// end inline asm
	// begin inline asm
	{	
ld.global.cg.u64 %rd3853, [%rd3851];
	}
	// end inline asm
	// begin inline asm
	{	
ld.global.cg.u64 %rd3855, [%rd3853];
	}
	// end inline asm
	// begin inline asm
	{	
ld.global.cg.u64 %rd3857, [%rd3855];
	}
	// end inline asm
	// begin inline asm
	{	
ld.global.cg.u64 %rd3859, [%rd3857];
	}
	// end inline asm
	// begin inline asm
	{	
ld.global.cg.u64 %rd3861, [%rd3859];
	}
	// end inline asm
	// begin inline asm
	{	
ld.global.cg.u64 %rd3863, [%rd3861];
	}
	// end inline asm
	// begin inline asm
	{	
ld.global.cg.u64 %rd3865, [%rd3863];
	}
	// end inline asm
	// begin inline asm
	{	
ld.global.cg.u64 %rd3867, [%rd3865];
	}
	// end inline asm
	// begin inline asm
	{	
ld.global.cg.u64 %rd3869, [%rd3867];
	}
	// end inline asm
	// begin inline asm
	{	
ld.global.cg.u64 %rd3871, [%rd3869];
	}
	// end inline asm
	// begin inline asm
	{	
ld.global.cg.u64 %rd3873, [%rd3871];
	}
	// end inline asm
	// begin inline asm
	{	
ld.global.cg.u64 %rd3875, [%rd3873];
	}
	// end inline asm
	// begin inline asm
	{	
ld.global.cg.u64 %rd3877, [%rd3875];
	}
	// end inline asm
	// begin inline asm
	{	
ld.global.cg.u64 %rd3879, [%rd3877];
	}
	// end inline asm
	// begin inline asm
	{	
ld.global.cg.u64 %rd3881, [%rd3879];
	}
	// end inline asm
	// begin inline asm
	{	
ld.global.cg.u64 %rd3883, [%rd3881];
	}
	// end inline asm
	// begin inline asm
	{	
ld.global.cg.u64 %rd3885, [%rd3883];
	}
	// end inline asm
	// begin inline asm
	{	
ld.global.cg.u64 %rd3887, [%rd3885];
	}
	// end inline asm
	// begin inline asm
	{	
ld.global.cg.u64 %rd3889, [%rd3887];
	}
	// end inline asm
	// begin inline asm
	{	
ld.global.cg.u64 %rd3891, [%rd3889];
	}
	// end inline asm
	// begin inline asm
	{	
ld.global.cg.u64 %rd3893, [%rd3891];
	}
	// end inline asm
	// begin inline asm
	{	
ld.global.cg.u64 %rd3895, [%rd3893];
	}
	// end inline asm
	// begin inline asm
	{	
ld.global.cg.u64 %rd3897, [%rd3895];
	}
	// end inline asm
	// begin inline asm
	{	
ld.global.cg.u64 %rd3899, [%rd3897];
	}
	// end inline asm
	// begin inline asm
	{	
ld.global.cg.u64 %rd3901, [%rd3899];
	}
	// end inline asm
	// begin inline asm
	{	
ld.global.cg.u64 %rd3903, [%rd3901];
	}
	// end inline asm
	// begin inline asm
	{	
ld.global.cg.u64 %rd3905, [%rd3903];
	}
	// end inline asm
	// begin inline asm
	{	
ld.global.cg.u64 %rd3907, [%rd3905];
	}
	// end inline asm
	// begin inline asm
	{	
ld.global.cg.u64 %rd3909, [%rd3907];
	}
	// end inline asm
	// begin inline asm
	{	
ld.global.cg.u64 %rd3911, [%rd3909];
	}
	// end inline asm
	// begin inline asm
	{	
ld.global.cg.u64 %rd3913, [%rd3911];
	}
	// end inline asm
	// begin inline asm
	{	
ld.global.cg.u64 %rd3915, [%rd3913];
	}
	// end inline asm
	// begin inline asm
	{	
ld.global.cg.u64 %rd3917, [%rd3915];
	}
	// end inline asm
	// begin inline asm
	{	
ld.global.cg.u64 %rd3919, [%rd3917];
	}
	// end inline asm
	// begin inline asm
	{	
ld.global.cg.u64 %rd3921, [%rd3919];
	}
	// end inline asm
	// begin inline asm
	{	
ld.global.cg.u64 %rd3923, [%rd3921];
	}
	// end inline asm
	// begin inline asm
	{	
ld.global.cg.u64 %rd3925, [%rd3923];
	}
	// end inline asm
	// begin inline asm
	{	
ld.global.cg.u64 %rd3927, [%rd3925];
	}
	// end inline asm
	// begin inline asm
	{	
ld.global.cg.u64 %rd3929, [%rd3927];
	}
	// end inline asm
	// begin inline asm
	{	
ld.global.cg.u64 %rd3931, [%rd3929];
	}
	// end inline asm
	// begin inline asm
	{	
ld.global.cg.u64 %rd3933, [%rd3931];
	}
	// end inline asm
	// begin inline asm
	{	
ld.global.cg.u64 %rd3935, [%rd3933];
	}
	// end inline asm
	// begin inline asm
	{	
ld.global.cg.u64 %rd3937, [%rd3935];
	}
	// end inline asm
	// begin inline asm
	{	
ld.global.cg.u64 %rd3939, [%rd3937];
	}
	// end inline asm
	// begin inline asm
	{	
ld.global.cg.u64 %rd3941, [%rd3939];
	}
	// end inline asm
	// begin inline asm
	{	
ld.global.cg.u64 %rd3943, [%rd3941];
	}
	// end inline asm
	// begin inline asm
	{	
ld.global.cg.u64 %rd3945, [%rd3943];
	}
	// end inline asm
	// begin inline asm
	{	
ld.global.cg.u64 %rd3947, [%rd3945];
	}
	// end inline asm
	// begin inline asm
	{	
ld.global.cg.u64 %rd3949, [%rd3947];
	}
	// end inline asm
	// begin inline asm
	{	
ld.global.cg.u64 %rd3951, [%rd3949];
	}
	// end inline asm
	// begin inline asm
	{	
ld.global.cg.u64 %rd3953, [%rd3951];
	}
	// end inline asm
	// begin inline asm
	{	
ld.global.cg.u64 %rd3955, [%rd3953];
	}
	// end inline asm
	// begin inline asm
	{	
ld.global.cg.u64 %rd3957, [%rd3955];
	}
	// end inline asm
	// begin inline asm
	{	
ld.global.cg.u64 %rd3959, [%rd3957];
	}
	// end inline asm
	// begin inline asm
	{	
ld.global.cg.u64 %rd3961, [%rd3959];
	}
	// end inline asm
	// begin inline asm
	{	
ld.global.cg.u64 %rd3963, [%rd3961];
	}
	// end inline asm
	// begin inline asm
	{	
ld.global.cg.u64 %rd3965, [%rd3963];
	}
	// end inline asm
	// begin inline asm
	{	
ld.global.cg.u64 %rd3967, [%rd3965];
	}
	// end inline asm
	// begin inline asm
	{	
ld.global.cg.u64 %rd3969, [%rd3967];
	}
	// end inline asm
	// begin inline asm
	{	
ld.global.cg.u64 %rd3971, [%rd3969];
	}
	// end inline asm
	// begin inline asm
	{	
ld.global.cg.u64 %rd3973, [%rd3971];
	}
	// end inline asm
	// begin inline asm
	{	
ld.global.cg.u64 %rd3975, [%rd3973];
	}
	// end inline asm
	// begin inline asm
	{	
ld.global.cg.u64 %rd3977, [%rd3975];
	}
	// end inline asm
	// begin inline asm
	{	
ld.global.cg.u64 %rd3979, [%rd3977];
	}
	// end inline asm
	// begin inline asm
	{	
ld.global.cg.u64 %rd3981, [%rd3979];
	}
	// end inline asm
	// begin inline asm
	{	
ld.global.cg.u64 %rd3983, [%rd3981];
	}
	// end inline asm
	// begin inline asm
	{	
ld.global.cg.u64 %rd3985, [%rd3983];
	}
	// end inline asm
	// begin inline asm
	{	
ld.global.cg.u64 %rd3987, [%rd3985];
	}
	// end inline asm
	// begin inline asm
	{	
ld.global.cg.u64 %rd3989, [%rd3987];
	}
	// end inline asm
	// begin inline asm
	{	
ld.global.cg.u64 %rd3991, [%rd3989];
	}
	// end inline asm
	// begin inline asm
	{	
ld.global.cg.u64 %rd3993, [%rd3991];
	}
	// end inline asm
	// begin inline asm
	{	
ld.global.cg.u64 %rd3995, [%rd3993];
	}
	// end inline asm
	// begin inline asm
	{	
ld.global.cg.u64 %rd3997, [%rd3995];
	}
	// end inline asm
	// begin inline asm
	{	
ld.global.cg.u64 %rd3999, [%rd3997];
	}
	// end inline asm
	// begin inline asm
	{	
ld.global.cg.u64 %rd4001, [%rd3999];
	}
	// end inline asm
	// begin inline asm
	{	
ld.global.cg.u64 %rd4003, [%rd4001];
	}
	// end inline asm
	// begin inline asm
	{	
ld.global.cg.u64 %rd4005, [%rd4003];
	}
	// end inline asm
	// begin inline asm
	{	
ld.global.cg.u64 %rd4007, [%rd4005];
	}
	// end inline asm
	// begin inline asm
	{	
ld.global.cg.u64 %rd4009, [%rd4007];
	}
	// end inline asm
	// begin inline asm
	{	
ld.global.cg.u64 %rd4011, [%rd4009];
	}
	// end inline asm
	// begin inline asm
	{	
ld.global.cg.u64 %rd4013, [%rd4011];
	}
	// end inline asm
	// begin inline asm
	{	
ld.global.cg.u64 %rd4015, [%rd4013];
	}
	// end inline asm
	// begin inline asm
	{	
ld.global.cg.u64 %rd4017, [%rd4015];
	}
	// end inline asm
	// begin inline asm
	{	
ld.global.cg.u64 %rd4019, [%rd4017];
	}
	// end inline asm
	// begin inline asm
	{	
ld.global.cg.u64 %rd4021, [%rd4019];
	}
	// end inline asm
	// begin inline asm
	{	
ld.global.cg.u64 %rd4023, [%rd4021];
	}
	// end inline asm
	// begin inline asm
	{	
ld.global.cg.u64 %rd4025, [%rd4023];
	}
	// end inline asm
	// begin inline asm
	{	
ld.global.cg.u64 %rd4027, [%rd4025];
	}
	// end inline asm
	// begin inline asm
	{	
ld.global.cg.u64 %rd4029, [%rd4027];
	}
	// end inline asm
	// begin inline asm
	{	
ld.global.cg.u64 %rd4031, [%rd4029];
	}
	// end inline asm
	// begin inline asm
	{	
ld.global.cg.u64 %rd4033, [%rd4031];
	}
	// end inline asm
	// begin inline asm
	{	
ld.global.cg.u64 %rd4035, [%rd4033];
	}
	// end inline asm
	// begin inline asm
	{	
ld.global.cg.u64 %rd4037, [%rd4035];
	}
	// end inline asm
	// begin inline asm
	{	
ld.global.cg.u64 %rd4039, [%rd4037];
	}
	// end inline asm
	// begin inline asm
	{	
ld.global.cg.u64 %rd4041, [%rd4039];
	}
	// end inline asm
	// begin inline asm
	{	
ld.global.cg.u64 %rd4043, [%rd4041];
	}
	// end inline asm
	// begin inline asm
	{	
ld.global.cg.u64 %rd4045, [%rd4043];
	}
	// end inline asm
	// begin inline asm
	{	
ld.global.cg.u64 %rd4047, [%rd4045];
	}
	// end inline asm
	// begin inline asm
	{	
ld.global.cg.u64 %rd4049, [%rd4047];
	}
	// end inline asm
	// begin inline asm
	{	
ld.global.cg.u64 %rd4051, [%rd4049];
	}
	// end inline asm
	// begin inline asm
	{	
ld.global.cg.u64 %rd4053, [%rd4051];
	}
	// end inline asm
	// begin inline asm
	{	
ld.global.cg.u64 %rd4055, [%rd4053];
	}
	// end inline asm
	// begin inline asm
	{	
ld.global.cg.u64 %rd4057, [%rd4055];
	}
	// end inline asm
	// begin inline asm
	{	
ld.global.cg.u64 %rd4059, [%rd4057];
	}
	// end inline asm
	// begin inline asm
	{	
ld.global.cg.u64 %rd4061, [%rd4059];
	}
	// end inline asm
	// begin inline asm
	{	
ld.global.cg.u64 %rd4063, [%rd4061];
	}
	// end inline asm
	// begin inline asm
	{	
ld.global.cg.u64 %rd4065, [%rd4063];
	}
	// end inline asm
	// begin inline asm
	{	
ld.global.cg.u64 %rd4067, [%rd4065];
	}
	// end inline asm
	// begin inline asm
	{	
ld.global.cg.u64 %rd4069, [%rd4067];
	}
	// end inline asm
	// begin inline asm
	{	
ld.global.cg.u64 %rd4071, [%rd4069];
	}
	// end inline asm
	// begin inline asm
	{	
ld.global.cg.u64 %rd4073, [%rd4071];
	}
	// end inline asm
	// begin inline asm
	{	
ld.global.cg.u64 %rd4075, [%rd4073];
	}
	// end inline asm
	// begin inline asm
	{	
ld.global.cg.u64 %rd4077, [%rd4075];
	}
	// end inline asm
	// begin inline asm
	{	
ld.global.cg.u64 %rd4079, [%rd4077];
	}
	// end inline asm
	// begin inline asm
	{	
ld.global.cg.u64 %rd4081, [%rd4079];
	}
	// end inline asm
	// begin inline asm
	{	
ld.global.cg.u64 %rd4083, [%rd4081];
	}
	// end inline asm
	// begin inline asm
	{	
ld.global.cg.u64 %rd4085, [%rd4083];
	}
	// end inline asm
	// begin inline asm
	{	
ld.global.cg.u64 %rd4087, [%rd4085];
	}
	// end inline asm
	// begin inline asm
	{	
ld.global.cg.u64 %rd4089, [%rd4087];
	}
	// end inline asm
	// begin inline asm
	{	
ld.global.cg.u64 %rd4091, [%rd4089];
	}
	// end inline asm
	// begin inline asm
	{	
ld.global.cg.u64 %rd4093, [%rd4091];
	}
	// end inline asm
	// begin inline asm
	{	
ld.global.cg.u64 %rd4095, [%rd4093];
	}
	// end inline asm
	// begin inline asm
	{	
ld.global.cg.u64 %rd4097, [%rd4095];
	}
	// end inline asm
	// begin inline asm
	{	
ld.global.cg.u64 %rd4099, [%rd4097];
	}
	// end inline asm
	// begin inline asm
	{	
ld.global.cg.u64 %rd4101, [%rd4099];
	}
	// end inline asm
	// begin inline asm
	{	
ld.global.cg.u64 %rd4103, [%rd4101];
	}
	// end inline asm
	// begin inline asm
	{	
ld.global.cg.u64 %rd4105, [%rd4103];
	}
	// end inline asm
	// begin inline asm
	{	
ld.global.cg.u64 %rd4107, [%rd4105];
	}
	// end inline asm
	// begin inline asm
	{	
ld.global.cg.u64 %rd4109, [%rd4107];
	}
	// end inline asm
	// begin inline asm
	{	
ld.global.cg.u64 %rd4111, [%rd4109];
	}
	// end inline asm
	// begin inline asm
	{	
ld.global.cg.u64 %rd4113, [%rd4111];
	}
	// end inline asm
	// begin inline asm
	{	
ld.global.cg.u64 %rd4115, [%rd4113];
	}
	// end inline asm
	// begin inline asm
	{	
ld.global.cg.u64 %rd4117, [%rd4115];
	}
	// end inline asm
	// begin inline asm
	{	
ld.global.cg.u64 %rd4119, [%rd4117];
	}
	// end inline asm
	// begin inline asm
	{	
ld.global.cg.u64 %rd4121, [%rd4119];
	}
	// end inline asm
	// begin inline asm
	{	
ld.global.cg.u64 %rd4123, [%rd4121];
	}
	// end inline asm
	// begin inline asm
	{	
ld.global.cg.u64 %rd4125, [%rd4123];
	}
	// end inline asm
	// begin inline asm
	{	
ld.global.cg.u64 %rd4127, [%rd4125];
	}
	// end inline asm
	// begin inline asm
	{	
ld.global.cg.u64 %rd4129, [%rd4127];
	}
	// end inline asm
	// begin inline asm
	{	
ld.global.cg.u64 %rd4131, [%rd4129];
	}
	// end inline asm
	// begin inline asm
	{	
ld.global.cg.u64 %rd4133, [%rd4131];
	}
	// end inline asm
	// begin inline asm
	{	
ld.global.cg.u64 %rd4135, [%rd4133];
	}
	// end inline asm
	// begin inline asm
	{	
ld.global.cg.u64 %rd4137, [%rd4135];
	}
	// end inline asm
	// begin inline asm
	{	
ld.global.cg.u64 %rd4139, [%rd4137];
	}
	// end inline asm
	// begin inline asm
	{	
ld.global.cg.u64 %rd4141, [%rd4139];
	}
	// end inline asm
	// begin inline asm
	{	
ld.global.cg.u64 %rd4143, [%rd4141];
	}
	// end inline asm
	// begin inline asm
	{	
ld.global.cg.u64 %rd4145, [%rd4143];
	}
	// end inline asm
	// begin inline asm
	{	
ld.global.cg.u64 %rd4147, [%rd4145];
	}
	// end inline asm
	// begin inline asm
	{	
ld.global.cg.u64 %rd4149, [%rd4147];
	}
	// end inline asm
	// begin inline asm
	{	
ld.global.cg.u64 %rd4151, [%rd4149];
	}
	// end inline asm
	// begin inline asm
	{	
ld.global.cg.u64 %rd4153, [%rd4151];
	}
	// end inline asm
	// begin inline asm
	{	
ld.global.cg.u64 %rd4155, [%rd4153];
	}
	// end inline asm
	// begin inline asm
	{	
ld.global.cg.u64 %rd4157, [%rd4155];
	}
	// end inline asm
	// begin inline asm
	{	
ld.global.cg.u64 %rd4159, [%rd4157];
	}
	// end inline asm
	// begin inline asm
	{	
ld.global.cg.u64 %rd4161, [%rd4159];
	}
	// end inline asm
	// begin inline asm
	{	
ld.global.cg.u64 %rd4163, [%rd4161];
	}
	// end inline asm
	// begin inline asm
	{	
ld.global.cg.u64 %rd4165, [%rd4163];
	}
	// end inline asm
	// begin inline asm
	{	
ld.global.cg.u64 %rd4167, [%rd4165];
	}
	// end inline asm
	// begin inline asm
	{	
ld.global.cg.u64 %rd4169, [%rd4167];
	}
	// end inline asm
	// begin inline asm
	{	
ld.global.cg.u64 %rd4171, [%rd4169];
	}
	// end inline asm
	// begin inline asm
	{	
ld.global.cg.u64 %rd4173, [%rd4171];
	}
	// end inline asm
	// begin inline asm
	{	
ld.global.cg.u64 %rd4175, [%rd4173];
	}
	// end inline asm
	// begin inline asm
	{	
ld.global.cg.u64 %rd4177, [%rd4175];
	}
	// end inline asm
	// begin inline asm
	{	
ld.global.cg.u64 %rd4179, [%rd4177];
	}
	// end inline asm
	// begin inline asm
	{	
ld.global.cg.u64 %rd4181, [%rd4179];
	}
	// end inline asm
	// begin inline asm
	{	
ld.global.cg.u64 %rd4183, [%rd4181];
	}
	// end inline asm
	// begin inline asm
	{	
ld.global.cg.u64 %rd4185, [%rd4183];
	}
	// end inline asm
	// begin inline asm
	{	
ld.global.cg.u64 %rd4187, [%rd4185];
	}
	// end inline asm
	// begin inline asm
	{	
ld.global.cg.u64 %rd4189, [%rd4187];
	}
	// end inline asm
	// begin inline asm
	{	
ld.global.cg.u64 %rd4191, [%rd4189];
	}
	// end inline asm
	// begin inline asm
	{	
ld.global.cg.u64 %rd4193, [%rd4191];
	}
	// end inline asm
	// begin inline asm
	{	
ld.global.cg.u64 %rd4195, [%rd4193];
	}
	// end inline asm
	// begin inline asm
	{	
ld.global.cg.u64 %rd4197, [%rd4195];
	}
	// end inline asm
	// begin inline asm
	{	
ld.global.cg.u64 %rd4199, [%rd4197];
	}
	// end inline asm
	// begin inline asm
	{	
ld.global.cg.u64 %rd4201, [%rd4199];
	}
	// end inline asm
	// begin inline asm
	{	
ld.global.cg.u64 %rd4203, [%rd4201];
	}
	// end inline asm
	// begin inline asm
	{	
ld.global.cg.u64 %rd4205, [%rd4203];
	}
	// end inline asm
	// begin inline asm
	{	
ld.global.cg.u64 %rd4207, [%rd4205];
	}
	// end inline asm
	// begin inline asm
	{	
ld.global.cg.u64 %rd4209, [%rd4207];
	}
	// end inline asm
	// begin inline asm
	{	
ld.global.cg.u64 %rd4211, [%rd4209];
	}
	// end inline asm
	// begin inline asm
	{	
ld.global.cg.u64 %rd4213, [%rd4211];
	}
	// end inline asm
	// begin inline asm
	{	
ld.global.cg.u64 %rd4215, [%rd4213];
	}
	// end inline asm
	// begin inline asm
	{	
ld.global.cg.u64 %rd4217, [%rd4215];
	}
	// end inline asm
	// begin inline asm
	{	
ld.global.cg.u64 %rd4219, [%rd4217];
	}
	// end inline asm
	// begin inline asm
	{	
ld.global.cg.u64 %rd4221, [%rd4219];
	}
	// end inline asm
	// begin inline asm
	{	
ld.global.cg.u64 %rd4223, [%rd4221];
	}
	// end inline asm
	// begin inline asm
	{	
ld.global.cg.u64 %rd4225, [%rd4223];
	}
	// end inline asm
	// begin inline asm
	{	
ld.global.cg.u64 %rd4227, [%rd4225];
	}
	// end inline asm
	// begin inline asm
	{	
ld.global.cg.u64 %rd4229, [%rd4227];
	}
	// end inline asm
	// begin inline asm
	{	
ld.global.cg.u64 %rd4231, [%rd4229];
	}
	// end inline asm
	// begin inline asm
	{	
ld.global.cg.u64 %rd4233, [%rd4231];
	}
	// end inline asm
	// begin inline asm
	{	
ld.global.cg.u64 %rd4235, [%rd4233];
	}
	// end inline asm
	// begin inline asm
	{	
ld.global.cg.u64 %rd4237, [%rd4235];
	}
	// end inline asm
	// begin inline asm
	{	
ld.global.cg.u64 %rd4239, [%rd4237];
	}
	// end inline asm
	// begin inline asm
	{	
ld.global.cg.u64 %rd4241, [%rd4239];
	}
	// end inline asm
	// begin inline asm
	{	
ld.global.cg.u64 %rd4243, [%rd4241];
	}
	// end inline asm
	// begin inline asm
	{	
ld.global.cg.u64 %rd4245, [%rd4243];
	}
	// end inline asm
	// begin inline asm
	{	
ld.global.cg.u64 %rd4247, [%rd4245];
	}
	// end inline asm
	// begin inline asm
	{	
ld.global.cg.u64 %rd4249, [%rd4247];
	}
	// end inline asm
	// begin inline asm
	{	
ld.global.cg.u64 %rd4251, [%rd4249];
	}
	// end inline asm
	// begin inline asm
	{	
ld.global.cg.u64 %rd4253, [%rd4251];
	}
	// end inline asm
	// begin inline asm
	{	
ld.global.cg.u64 %rd4255, [%rd4253];
	}
	// end inline asm
	// begin inline asm
	{	
ld.global.cg.u64 %rd4257, [%rd4255];
	}
	// end inline asm
	// begin inline asm
	{	
ld.global.cg.u64 %rd4259, [%rd4257];
	}
	// end inline asm
	// begin inline asm
	{	
ld.global.cg.u64 %rd4261, [%rd4259];
	}
	// end inline asm
	// begin inline asm
	{	
ld.global.cg.u64 %rd4263, [%rd4261];
	}
	// end inline asm
	// begin inline asm
	{	
ld.global.cg.u64 %rd4265, [%rd4263];
	}
	// end inline asm
	// begin inline asm
	{	
ld.global.cg.u64 %rd4267, [%rd4265];
	}
	// end inline asm
	// begin inline asm
	{	
ld.global.cg.u64 %rd4269, [%rd4267];
	}
	// end inline asm
	// begin inline asm
	{	
ld.global.cg.u64 %rd4271, [%rd4269];
	}
	// end inline asm
	// begin inline asm
	{	
ld.global.cg.u64 %rd4273, [%rd4271];
	}
	// end inline asm
	// begin inline asm
	{	
ld.global.cg.u64 %rd4275, [%rd4273];
	}
	// end inline asm
	// begin inline asm
	{	
ld.global.cg.u64 %rd4277, [%rd4275];
	}
	// end inline asm
	// begin inline asm
	{	
ld.global.cg.u64 %rd4279, [%rd4277];
	}
	// end inline asm
	// begin inline asm
	{	
ld.global.cg.u64 %rd4281, [%rd4279];
	}
	// end inline asm
	// begin inline asm
	{	
ld.global.cg.u64 %rd4283, [%rd4281];
	}
	// end inline asm
	// begin inline asm
	{	
ld.global.cg.u64 %rd4285, [%rd4283];
	}
	// end inline asm
	// begin inline asm
	{	
ld.global.cg.u64 %rd4287, [%rd4285];
	}
	// end inline asm
	// begin inline asm
	{	
ld.global.cg.u64 %rd4289, [%rd4287];
	}
	// end inline asm
	// begin inline asm
	{	
ld.global.cg.u64 %rd4291, [%rd4289];
	}
	// end inline asm
	// begin inline asm
	{	
ld.global.cg.u64 %rd4293, [%rd4291];
	}
	// end inline asm
	// begin inline asm
	{	
ld.global.cg.u64 %rd4295, [%rd4293];
	}
	// end inline asm
	// begin inline asm
	{	
ld.global.cg.u64 %rd4297, [%rd4295];
	}
	// end inline asm
	// begin inline asm
	{	
ld.global.cg.u64 %rd4299, [%rd4297];
	}
	// end inline asm
	// begin inline asm
	{	
ld.global.cg.u64 %rd4301, [%rd4299];
	}
	// end inline asm
	// begin inline asm
	{	
ld.global.cg.u64 %rd4303, [%rd4301];
	}
	// end inline asm
	// begin inline asm
	{	
ld.global.cg.u64 %rd4305, [%rd4303];
	}
	// end inline asm
	// begin inline asm
	{	
ld.global.cg.u64 %rd4307, [%rd4305];
	}
	// end inline asm
	// begin inline asm
	{	
ld.global.cg.u64 %rd4309, [%rd4307];
	}
	// end inline asm
	// begin inline asm
	{	
ld.global.cg.u64 %rd4311, [%rd4309];
	}
	// end inline asm
	// begin inline asm
	{	
ld.global.cg.u64 %rd4313, [%rd4311];
	}
	// end inline asm
	// begin inline asm
	{	
ld.global.cg.u64 %rd4315, [%rd4313];
	}
	// end inline asm
	// begin inline asm
	{	
ld.global.cg.u64 %rd4317, [%rd4315];
	}
	// end inline asm
	// begin inline asm
	{	
ld.global.cg.u64 %rd4319, [%rd4317];
	}
	// end inline asm
	// begin inline asm
	{	
ld.global.cg.u64 %rd4321, [%rd4319];
	}
	// end inline asm
	// begin inline asm
	{	
ld.global.cg.u64 %rd4323, [%rd4321];
	}
	// end inline asm
	// begin inline asm
	{	
ld.global.cg.u64 %rd4325, [%rd4323];
	}
	// end inline asm
	// begin inline asm
	{	
ld.global.cg.u64 %rd4327, [%rd4325];
	}
	// end inline asm
	// begin inline asm
	{	
ld.global.cg.u64 %rd4329, [%rd4327];
	}
	// end inline asm
	// begin inline asm
	{	
ld.global.cg.u64 %rd4331, [%rd4329];
	}
	// end inline asm
	// begin inline asm
	{	
ld.global.cg.u64 %rd4333, [%rd4331];
	}
	// end inline asm
	// begin inline asm
	{	
ld.global.cg.u64 %rd4335, [%rd4333];
	}
	// end inline asm
	// begin inline asm
	{	
ld.global.cg.u64 %rd4337, [%rd4335];
	}
	// end inline asm
	// begin inline asm
	{	
ld.global.cg.u64 %rd4339, [%rd4337];
	}
	// end inline asm
	// begin inline asm
	{	
ld.global.cg.u64 %rd4341, [%rd4339];
	}
	// end inline asm
	// begin inline asm
	{	
ld.global.cg.u64 %rd4343, [%rd4341];
	}
	// end inline asm
	// begin inline asm
	{	
ld.global.cg.u64 %rd4345, [%rd4343];
	}
	// end inline asm
	// begin inline asm
	{	
ld.global.cg.u64 %rd4347, [%rd4345];
	}
	// end inline asm
	// begin inline asm
	{	
ld.global.cg.u64 %rd4349, [%rd4347];
	}
	// end inline asm
	// begin inline asm
	{	
ld.global.cg.u64 %rd4351, [%rd4349];
	}
	// end inline asm
	// begin inline asm
	{	
ld.global.cg.u64 %rd4353, [%rd4351];
	}
	// end inline asm
	// begin inline asm
	{	
ld.global.cg.u64 %rd4355, [%rd4353];
	}
	// end inline asm
	// begin inline asm
	{	
ld.global.cg.u64 %rd4357, [%rd4355];
	}
	// end inline asm
	// begin inline asm
	{	
ld.global.cg.u64 %rd4359, [%rd4357];
	}
	// end inline asm
	// begin inline asm
	{	
ld.global.cg.u64 %rd4361, [%rd4359];
	}
	// end inline asm
	// begin inline asm
	{	
ld.global.cg.u64 %rd4363, [%rd4361];
	}
	// end inline asm
	// begin inline asm
	{	
ld.global.cg.u64 %rd4365, [%rd4363];
	}
	// end inline asm
	// begin inline asm
	{	
ld.global.cg.u64 %rd4367, [%rd4365];
	}
	// end inline asm
	// begin inline asm
	{	
ld.global.cg.u64 %rd4369, [%rd4367];
	}
	// end inline asm
	// begin inline asm
	{	
ld.global.cg.u64 %rd4371, [%rd4369];
	}
	// end inline asm
	// begin inline asm
	{	
ld.global.cg.u64 %rd4373, [%rd4371];
	}
	// end inline asm
	// begin inline asm
	{	
ld.global.cg.u64 %rd4375, [%rd4373];
	}
	// end inline asm
	// begin inline asm
	{	
ld.global.cg.u64 %rd4377, [%rd4375];
	}
	// end inline asm
	// begin inline asm
	{	
ld.global.cg.u64 %rd4379, [%rd4377];
	}
	// end inline asm
	// begin inline asm
	{	
ld.global.cg.u64 %rd4381, [%rd4379];
	}
	// end inline asm
	// begin inline asm
	{	
ld.global.cg.u64 %rd4383, [%rd4381];
	}
	// end inline asm
	// begin inline asm
	{	
ld.global.cg.u64 %rd4385, [%rd4383];
	}
	// end inline asm
	// begin inline asm
	{	
ld.global.cg.u64 %rd4387, [%rd4385];
	}
	// end inline asm
	// begin inline asm
	{	
ld.global.cg.u64 %rd4389, [%rd4387];
	}
	// end inline asm
	// begin inline asm
	{	
ld.global.cg.u64 %rd4391, [%rd4389];
	}
	// end inline asm
	// begin inline asm
	{	
ld.global.cg.u64 %rd4393, [%rd4391];
	}
	// end inline asm
	// begin inline asm
	{	
ld.global.cg.u64 %rd4395, [%rd4393];
	}
	// end inline asm
	// begin inline asm
	{	
ld.global.cg.u64 %rd4397, [%rd4395];
	}
	// end inline asm
	// begin inline asm
	{	
ld.global.cg.u64 %rd4399, [%rd4397];
	}
	// end inline asm
	// begin inline asm
	{	
ld.global.cg.u64 %rd4401, [%rd4399];
	}
	// end inline asm
	// begin inline asm
	{	
ld.global.cg.u64 %rd4403, [%rd4401];
	}
	// end inline asm
	// begin inline asm
	{	
ld.global.cg.u64 %rd4405, [%rd4403];
	}
	// end inline asm
	// begin inline asm
	{	
ld.global.cg.u64 %rd4407, [%rd4405];
	}
	// end inline asm
	// begin inline asm
	{	
ld.global.cg.u64 %rd4409, [%rd4407];
	}
	// end inline asm
	// begin inline asm
	{	
ld.global.cg.u64 %rd4411, [%rd4409];
	}
	// end inline asm
	// begin inline asm
	{	
ld.global.cg.u64 %rd4413, [%rd4411];
	}
	// end inline asm
	// begin inline asm
	{	
ld.global.cg.u64 %rd4415, [%rd4413];
	}
	// end inline asm
	// begin inline asm
	{	
ld.global.cg.u64 %rd4417, [%rd4415];
	}
	// end inline asm
	// begin inline asm
	{	
ld.global.cg.u64 %rd4419, [%rd4417];
	}
	// end inline asm
	// begin inline asm
	{	
ld.global.cg.u64 %rd4421, [%rd4419];
	}
	// end inline asm
	// begin inline asm
	{	
ld.global.cg.u64 %rd4423, [%rd4421];
	}
	// end inline asm
	// begin inline asm
	{	
ld.global.cg.u64 %rd4425, [%rd4423];
	}
	// end inline asm
	// begin inline asm
	{	
ld.global.cg.u64 %rd4427, [%rd4425];
	}
	// end inline asm
	// begin inline asm
	{	
ld.global.cg.u64 %rd4429, [%rd4427];
	}
	// end inline asm
	// begin inline asm
	{	
ld.global.cg.u64 %rd4431, [%rd4429];
	}
	// end inline asm
	// begin inline asm
	{	
ld.global.cg.u64 %rd4433, [%rd4431];
	}
	// end inline asm
	// begin inline asm
	{	
ld.global.cg.u64 %rd4435, [%rd4433];
	}
	// end inline asm
	// begin inline asm
	{	
ld.global.cg.u64 %rd4437, [%rd4435];
	}
	// end inline asm
	// begin inline asm
	{	
ld.global.cg.u64 %rd4439, [%rd4437];
	}
	// end inline asm
	// begin inline asm
	{	
ld.global.cg.u64 %rd4441, [%rd4439];
	}
	// end inline asm
	// begin inline asm
	{	
ld.global.cg.u64 %rd4443, [%rd4441];
	}
	// end inline asm
	// begin inline asm
	{	
ld.global.cg.u64 %rd4445, [%rd4443];
	}
	// end inline asm
	// begin inline asm
	{	
ld.global.cg.u64 %rd4447, [%rd4445];
	}
	// end inline asm
	// begin inline asm
	{	
ld.global.cg.u64 %rd4449, [%rd4447];
	}
	// end inline asm
	// begin inline asm
	{	
ld.global.cg.u64 %rd4451, [%rd4449];
	}
	// end inline asm
	// begin inline asm
	{	
ld.global.cg.u64 %rd4453, [%rd4451];
	}
	// end inline asm
	// begin inline asm
	{	
ld.global.cg.u64 %rd4455, [%rd4453];
	}
	// end inline asm
	// begin inline asm
	{	
ld.global.cg.u64 %rd4457, [%rd4455];
	}
	// end inline asm
	// begin inline asm
	{	
ld.global.cg.u64 %rd4459, [%rd4457];
	}
	// end inline asm
	// begin inline asm
	{	
ld.global.cg.u64 %rd4461, [%rd4459];
	}
	// end inline asm
	// begin inline asm
	{	
ld.global.cg.u64 %rd4463, [%rd4461];
	}
	// end inline asm
	// begin inline asm
	{	
ld.global.cg.u64 %rd4465, [%rd4463];
	}
	// end inline asm
	// begin inline asm
	{	
ld.global.cg.u64 %rd4467, [%rd4465];
	}
	// end inline asm
	// begin inline asm
	{	
ld.global.cg.u64 %rd4469, [%rd4467];
	}
	// end inline asm
	// begin inline asm
	{	
ld.global.cg.u64 %rd4471, [%rd4469];
	}
	// end inline asm
	// begin inline asm
	{	
ld.global.cg.u64 %rd4473, [%rd4471];
	}
	// end inline asm
	// begin inline asm
	{	
ld.global.cg.u64 %rd4475, [%rd4473];
	}
	// end inline asm
	// begin inline asm
	{	
ld.global.cg.u64 %rd4477, [%rd4475];
	}
	// end inline asm
	// begin inline asm
	{	
ld.global.cg.u64 %rd4479, [%rd4477];
	}
	// end inline asm
	// begin inline asm
	{	
ld.global.cg.u64 %rd4481, [%rd4479];
	}
	// end inline asm
	// begin inline asm
	{	
ld.global.cg.u64 %rd4483, [%rd4481];
	}
	// end inline asm
	// begin inline asm
	{	
ld.global.cg.u64 %rd4485, [%rd4483];
	}
	// end inline asm
	// begin inline asm
	{	
ld.global.cg.u64 %rd4487, [%rd4485];
	}
	// end inline asm
	// begin inline asm
	{	
ld.global.cg.u64 %rd4489, [%rd4487];
	}
	// end inline asm
	// begin inline asm
	{	
ld.global.cg.u64 %rd4491, [%rd4489];
	}
	// end inline asm
	// begin inline asm
	{	
ld.global.cg.u64 %rd4493, [%rd4491];
	}
	// end inline asm
	// begin inline asm
	{	
ld.global.cg.u64 %rd4495, [%rd4493];
	}
	// end inline asm
	// begin inline asm
	{	
ld.global.cg.u64 %rd4497, [%rd4495];
	}
	// end inline asm
	// begin inline asm
	{	
ld.global.cg.u64 %rd4499, [%rd4497];
	}
	// end inline asm
	// begin inline asm
	{	
ld.global.cg.u64 %rd4501, [%rd4499];
	}
	// end inline asm
	// begin inline asm
	{	
ld.global.cg.u64 %rd4503, [%rd4501];
	}
	// end inline asm
	// begin inline asm
	{	
ld.global.cg.u64 %rd4505, [%rd4503];
	}
	// end inline asm
	// begin inline asm
	{	
ld.global.cg.u64 %rd4507, [%rd4505];
	}
	// end inline asm
	// begin inline asm
	{	
ld.global.cg.u64 %rd4509, [%rd4507];
	}
	// end inline asm
	// begin inline asm
	{	
ld.global.cg.u64 %rd4511, [%rd4509];
	}
	// end inline asm
	// begin inline asm
	{	
ld.global.cg.u64 %rd4513, [%rd4511];
	}
	// end inline asm
	// begin inline asm
	{	
ld.global.cg.u64 %rd4515, [%rd4513];
	}
	// end inline asm
	// begin inline asm
	{	
ld.global.cg.u64 %rd4517, [%rd4515];
	}
	// end inline asm
	// begin inline asm
	{	
ld.global.cg.u64 %rd4519, [%rd4517];
	}
	// end inline asm
	// begin inline asm
	{	
ld.global.cg.u64 %rd4521, [%rd4519];
	}
	// end inline asm
	// begin inline asm
	{	
ld.global.cg.u64 %rd4523, [%rd4521];
	}
	// end inline asm
	// begin inline asm
	{	
ld.global.cg.u64 %rd4525, [%rd4523];
	}
	// end inline asm
	// begin inline asm
	{	
ld.global.cg.u64 %rd4527, [%rd4525];
	}
	// end inline asm
	// begin inline asm
	{	
ld.global.cg.u64 %rd4529, [%rd4527];
	}
	// end inline asm
	// begin inline asm
	{	
ld.global.cg.u64 %rd4531, [%rd4529];
	}
	// end inline asm
	// begin inline asm
	{	
ld.global.cg.u64 %rd4533, [%rd4531];
	}
	// end inline asm
	// begin inline asm
	{	
ld.global.cg.u64 %rd4535, [%rd4533];
	}
	// end inline asm
	// begin inline asm
	{	
ld.global.cg.u64 %rd4537, [%rd4535];
	}
	// end inline asm
	// begin inline asm
	{	
ld.global.cg.u64 %rd4539, [%rd4537];
	}
	// end inline asm
	// begin inline asm
	{	
ld.global.cg.u64 %rd4541, [%rd4539];
	}
	// end inline asm
	// begin inline asm
	{	
ld.global.cg.u64 %rd4543, [%rd4541];
	}
	// end inline asm
	// begin inline asm
	{	
ld.global.cg.u64 %rd4545, [%rd4543];
	}
	// end inline asm
	// begin inline asm
	{	
ld.global.cg.u64 %rd4547, [%rd4545];
	}
	// end inline asm
	// begin inline asm
	{	
ld.global.cg.u64 %rd4549, [%rd4547];
	}
	// end inline asm
	// begin inline asm
	{	
ld.global.cg.u64 %rd4551, [%rd4549];
	}
	// end inline asm
	// begin inline asm
	{	
ld.global.cg.u64 %rd4553, [%rd4551];
	}
	// end inline asm
	// begin inline asm
	{	
ld.global.cg.u64 %rd4555, [%rd4553];
	}
	// end inline asm
	// begin inline asm
	{	
ld.global.cg.u64 %rd4557, [%rd4555];
	}
	// end inline asm
	// begin inline asm
	{	
ld.global.cg.u64 %rd4559, [%rd4557];
	}
	// end inline asm
	// begin inline asm
	{	
ld.global.cg.u64 %rd4561, [%rd4559];
	}
	// end inline asm
	// begin inline asm
	{	
ld.global.cg.u64 %rd4563, [%rd4561];
	}
	// end inline asm
	// begin inline asm
	{	
ld.global.cg.u64 %rd4565, [%rd4563];
	}
	// end inline asm
	// begin inline asm
	{	
ld.global.cg.u64 %rd4567, [%rd4565];
	}
	// end inline asm
	// begin inline asm
	{	
ld.global.cg.u64 %rd4569, [%rd4567];
	}
	// end inline asm
	// begin inline asm
	{	
ld.global.cg.u64 %rd4571, [%rd4569];
	}
	// end inline asm
	// begin inline asm
	{	
ld.global.cg.u64 %rd4573, [%rd4571];
	}
	// end inline asm
	// begin inline asm
	{	
ld.global.cg.u64 %rd4575, [%rd4573];
	}
	// end inline asm
	// begin inline asm
	{	
ld.global.cg.u64 %rd4577, [%rd4575];
	}
	// end inline asm
	// begin inline asm
	{	
ld.global.cg.u64 %rd4579, [%rd4577];
	}
	// end inline asm
	// begin inline asm
	{	
ld.global.cg.u64 %rd4581, [%rd4579];
	}
	// end inline asm
	// begin inline asm
	{	
ld.global.cg.u64 %rd4583, [%rd4581];
	}
	// end inline asm
	// begin inline asm
	{	
ld.global.cg.u64 %rd4585, [%rd4583];
	}
	// end inline asm
	// begin inline asm
	{	
ld.global.cg.u64 %rd4587, [%rd4585];
	}
	// end inline asm
	// begin inline asm
	{	
ld.global.cg.u64 %rd4589, [%rd4587];
	}
	// end inline asm
	// begin inline asm
	{	
ld.global.cg.u64 %rd4591, [%rd4589];
	}
	// end inline asm
	// begin inline asm
	{	
ld.global.cg.u64 %rd4593, [%rd4591];
	}
	// end inline asm
	// begin inline asm
	{	
ld.global.cg.u64 %rd4595, [%rd4593];
	}
	// end inline asm
	// begin inline asm
	{	
ld.global.cg.u64 %rd4597, [%rd4595];
	}
	// end inline asm
	// begin inline asm
	{	
ld.global.cg.u64 %rd4599, [%rd4597];
	}
	// end inline asm
	// begin inline asm
	{	
ld.global.cg.u64 %rd4601, [%rd4599];
	}
	// end inline asm
	// begin inline asm
	{	
ld.global.cg.u64 %rd4603, [%rd4601];
	}
	// end inline asm
	// begin inline asm
	{	
ld.global.cg.u64 %rd4605, [%rd4603];
	}
	// end inline asm
	// begin inline asm
	{	
ld.global.cg.u64 %rd4607, [%rd4605];
	}
	// end inline asm
	// begin inline asm
	{	
ld.global.cg.u64 %rd4609, [%rd4607];
	}
	// end inline asm
	// begin inline asm
	{	
ld.global.cg.u64 %rd4611, [%rd4609];
	}
	// end inline asm
	// begin inline asm
	{	
ld.global.cg.u64 %rd4613, [%rd4611];
	}
	// end inline asm
	// begin inline asm
	{	
ld.global.cg.u64 %rd4615, [%rd4613];
	}
	// end inline asm
	// begin inline asm
	{	
ld.global.cg.u64 %rd4617, [%rd4615];
	}
	// end inline asm
	// begin inline asm
	{	
ld.global.cg.u64 %rd4619, [%rd4617];
	}
	// end inline asm
	// begin inline asm
	{	
ld.global.cg.u64 %rd4621, [%rd4619];
	}
	// end inline asm
	// begin inline asm
	{	
ld.global.cg.u64 %rd4623, [%rd4621];
	}
	// end inline asm
	// begin inline asm
	{	
ld.global.cg.u64 %rd4625, [%rd4623];
	}
	// end inline asm
	// begin inline asm
	{	
ld.global.cg.u64 %rd4627, [%rd4625];
	}
	// end inline asm
	// begin inline asm
	{	
ld.global.cg.u64 %rd4629, [%rd4627];
	}
	// end inline asm
	// begin inline asm
	{	
ld.global.cg.u64 %rd4631, [%rd4629];
	}
	// end inline asm
	// begin inline asm
	{	
ld.global.cg.u64 %rd4633, [%rd4631];
	}
	// end inline asm
	// begin inline asm
	{	
ld.global.cg.u64 %rd4635, [%rd4633];
	}
	// end inline asm
	// begin inline asm
	{	
ld.global.cg.u64 %rd4637, [%rd4635];
	}
	// end inline asm
	// begin inline asm
	{	
ld.global.cg.u64 %rd4639, [%rd4637];
	}
	// end inline asm
	// begin inline asm
	{	
ld.global.cg.u64 %rd4641, [%rd4639];
	}
	// end inline asm
	// begin inline asm
	{	
ld.global.cg.u64 %rd4643, [%rd4641];
	}
	// end inline asm
	// begin inline asm
	{	
ld.global.cg.u64 %rd4645, [%rd4643];
	}
	// end inline asm
	// begin inline asm
	{	
ld.global.cg.u64 %rd4647, [%rd4645];
	}
	// end inline asm
	// begin inline asm
	{	
ld.global.cg.u64 %rd4649, [%rd4647];
	}
	// end inline asm
	// begin inline asm
	{	
ld.global.cg.u64 %rd4651, [%rd4649];
	}
	// end inline asm
	// begin inline asm
	{	
ld.global.cg.u64 %rd4653, [%rd4651];
	}
	// end inline asm
	// begin inline asm
	{	
ld.global.cg.u64 %rd4655, [%rd4653];
	}
	// end inline asm
	// begin inline asm
	{	
ld.global.cg.u64 %rd4657, [%rd4655];
	}
	// end inline asm
	// begin inline asm
	{	
ld.global.cg.u64 %rd4659, [%rd4657];
	}
	// end inline asm
	// begin inline asm
	{	
ld.global.cg.u64 %rd4661, [%rd4659];
	}
	// end inline asm
	// begin inline asm
	{	
ld.global.cg.u64 %rd4663, [%rd4661];
	}
	// end inline asm
	// begin inline asm
	{	
ld.global.cg.u64 %rd4665, [%rd4663];
	}
	// end inline asm
	// begin inline asm
	{	
ld.global.cg.u64 %rd4667, [%rd4665];
	}
	// end inline asm
	// begin inline asm
	{	
ld.global.cg.u64 %rd4669, [%rd4667];
	}
	// end inline asm
	// begin inline asm
	{	
ld.global.cg.u64 %rd4671, [%rd4669];
	}
	// end inline asm
	// begin inline asm
	{	
ld.global.cg.u64 %rd4673, [%rd4671];
	}
	// end inline asm
	// begin inline asm
	{	
ld.global.cg.u64 %rd4675, [%rd4673];
	}
	// end inline asm
	// begin inline asm
	{	
ld.global.cg.u64 %rd4677, [%rd4675];
	}
	// end inline asm
	// begin inline asm
	{	
ld.global.cg.u64 %rd4679, [%rd4677];
	}
	// end inline asm
	// begin inline asm
	{	
ld.global.cg.u64 %rd4681, [%rd4679];
	}
	// end inline asm
	// begin inline asm
	{	
ld.global.cg.u64 %rd4683, [%rd4681];
	}
	// end inline asm
	// begin inline asm
	{	
ld.global.cg.u64 %rd4685, [%rd4683];
	}
	// end inline asm
	// begin inline asm
	{	
ld.global.cg.u64 %rd4687, [%rd4685];
	}
	// end inline asm
	// begin inline asm
	{	
ld.global.cg.u64 %rd4689, [%rd4687];
	}
	// end inline asm
	// begin inline asm
	{	
ld.global.cg.u64 %rd4691, [%rd4689];
	}
	// end inline asm
	// begin inline asm
	{	
ld.global.cg.u64 %rd4693, [%rd4691];
	}
	// end inline asm
	// begin inline asm
	{	
ld.global.cg.u64 %rd4695, [%rd4693];
	}
	// end inline asm
	// begin inline asm
	{	
ld.global.cg.u64 %rd4697, [%rd4695];
	}
	// end inline asm
	// begin inline asm
	{	
ld.global.cg.u64 %rd4699, [%rd4697];
	}
	// end inline asm
	// begin inline asm
	{	
ld.global.cg.u64 %rd4701, [%rd4699];
	}
	// end inline asm
	// begin inline asm
	{	
ld.global.cg.u64 %rd4703, [%rd4701];
	}
	// end inline asm
	// begin inline asm
	{	
ld.global.cg.u64 %rd4705, [%rd4703];
	}
	// end inline asm
	// begin inline asm
	{	
ld.global.cg.u64 %rd4707, [%rd4705];
	}
	// end inline asm
	// begin inline asm
	{	
ld.global.cg.u64 %rd4709, [%rd4707];
	}
	// end inline asm
	// begin inline asm
	{	
ld.global.cg.u64 %rd4711, [%rd4709];
	}
	// end inline asm
	// begin inline asm
	{	
ld.global.cg.u64 %rd4713, [%rd4711];
	}
	// end inline asm
	// begin inline asm
	{	
ld.global.cg.u64 %rd4715, [%rd4713];
	}
	// end inline asm
	// begin inline asm
	{	
ld.global.cg.u64 %rd4717, [%rd4715];
	}
	// end inline asm
	// begin inline asm
	{	
ld.global.cg.u64 %rd4719, [%rd4717];
	}
	// end inline asm
	// begin inline asm
	{	
ld.global.cg.u64 %rd4721, [%rd4719];
	}
	// end inline asm
	// begin inline asm
	{	
ld.global.cg.u64 %rd4723, [%rd4721];
	}
	// end inline asm
	// begin inline asm
	{	
ld.global.cg.u64 %rd4725, [%rd4723];
	}
	// end inline asm
	// begin inline asm
	{	
ld.global.cg.u64 %rd4727, [%rd4725];
	}
	// end inline asm
	// begin inline asm
	{	
ld.global.cg.u64 %rd4729, [%rd4727];
	}
	// end inline asm
	// begin inline asm
	{	
ld.global.cg.u64 %rd4731, [%rd4729];
	}
	// end inline asm
	// begin inline asm
	{	
ld.global.cg.u64 %rd4733, [%rd4731];
	}
	// end inline asm
	// begin inline asm
	{	
ld.global.cg.u64 %rd4735, [%rd4733];
	}
	// end inline asm
	// begin inline asm
	{	
ld.global.cg.u64 %rd4737, [%rd4735];
	}
	// end inline asm
	// begin inline asm
	{	
ld.global.cg.u64 %rd4739, [%rd4737];
	}
	// end inline asm
	// begin inline asm
	{	
ld.global.cg.u64 %rd4741, [%rd4739];
	}
	// end inline asm
	// begin inline asm
	{	
ld.global.cg.u64 %rd4743, [%rd4741];
	}
	// end inline asm
	// begin inline asm
	{	
ld.global.cg.u64 %rd4745, [%rd4743];
	}
	// end inline asm
	// begin inline asm
	{	
ld.global.cg.u64 %rd4747, [%rd4745];
	}
	// end inline asm
	// begin inline asm
	{	
ld.global.cg.u64 %rd4749, [%rd4747];
	}
	// end inline asm
	// begin inline asm
	{	
ld.global.cg.u64 %rd4751, [%rd4749];
	}
	// end inline asm
	// begin inline asm
	{	
ld.global.cg.u64 %rd4753, [%rd4751];
	}
	// end inline asm
	// begin inline asm
	{	
ld.global.cg.u64 %rd4755, [%rd4753];
	}
	// end inline asm
	// begin inline asm
	{	
ld.global.cg.u64 %rd4757, [%rd4755];
	}
	// end inline asm
	// begin inline asm
	{	
ld.global.cg.u64 %rd4759, [%rd4757];
	}
	// end inline asm
	// begin inline asm
	{	
ld.global.cg.u64 %rd4761, [%rd4759];
	}
	// end inline asm
	// begin inline asm
	{	
ld.global.cg.u64 %rd4763, [%rd4761];
	}
	// end inline asm
	// begin inline asm
	{	
ld.global.cg.u64 %rd4765, [%rd4763];
	}
	// end inline asm
	// begin inline asm
	{	
ld.global.cg.u64 %rd4767, [%rd4765];
	}
	// end inline asm
	// begin inline asm
	{	
ld.global.cg.u64 %rd4769, [%rd4767];
	}
	// end inline asm
	// begin inline asm
	{	
ld.global.cg.u64 %rd4771, [%rd4769];
	}
	// end inline asm
	// begin inline asm
	{	
ld.global.cg.u64 %rd4773, [%rd4771];
	}
	// end inline asm
	// begin inline asm
	{	
ld.global.cg.u64 %rd4775, [%rd4773];
	}
	// end inline asm
	// begin inline asm
	{	
ld.global.cg.u64 %rd4777, [%rd4775];
	}
	// end inline asm
	// begin inline asm
	{	
ld.global.cg.u64 %rd4779, [%rd4777];
	}
	// end inline asm
	// begin inline asm
	{	
ld.global.cg.u64 %rd4781, [%rd4779];
	}
	// end inline asm
	// begin inline asm
	{	
ld.global.cg.u64 %rd4783, [%rd4781];
	}
	// end inline asm
	// begin inline asm
	{	
ld.global.cg.u64 %rd4785, [%rd4783];
	}
	// end inline asm
	// begin inline asm
	{	
ld.global.cg.u64 %rd4787, [%rd4785];
	}
	// end inline asm
	// begin inline asm
	{	
ld.global.cg.u64 %rd4789, [%rd4787];
	}
	// end inline asm
	// begin inline asm
	{	
ld.global.cg.u64 %rd4791, [%rd4789];
	}
	// end inline asm
	// begin inline asm
	{	
ld.global.cg.u64 %rd4793, [%rd4791];
	}
	// end inline asm
	// begin inline asm
	{	
ld.global.cg.u64 %rd4795, [%rd4793];
	}
	// end inline asm
	// begin inline asm
	{	
ld.global.cg.u64 %rd4797, [%rd4795];
	}
	// end inline asm
	// begin inline asm
	{	
ld.global.cg.u64 %rd4799, [%rd4797];
	}
	// end inline asm
	// begin inline asm
	{	
ld.global.cg.u64 %rd4801, [%rd4799];
	}
	// end inline asm
	// begin inline asm
	{	
ld.global.cg.u64 %rd4803, [%rd4801];
	}
	// end inline asm
	// begin inline asm
	{	
ld.global.cg.u64 %rd4805, [%rd4803];
	}
	// end inline asm
	// begin inline asm
	{	
ld.global.cg.u64 %rd4807, [%rd4805];
	}
	// end inline asm
	// begin inline asm
	{	
ld.global.cg.u64 %rd4809, [%rd4807];
	}
	// end inline asm
	// begin inline asm
	{	
ld.global.cg.u64 %rd4811, [%rd4809];
	}
	// end inline asm
	// begin inline asm
	{	
ld.global.cg.u64 %rd4813, [%rd4811];
	}
	// end inline asm
	// begin inline asm
	{	
ld.global.cg.u64 %rd4815, [%rd4813];
	}
	// end inline asm
	// begin inline asm
	{	
ld.global.cg.u64 %rd4817, [%rd4815];
	}
	// end inline asm
	// begin inline asm
	{	
ld.global.cg.u64 %rd4819, [%rd4817];
	}
	// end inline asm
	// begin inline asm
	{	
ld.global.cg.u64 %rd4821, [%rd4819];
	}
	// end inline asm
	// begin inline asm
	{	
ld.global.cg.u64 %rd4823, [%rd4821];
	}
	// end inline asm
	// begin inline asm
	{	
ld.global.cg.u64 %rd4825, [%rd4823];
	}
	// end inline asm
	// begin inline asm
	{	
ld.global.cg.u64 %rd4827, [%rd4825];
	}
	// end inline asm
	// begin inline asm
	{	
ld.global.cg.u64 %rd4829, [%rd4827];
	}
	// end inline asm
	// begin inline asm
	{	
ld.global.cg.u64 %rd4831, [%rd4829];
	}
	// end inline asm
	// begin inline asm
	{	
ld.global.cg.u64 %rd4833, [%rd4831];
	}
	// end inline asm
	// begin inline asm
	{	
ld.global.cg.u64 %rd4835, [%rd4833];
	}
	// end inline asm
	// begin inline asm
	{	
ld.global.cg.u64 %rd4837, [%rd4835];
	}
	// end inline asm
	// begin inline asm
	{	
ld.global.cg.u64 %rd4839, [%rd4837];
	}
	// end inline asm
	// begin inline asm
	{	
ld.global.cg.u64 %rd4841, [%rd4839];
	}
	// end inline asm
	// begin inline asm
	{	
ld.global.cg.u64 %rd4843, [%rd4841];
	}
	// end inline asm
	// begin inline asm
	{	
ld.global.cg.u64 %rd4845, [%rd4843];
	}
	// end inline asm
	// begin inline asm
	{	
ld.global.cg.u64 %rd4847, [%rd4845];
	}
	// end inline asm
	// begin inline asm
	{	
ld.global.cg.u64 %rd4849, [%rd4847];
	}
	// end inline asm
	// begin inline asm
	{	
ld.global.cg.u64 %rd4851, [%rd4849];
	}
	// end inline asm
	// begin inline asm
	{	
ld.global.cg.u64 %rd4853, [%rd4851];
	}
	// end inline asm
	// begin inline asm
	{	
ld.global.cg.u64 %rd4855, [%rd4853];
	}
	// end inline asm
	// begin inline asm
	{	
ld.global.cg.u64 %rd4857, [%rd4855];
	}
	// end inline asm
	// begin inline asm
	{	
ld.global.cg.u64 %rd4859, [%rd4857];
	}
	// end inline asm
	// begin inline asm
	{	
ld.global.cg.u64 %rd4861, [%rd4859];
	}
	// end inline asm
	// begin inline asm
	{	
ld.global.cg.u64 %rd4863, [%rd4861];
	}
	// end inline asm
	// begin inline asm
	{	
ld.global.cg.u64 %rd4865, [%rd4863];
	}
	// end inline asm
	// begin inline asm
	{	
ld.global.cg.u64 %rd4867, [%rd4865];
	}
	// end inline asm
	// begin inline asm
	{	
ld.global.cg.u64 %rd4869, [%rd4867];
	}
	// end inline asm
	// begin inline asm
	{	
ld.global.cg.u64 %rd4871, [%rd4869];
	}
	// end inline asm
	// begin inline asm
	{	
ld.global.cg.u64 %rd4873, [%rd4871];
	}
	// end inline asm
	// begin inline asm
	{	
ld.global.cg.u64 %rd4875, [%rd4873];
	}
	// end inline asm
	// begin inline asm
	{	
ld.global.cg.u64 %rd4877, [%rd4875];
	}
	// end inline asm
	// begin inline asm
	{	
ld.global.cg.u64 %rd4879, [%rd4877];
	}
	// end inline asm
	// begin inline asm
	{	
ld.global.cg.u64 %rd4881, [%rd4879];
	}
	// end inline asm
	// begin inline asm
	{	
ld.global.cg.u64 %rd4883, [%rd4881];
	}
	// end inline asm
	// begin inline asm
	{	
ld.global.cg.u64 %rd4885, [%rd4883];
	}
	// end inline asm
	// begin inline asm
	{	
ld.global.cg.u64 %rd4887, [%rd4885];
	}
	// end inline asm
	// begin inline asm
	{	
ld.global.cg.u64 %rd4889, [%rd4887];
	}
	// end inline asm
	// begin inline asm
	{	
ld.global.cg.u64 %rd4891, [%rd4889];
	}
	// end inline asm
	// begin inline asm
	{	
ld.global.cg.u64 %rd4893, [%rd4891];
	}
	// end inline asm
	// begin inline asm
	{	
ld.global.cg.u64 %rd4895, [%rd4893];
	}
	// end inline asm
	// begin inline asm
	{	
ld.global.cg.u64 %rd4897, [%rd4895];
	}
	// end inline asm
	// begin inline asm
	{	
ld.global.cg.u64 %rd4899, [%rd4897];
	}
	// end inline asm
	// begin inline asm
	{	
ld.global.cg.u64 %rd4901, [%rd4899];
	}
	// end inline asm
	// begin inline asm
	{	
ld.global.cg.u64 %rd4903, [%rd4901];
	}
	// end inline asm
	// begin inline asm
	{	
ld.global.cg.u64 %rd4905, [%rd4903];
	}
	// end inline asm
	// begin inline asm
	{	
ld.global.cg.u64 %rd4907, [%rd4905];
	}
	// end inline asm
	// begin inline asm
	{	
ld.global.cg.u64 %rd4909, [%rd4907];
	}
	// end inline asm
	// begin inline asm
	{	
ld.global.cg.u64 %rd4911, [%rd4909];
	}
	// end inline asm
	// begin inline asm
	{	
ld.global.cg.u64 %rd4913, [%rd4911];
	}
	// end inline asm
	// begin inline asm
	{	
ld.global.cg.u64 %rd4915, [%rd4913];
	}
	// end inline asm
	// begin inline asm
	{	
ld.global.cg.u64 %rd4917, [%rd4915];
	}
	// end inline asm
	// begin inline asm
	{	
ld.global.cg.u64 %rd4919, [%rd4917];
	}
	// end inline asm
	// begin inline asm
	{	
ld.global.cg.u64 %rd4921, [%rd4919];
	}
	// end inline asm
	// begin inline asm
	{	
ld.global.cg.u64 %rd4923, [%rd4921];
	}
	// end inline asm
	// begin inline asm
	{	
ld.global.cg.u64 %rd4925, [%rd4923];
	}
	// end inline asm
	// begin inline asm
	{	
ld.global.cg.u64 %rd4927, [%rd4925];
	}
	// end inline asm
	// begin inline asm
	{	
ld.global.cg.u64 %rd4929, [%rd4927];
	}
	// end inline asm
	// begin inline asm
	{	
ld.global.cg.u64 %rd4931, [%rd4929];
	}
	// end inline asm
	// begin inline asm
	{	
ld.global.cg.u64 %rd4933, [%rd4931];
	}
	// end inline asm
	// begin inline asm
	{	
ld.global.cg.u64 %rd4935, [%rd4933];
	}
	// end inline asm
	// begin inline asm
	{	
ld.global.cg.u64 %rd4937, [%rd4935];
	}
	// end inline asm
	// begin inline asm
	{	
ld.global.cg.u64 %rd4939, [%rd4937];
	}
	// end inline asm
	// begin inline asm
	{	
ld.global.cg.u64 %rd4941, [%rd4939];
	}
	// end inline asm
	// begin inline asm
	{	
ld.global.cg.u64 %rd4943, [%rd4941];
	}
	// end inline asm
	// begin inline asm
	{	
ld.global.cg.u64 %rd4945, [%rd4943];
	}
	// end inline asm
	// begin inline asm
	{	
ld.global.cg.u64 %rd4947, [%rd4945];
	}
	// end inline asm
	// begin inline asm
	{	
ld.global.cg.u64 %rd4949, [%rd4947];
	}
	// end inline asm
	// begin inline asm
	{	
ld.global.cg.u64 %rd4951, [%rd4949];
	}
	// end inline asm
	// begin inline asm
	{	
ld.global.cg.u64 %rd4953, [%rd4951];
	}
	// end inline asm
	// begin inline asm
	{	
ld.global.cg.u64 %rd4955, [%rd4953];
	}
	// end inline asm
	// begin inline asm
	{	
ld.global.cg.u64 %rd4957, [%rd4955];
	}
	// end inline asm
	// begin inline asm
	{	
ld.global.cg.u64 %rd4959, [%rd4957];
	}
	// end inline asm
	// begin inline asm
	{	
ld.global.cg.u64 %rd4961, [%rd4959];
	}
	// end inline asm
	// begin inline asm
	{	
ld.global.cg.u64 %rd4963, [%rd4961];
	}
	// end inline asm
	// begin inline asm
	{	
ld.global.cg.u64 %rd4965, [%rd4963];
	}
	// end inline asm
	// begin inline asm
	{	
ld.global.cg.u64 %rd4967, [%rd4965];
	}
	// end inline asm
	// begin inline asm
	{	
ld.global.cg.u64 %rd4969, [%rd4967];
	}
	// end inline asm
	// begin inline asm
	{	
ld.global.cg.u64 %rd4971, [%rd4969];
	}
	// end inline asm
	// begin inline asm
	{	
ld.global.cg.u64 %rd4973, [%rd4971];
	}
	// end inline asm
	// begin inline asm
	{	
ld.global.cg.u64 %rd4975, [%rd4973];
	}
	// end inline asm
	// begin inline asm
	{	
ld.global.cg.u64 %rd4977, [%rd4975];
	}
	// end inline asm
	// begin inline asm
	{	
ld.global.cg.u64 %rd4979, [%rd4977];
	}
	// end inline asm
	// begin inline asm
	{	
ld.global.cg.u64 %rd4981, [%rd4979];
	}
	// end inline asm
	// begin inline asm
	{	
ld.global.cg.u64 %rd4983, [%rd4981];
	}
	// end inline asm
	// begin inline asm
	{	
ld.global.cg.u64 %rd4985, [%rd4983];
	}
	// end inline asm
	// begin inline asm
	{	
ld.global.cg.u64 %rd4987, [%rd4985];
	}
	// end inline asm
	// begin inline asm
	{	
ld.global.cg.u64 %rd4989, [%rd4987];
	}
	// end inline asm
	// begin inline asm
	{	
ld.global.cg.u64 %rd4991, [%rd4989];
	}
	// end inline asm
	// begin inline asm
	{	
ld.global.cg.u64 %rd4993, [%rd4991];
	}
	// end inline asm
	// begin inline asm
	{	
ld.global.cg.u64 %rd4995, [%rd4993];
	}
	// end inline asm
	// begin inline asm
	{	
ld.global.cg.u64 %rd4997, [%rd4995];
	}
	// end inline asm
	// begin inline asm
	{	
ld.global.cg.u64 %rd4999, [%rd4997];
	}
	// end inline asm
	// begin inline asm
	{	
ld.global.cg.u64 %rd5001, [%rd4999];
	}
	// end inline asm
	// begin inline asm
	{	
ld.global.cg.u64 %rd5003, [%rd5001];
	}
	// end inline asm
	// begin inline asm
	{	
ld.global.cg.u64 %rd5005, [%rd5003];
	}
	// end inline asm
	// begin inline asm
	{	
ld.global.cg.u64 %rd5007, [%rd5005];
	}
	// end inline asm
	// begin inline asm
	{	
ld.global.cg.u64 %rd5009, [%rd5007];
	}
	// end inline asm
	// begin inline asm
	{	
ld.global.cg.u64 %rd5011, [%rd5009];
	}
	// end inline asm
	// begin inline asm
	{	
ld.global.cg.u64 %rd5013, [%rd5011];
	}
	// end inline asm
	// begin inline asm
	{	
ld.global.cg.u64 %rd5015, [%rd5013];
	}
	// end inline asm
	// begin inline asm
	{	
ld.global.cg.u64 %rd5017, [%rd5015];
	}
	// end inline asm
	// begin inline asm
	{	
ld.global.cg.u64 %rd5019, [%rd5017];
	}
	// end inline asm
	// begin inline asm
	{	
ld.global.cg.u64 %rd5021, [%rd5019];
	}
	// end inline asm
	// begin inline asm
	{	
ld.global.cg.u64 %rd5023, [%rd5021];
	}
	// end inline asm
	// begin inline asm
	{	
ld.global.cg.u64 %rd5025, [%rd5023];
	}
	// end inline asm
	// begin inline asm
	{	
ld.global.cg.u64 %rd5027, [%rd5025];
	}
	// end inline asm
	// begin inline asm
	{	
ld.global.cg.u64 %rd5029, [%rd5027];
	}
	// end inline asm
	// begin inline asm
	{	
ld.global.cg.u64 %rd5031, [%rd5029];
	}
	// end inline asm
	// begin inline asm
	{	
ld.global.cg.u64 %rd5033, [%rd5031];
	}
	// end inline asm
	// begin inline asm
	{	
ld.global.cg.u64 %rd5035, [%rd5033];
	}
	// end inline asm
	// begin inline asm
	{	
ld.global.cg.u64 %rd5037, [%rd5035];
	}
	// end inline asm
	// begin inline asm
	{	
ld.global.cg.u64 %rd5039, [%rd5037];
	}
	// end inline asm
	// begin inline asm
	{	
ld.global.cg.u64 %rd5041, [%rd5039];
	}
	// end inline asm
	// begin inline asm
	{	
ld.global.cg.u64 %rd5043, [%rd5041];
	}
	// end inline asm
	// begin inline asm
	{	
ld.global.cg.u64 %rd5045, [%rd5043];
	}
	// end inline asm
	// begin inline asm
	{	
ld.global.cg.u64 %rd5047, [%rd5045];
	}
	// end inline asm
	// begin inline asm
	{	
ld.global.cg.u64 %rd5049, [%rd5047];
	}
	// end inline asm
	// begin inline asm
	{	
ld.global.cg.u64 %rd5051, [%rd5049];
	}
	// end inline asm
	// begin inline asm
	{	
ld.global.cg.u64 %rd5053, [%rd5051];
	}
	// end inline asm
	// begin inline asm
	{	
ld.global.cg.u64 %rd5055, [%rd5053];
	}
	// end inline asm
	// begin inline asm
	{	
ld.global.cg.u64 %rd5057, [%rd5055];
	}
	// end inline asm
	// begin inline asm
	{	
ld.global.cg.u64 %rd5059, [%rd5057];
	}
	// end inline asm
	// begin inline asm
	{	
ld.global.cg.u64 %rd5061, [%rd5059];
	}
	// end inline asm
	// begin inline asm
	{	
ld.global.cg.u64 %rd5063, [%rd5061];
	}
	// end inline asm
	// begin inline asm
	{	
ld.global.cg.u64 %rd5065, [%rd5063];
	}
	// end inline asm
	// begin inline asm
	{	
ld.global.cg.u64 %rd5067, [%rd5065];
	}
	// end inline asm
	// begin inline asm
	{	
ld.global.cg.u64 %rd5069, [%rd5067];
	}
	// end inline asm
	// begin inline asm
	{	
ld.global.cg.u64 %rd5071, [%rd5069];
	}
	// end inline asm
	// begin inline asm
	{	
ld.global.cg.u64 %rd5073, [%rd5071];
	}
	// end inline asm
	// begin inline asm
	{	
ld.global.cg.u64 %rd5075, [%rd5073];
	}
	// end inline asm
	// begin inline asm
	{	
ld.global.cg.u64 %rd5077, [%rd5075];
	}
	// end inline asm
	// begin inline asm
	{	
ld.global.cg.u64 %rd5079, [%rd5077];
	}
	// end inline asm
	// begin inline asm
	{	
ld.global.cg.u64 %rd5081, [%rd5079];
	}
	// end inline asm
	// begin inline asm
	{	
ld.global.cg.u64 %rd5083, [%rd5081];
	}
	// end inline asm
	// begin inline asm
	{	
ld.global.cg.u64 %rd5085, [%rd5083];
	}
	// end inline asm
	// begin inline asm
	{	
ld.global.cg.u64 %rd5087, [%rd5085];
	}
	// end inline asm
	// begin inline asm
	{	
ld.global.cg.u64 %rd5089, [%rd5087];
	}
	// end inline asm
	// begin inline asm
	{	
ld.global.cg.u64 %rd5091, [%rd5089];
	}
	// end inline asm
	// begin inline asm
	{	
ld.global.cg.u64 %rd5093, [%rd5091];
	}
	// end inline asm
	// begin inline asm
	{	
ld.global.cg.u64 %rd5095, [%rd5093];
	}
	// end inline asm
	// begin inline asm
	{	
ld.global.cg.u64 %rd5097, [%rd5095];
	}
	// end inline asm
	// begin inline asm
	{	
ld.global.cg.u64 %rd5099, [%rd5097];
	}
	// end inline asm
	// begin inline asm
	{	
ld.global.cg.u64 %rd5101, [%rd5099];
	}
	// end inline asm
	// begin inline asm
	{	
ld.global.cg.u64 %rd5103, [%rd5101];
	}
	// end inline asm
	// begin inline asm
	{	
ld.global.cg.u64 %rd5105, [%rd5103];
	}
	// end inline asm
	// begin inline asm
	{	
ld.global.cg.u64 %rd5107, [%rd5105];
	}
	// end inline asm
	// begin inline asm
	{	
ld.global.cg.u64 %rd5109, [%rd5107];
	}
	// end inline asm
	// begin inline asm
	{	
ld.global.cg.u64 %rd5111, [%rd5109];
	}
	// end inline asm
	// begin inline asm
	{	
ld.global.cg.u64 %rd5113, [%rd5111];
	}
	// end inline asm
	// begin inline asm
	{	
ld.global.cg.u64 %rd5115, [%rd5113];
	}
	// end inline asm
	// begin inline asm
	{	
ld.global.cg.u64 %rd5117, [%rd5115];
	}
	// end inline asm
	// begin inline asm
	{	
ld.global.cg.u64 %rd5119, [%rd5117];
	}
	// end inline asm
	// begin inline asm
	{	
ld.global.cg.u64 %rd5121, [%rd5119];
	}
	// end inline asm
	// begin inline asm
	{	
ld.global.cg.u64 %rd5123, [%rd5121];
	}
	// end inline asm
	// begin inline asm
	{	
ld.global.cg.u64 %rd5125, [%rd5123];
	}
	// end inline asm
	// begin inline asm
	{	
ld.global.cg.u64 %rd5127, [%rd5125];
	}
	// end inline asm
	// begin inline asm
	{	
ld.global.cg.u64 %rd5129, [%rd5127];
	}
	// end inline asm
	// begin inline asm
	{	
ld.global.cg.u64 %rd5131, [%rd5129];
	}
	// end inline asm
	// begin inline asm
	{	
ld.global.cg.u64 %rd5133, [%rd5131];
	}
	// end inline asm
	// begin inline asm
	{	
ld.global.cg.u64 %rd5135, [%rd5133];
	}
	// end inline asm
	// begin inline asm
	{	
ld.global.cg.u64 %rd5137, [%rd5135];
	}
	// end inline asm
	// begin inline asm
	{	
ld.global.cg.u64 %rd5139, [%rd5137];
	}
	// end inline asm
	// begin inline asm
	{	
ld.global.cg.u64 %rd5141, [%rd5139];
	}
	// end inline asm
	// begin inline asm
	{	
ld.global.cg.u64 %rd5143, [%rd5141];
	}
	// end inline asm
	// begin inline asm
	{	
ld.global.cg.u64 %rd5145, [%rd5143];
	}
	// end inline asm
	// begin inline asm
	{	
ld.global.cg.u64 %rd5147, [%rd5145];
	}
	// end inline asm
	// begin inline asm
	{	
ld.global.cg.u64 %rd5149, [%rd5147];
	}
	// end inline asm
	// begin inline asm
	{	
ld.global.cg.u64 %rd5151, [%rd5149];
	}
	// end inline asm
	// begin inline asm
	{	
ld.global.cg.u64 %rd5153, [%rd5151];
	}
	// end inline asm
	// begin inline asm
	{	
ld.global.cg.u64 %rd5155, [%rd5153];
	}
	// end inline asm
	// begin inline asm
	{	
ld.global.cg.u64 %rd5157, [%rd5155];
	}
	// end inline asm
	// begin inline asm
	{	
ld.global.cg.u64 %rd5159, [%rd5157];
	}
	// end inline asm
	// begin inline asm
	{	
ld.global.cg.u64 %rd5161, [%rd5159];
	}
	// end inline asm
	// begin inline asm
	{	
ld.global.cg.u64 %rd5163, [%rd5161];
	}
	// end inline asm
	// begin inline asm
	{	
ld.global.cg.u64 %rd5165, [%rd5163];
	}
	// end inline asm
	// begin inline asm
	{	
ld.global.cg.u64 %rd5167, [%rd5165];
	}
	// end inline asm
	// begin inline asm
	{	
ld.global.cg.u64 %rd5169, [%rd5167];
	}
	// end inline asm
	// begin inline asm
	{	
ld.global.cg.u64 %rd5171, [%rd5169];
	}
	// end inline asm
	// begin inline asm
	{	
ld.global.cg.u64 %rd5173, [%rd5171];
	}
	// end inline asm
	// begin inline asm
	{	
ld.global.cg.u64 %rd5175, [%rd5173];
	}
	// end inline asm
	// begin inline asm
	{	
ld.global.cg.u64 %rd5177, [%rd5175];
	}
	// end inline asm
	// begin inline asm
	{	
ld.global.cg.u64 %rd5179, [%rd5177];
	}
	// end inline asm
	// begin inline asm
	{	
ld.global.cg.u64 %rd5181, [%rd5179];
	}
	// end inline asm
	// begin inline asm
	{	
ld.global.cg.u64 %rd5183, [%rd5181];
	}
	// end inline asm
	// begin inline asm
	{	
ld.global.cg.u64 %rd5185, [%rd5183];
	}
	// end inline asm
	// begin inline asm
	{	
ld.global.cg.u64 %rd5187, [%rd5185];
	}
	// end inline asm
	// begin inline asm
	{	
ld.global.cg.u64 %rd5189, [%rd5187];
	}
	// end inline asm
	// begin inline asm
	{	
ld.global.cg.u64 %rd5191, [%rd5189];
	}
	// end inline asm
	// begin inline asm
	{	
ld.global.cg.u64 %rd5193, [%rd5191];
	}
	// end inline asm
	// begin inline asm
	{	
ld.global.cg.u64 %rd5195, [%rd5193];
	}
	// end inline asm
	// begin inline asm
	{	
ld.global.cg.u64 %rd5197, [%rd5195];
	}
	// end inline asm
	// begin inline asm
	{	
ld.global.cg.u64 %rd5199, [%rd5197];
	}
	// end inline asm
	// begin inline asm
	{	
ld.global.cg.u64 %rd5201, [%rd5199];
	}
	// end inline asm
	// begin inline asm
	{	
ld.global.cg.u64 %rd5203, [%rd5201];
	}
	// end inline asm
	// begin inline asm
	{	
ld.global.cg.u64 %rd5205, [%rd5203];
	}
	// end inline asm
	// begin inline asm
	{	
ld.global.cg.u64 %rd5207, [%rd5205];
	}
	// end inline asm
	// begin inline asm
	{	
ld.global.cg.u64 %rd5209, [%rd5207];
	}
	// end inline asm
	// begin inline asm
	{	
ld.global.cg.u64 %rd5211, [%rd5209];
	}
	// end inline asm
	// begin inline asm
	{	
ld.global.cg.u64 %rd5213, [%rd5211];
	}
	// end inline asm
	// begin inline asm
	{	
ld.global.cg.u64 %rd5215, [%rd5213];
	}
	// end inline asm
	// begin inline asm
	{	
ld.global.cg.u64 %rd5217, [%rd5215];
	}
	// end inline asm
	// begin inline asm
	{	
ld.global.cg.u64 %rd5219, [%rd5217];
	}
	// end inline asm
	// begin inline asm
	{	
ld.global.cg.u64 %rd5221, [%rd5219];
	}
	// end inline asm
	// begin inline asm
	{	
ld.global.cg.u64 %rd5223, [%rd5221];
	}
	// end inline asm
	// begin inline asm
	{	
ld.global.cg.u64 %rd5225, [%rd5223];
	}
	// end inline asm
	// begin inline asm
	{	
ld.global.cg.u64 %rd5227, [%rd5225];
	}
	// end inline asm
	// begin inline asm
	{	
ld.global.cg.u64 %rd5229, [%rd5227];
	}
	// end inline asm
	// begin inline asm
	{	
ld.global.cg.u64 %rd5231, [%rd5229];
	}
	// end inline asm
	// begin inline asm
	{	
ld.global.cg.u64 %rd5233, [%rd5231];
	}
	// end inline asm
	// begin inline asm
	{	
ld.global.cg.u64 %rd5235, [%rd5233];
	}
	// end inline asm
	// begin inline asm
	{	
ld.global.cg.u64 %rd5237, [%rd5235];
	}
	// end inline asm
	// begin inline asm
	{	
ld.global.cg.u64 %rd5239, [%rd5237];
	}
	// end inline asm
	// begin inline asm
	{	
ld.global.cg.u64 %rd5241, [%rd5239];
	}
	// end inline asm
	// begin inline asm
	{	
ld.global.cg.u64 %rd5243, [%rd5241];
	}
	// end inline asm
	// begin inline asm
	{	
ld.global.cg.u64 %rd5245, [%rd5243];
	}
	// end inline asm
	// begin inline asm
	{	
ld.global.cg.u64 %rd5247, [%rd5245];
	}
	// end inline asm
	// begin inline asm
	{	
ld.global.cg.u64 %rd5249, [%rd5247];
	}
	// end inline asm
	// begin inline asm
	{	
ld.global.cg.u64 %rd5251, [%rd5249];
	}
	// end inline asm
	// begin inline asm
	{	
ld.global.cg.u64 %rd5253, [%rd5251];
	}
	// end inline asm
	// begin inline asm
	{	
ld.global.cg.u64 %rd5255, [%rd5253];
	}
	// end inline asm
	// begin inline asm
	{	
ld.global.cg.u64 %rd5257, [%rd5255];
	}
	// end inline asm
	// begin inline asm
	{	
ld.global.cg.u64 %rd5259, [%rd5257];
	}
	// end inline asm
	// begin inline asm
	{	
ld.global.cg.u64 %rd5261, [%rd5259];
	}
	// end inline asm
	// begin inline asm
	{	
ld.global.cg.u64 %rd5263, [%rd5261];
	}
	// end inline asm
	// begin inline asm
	{	
ld.global.cg.u64 %rd5265, [%rd5263];
	}
	// end inline asm
	// begin inline asm
	{	
ld.global.cg.u64 %rd5267, [%rd5265];
	}
	// end inline asm
	// begin inline asm
	{	
ld.global.cg.u64 %rd5269, [%rd5267];
	}
	// end inline asm
	// begin inline asm
	{	
ld.global.cg.u64 %rd5271, [%rd5269];
	}
	// end inline asm
	// begin inline asm
	{	
ld.global.cg.u64 %rd5273, [%rd5271];
	}
	// end inline asm
	// begin inline asm
	{	
ld.global.cg.u64 %rd5275, [%rd5273];
	}
	// end inline asm
	// begin inline asm
	{	
ld.global.cg.u64 %rd5277, [%rd5275];
	}
	// end inline asm
	// begin inline asm
	{	
ld.global.cg.u64 %rd5279, [%rd5277];
	}
	// end inline asm
	// begin inline asm
	{	
ld.global.cg.u64 %rd5281, [%rd5279];
	}
	// end inline asm
	// begin inline asm
	{	
ld.global.cg.u64 %rd5283, [%rd5281];
	}
	// end inline asm
	// begin inline asm
	{	
ld.global.cg.u64 %rd5285, [%rd5283];
	}
	// end inline asm
	// begin inline asm
	{	
ld.global.cg.u64 %rd5287, [%rd5285];
	}
	// end inline asm
	// begin inline asm
	{	
ld.global.cg.u64 %rd5289, [%rd5287];
	}
	// end inline asm
	// begin inline asm
	{	
ld.global.cg.u64 %rd5291, [%rd5289];
	}
	// end inline asm
	// begin inline asm
	{	
ld.global.cg.u64 %rd5293, [%rd5291];
	}
	// end inline asm
	// begin inline asm
	{	
ld.global.cg.u64 %rd5295, [%rd5293];
	}
	// end inline asm
	// begin inline asm
	{	
ld.global.cg.u64 %rd5297, [%rd5295];
	}
	// end inline asm
	// begin inline asm
	{	
ld.global.cg.u64 %rd5299, [%rd5297];
	}
	// end inline asm
	// begin inline asm
	{	
ld.global.cg.u64 %rd5301, [%rd5299];
	}
	// end inline asm
	// begin inline asm
	{	
ld.global.cg.u64 %rd5303, [%rd5301];
	}
	// end inline asm
	// begin inline asm
	{	
ld.global.cg.u64 %rd5305, [%rd5303];
	}
	// end inline asm
	// begin inline asm
	{	
ld.global.cg.u64 %rd5307, [%rd5305];
	}
	// end inline asm
	// begin inline asm
	{	
ld.global.cg.u64 %rd5309, [%rd5307];
	}
	// end inline asm
	// begin inline asm
	{	
ld.global.cg.u64 %rd5311, [%rd5309];
	}
	// end inline asm
	// begin inline asm
	{	
ld.global.cg.u64 %rd5313, [%rd5311];
	}
	// end inline asm
	// begin inline asm
	{	
ld.global.cg.u64 %rd5315, [%rd5313];
	}
	// end inline asm
	// begin inline asm
	{	
ld.global.cg.u64 %rd5317, [%rd5315];
	}
	// end inline asm
	// begin inline asm
	{	
ld.global.cg.u64 %rd5319, [%rd5317];
	}
	// end inline asm
	// begin inline asm
	{	
ld.global.cg.u64 %rd5321, [%rd5319];
	}
	// end inline asm
	// begin inline asm
	{	
ld.global.cg.u64 %rd5323, [%rd5321];
	}
	// end inline asm
	// begin inline asm
	{	
ld.global.cg.u64 %rd5325, [%rd5323];
	}
	// end inline asm
	// begin inline asm
	{	
ld.global.cg.u64 %rd5327, [%rd5325];
	}
	// end inline asm
	// begin inline asm
	{	
ld.global.cg.u64 %rd5329, [%rd5327];
	}
	// end inline asm
	// begin inline asm
	{	
ld.global.cg.u64 %rd5331, [%rd5329];
	}
	// end inline asm
	// begin inline asm
	{	
ld.global.cg.u64 %rd5333, [%rd5331];
	}
	// end inline asm
	// begin inline asm
	{	
ld.global.cg.u64 %rd5335, [%rd5333];
	}
	// end inline asm
	// begin inline asm
	{	
ld.global.cg.u64 %rd5337, [%rd5335];
	}
	// end inline asm
	// begin inline asm
	{	
ld.global.cg.u64 %rd5339, [%rd5337];
	}
	// end inline asm
	// begin inline asm
	{	
ld.global.cg.u64 %rd5341, [%rd5339];
	}
	// end inline asm
	// begin inline asm
	{	
ld.global.cg.u64 %rd5343, [%rd5341];
	}
	// end inline asm
	// begin inline asm
	{	
ld.global.cg.u64 %rd5345, [%rd5343];
	}
	// end inline asm
	// begin inline asm
	{	
ld.global.cg.u64 %rd5347, [%rd5345];
	}
	// end inline asm
	// begin inline asm
	{	
ld.global.cg.u64 %rd5349, [%rd5347];
	}
	// end inline asm
	// begin inline asm
	{	
ld.global.cg.u64 %rd5351, [%rd5349];
	}
	// end inline asm
	// begin inline asm
	{	
ld.global.cg.u64 %rd5353, [%rd5351];
	}
	// end inline asm
	// begin inline asm
	{	
ld.global.cg.u64 %rd5355, [%rd5353];
	}
	// end inline asm
	// begin inline asm
	{	
ld.global.cg.u64 %rd5357, [%rd5355];
	}
	// end inline asm
	// begin inline asm
	{	
ld.global.cg.u64 %rd5359, [%rd5357];
	}
	// end inline asm
	// begin inline asm
	{	
ld.global.cg.u64 %rd5361, [%rd5359];
	}
	// end inline asm
	// begin inline asm
	{	
ld.global.cg.u64 %rd5363, [%rd5361];
	}
	// end inline asm
	// begin inline asm
	{	
ld.global.cg.u64 %rd5365, [%rd5363];
	}
	// end inline asm
	// begin inline asm
	{	
ld.global.cg.u64 %rd5367, [%rd5365];
	}
	// end inline asm
	// begin inline asm
	{	
ld.global.cg.u64 %rd5369, [%rd5367];
	}
	// end inline asm
	// begin inline asm
	{	
ld.global.cg.u64 %rd5371, [%rd5369];
	}
	// end inline asm
	// begin inline asm
	{	
ld.global.cg.u64 %rd5373, [%rd5371];
	}
	// end inline asm
	// begin inline asm
	{	
ld.global.cg.u64 %rd5375, [%rd5373];
	}
	// end inline asm
	// begin inline asm
	{	
ld.global.cg.u64 %rd5377, [%rd5375];
	}
	// end inline asm
	// begin inline asm
	{	
ld.global.cg.u64 %rd5379, [%rd5377];
	}
	// end inline asm
	// begin inline asm
	{	
ld.global.cg.u64 %rd5381, [%rd5379];
	}
	// end inline asm
	// begin inline asm
	{	
ld.global.cg.u64 %rd5383, [%rd5381];
	}
	// end inline asm
	// begin inline asm
	{	
ld.global.cg.u64 %rd5385, [%rd5383];
	}
	// end inline asm
	// begin inline asm
	{	
ld.global.cg.u64 %rd5387, [%rd5385];
	}
	// end inline asm
	// begin inline asm
	{	
ld.global.cg.u64 %rd5389, [%rd5387];
	}
	// end inline asm
	// begin inline asm
	{	
ld.global.cg.u64 %rd5391, [%rd5389];
	}
	// end inline asm
	// begin inline asm
	{	
ld.global.cg.u64 %rd5393, [%rd5391];
	}
	// end inline asm
	// begin inline asm
	{	
ld.global.cg.u64 %rd5395, [%rd5393];
	}
	// end inline asm
	// begin inline asm
	{	
ld.global.cg.u64 %rd5397, [%rd5395];
	}
	// end inline asm
	// begin inline asm
	{	
ld.global.cg.u64 %rd5399, [%rd5397];
	}
	// end inline asm
	// begin inline asm
	{	
ld.global.cg.u64 %rd5401, [%rd5399];
	}
	// end inline asm
	// begin inline asm
	{	
ld.global.cg.u64 %rd5403, [%rd5401];
	}
	// end inline asm
	// begin inline asm
	{	
ld.global.cg.u64 %rd5405, [%rd5403];
	}
	// end inline asm
	// begin inline asm
	{	
ld.global.cg.u64 %rd5407, [%rd5405];
	}
	// end inline asm
	// begin inline asm
	{	
ld.global.cg.u64 %rd5409, [%rd5407];
	}
	// end inline asm
	// begin inline asm
	{	
ld.global.cg.u64 %rd5411, [%rd5409];
	}
	// end inline asm
	// begin inline asm
	{	
ld.global.cg.u64 %rd5413, [%rd5411];
	}
	// end inline asm
	// begin inline asm
	{	
ld.global.cg.u64 %rd5415, [%rd5413];
	}
	// end inline asm
	// begin inline asm
	{	
ld.global.cg.u64 %rd5417, [%rd5415];
	}
	// end inline asm
	// begin inline asm
	{	
ld.global.cg.u64 %rd5419, [%rd5417];
	}
	// end inline asm
	// begin inline asm
	{	
ld.global.cg.u64 %rd5421, [%rd5419];
	}
	// end inline asm
	// begin inline asm
	{	
ld.global.cg.u64 %rd5423, [%rd5421];
	}
	// end inline asm
	// begin inline asm
	{	
ld.global.cg.u64 %rd5425, [%rd5423];
	}
	// end inline asm
	// begin inline asm
	{	
ld.global.cg.u64 %rd5427, [%rd5425];
	}
	// end inline asm
	// begin inline asm
	{	
ld.global.cg.u64 %rd5429, [%rd5427];
	}
	// end inline asm
	// begin inline asm
	{	
ld.global.cg.u64 %rd5431, [%rd5429];
	}
	// end inline asm
	// begin inline asm
	{	
ld.global.cg.u64 %rd5433, [%rd5431];
	}
	// end inline asm
	// begin inline asm
	{	
ld.global.cg.u64 %rd5435, [%rd5433];
	}
	// end inline asm
	// begin inline asm
	{	
ld.global.cg.u64 %rd5437, [%rd5435];
	}
	// end inline asm
	// begin inline asm
	{	
ld.global.cg.u64 %rd5439, [%rd5437];
	}
	// end inline asm
	// begin inline asm
	{	
ld.global.cg.u64 %rd5441, [%rd5439];
	}
	// end inline asm
	// begin inline asm
	{	
ld.global.cg.u64 %rd5443, [%rd5441];
	}
	// end inline asm
	// begin inline asm
	{	
ld.global.cg.u64 %rd5445, [%rd5443];
	}
	// end inline asm
	// begin inline asm
	{	
ld.global.cg.u64 %rd5447, [%rd5445];
	}
	// end inline asm
	// begin inline asm
	{	
ld.global.cg.u64 %rd5449, [%rd5447];
	}
	// end inline asm
	// begin inline asm
	{	
ld.global.cg.u64 %rd5451, [%rd5449];
	}
	// end inline asm
	// begin inline asm
	{	
ld.global.cg.u64 %rd5453, [%rd5451];
	}
	// end inline asm
	// begin inline asm
	{	
ld.global.cg.u64 %rd5455, [%rd5453];
	}
	// end inline asm
	// begin inline asm
	{	
ld.global.cg.u64 %rd5457, [%rd5455];
	}
	// end inline asm
	// begin inline asm
	{	
ld.global.cg.u64 %rd5459, [%rd5457];
	}
	// end inline asm
	// begin inline asm
	{	
ld.global.cg.u64 %rd5461, [%rd5459];
	}
	// end inline asm
	// begin inline asm
	{	
ld.global.cg.u64 %rd5463, [%rd5461];
	}
	// end inline asm
	// begin inline asm
	{	
ld.global.cg.u64 %rd5465, [%rd5463];
	}
	// end inline asm
	// begin inline asm
	{	
ld.global.cg.u64 %rd5467, [%rd5465];
	}
	// end inline asm
	// begin inline asm
	{	
ld.global.cg.u64 %rd5469, [%rd5467];
	}
	// end inline asm
	// begin inline asm
	{	
ld.global.cg.u64 %rd5471, [%rd5469];
	}
	// end inline asm
	// begin inline asm
	{	
ld.global.cg.u64 %rd5473, [%rd5471];
	}
	// end inline asm
	// begin inline asm
	{	
ld.global.cg.u64 %rd5475, [%rd5473];
	}
	// end inline asm
	// begin inline asm
	{	
ld.global.cg.u64 %rd5477, [%rd5475];
	}
	// end inline asm
	// begin inline asm
	{	
ld.global.cg.u64 %rd5479, [%rd5477];
	}
	// end inline asm
	// begin inline asm
	{	
ld.global.cg.u64 %rd5481, [%rd5479];
	}
	// end inline asm
	// begin inline asm
	{	
ld.global.cg.u64 %rd5483, [%rd5481];
	}
	// end inline asm
	// begin inline asm
	{	
ld.global.cg.u64 %rd5485, [%rd5483];
	}
	// end inline asm
	// begin inline asm
	{	
ld.global.cg.u64 %rd5487, [%rd5485];
	}
	// end inline asm
	// begin inline asm
	{	
ld.global.cg.u64 %rd5489, [%rd5487];
	}
	// end inline asm
	// begin inline asm
	{	
ld.global.cg.u64 %rd5491, [%rd5489];
	}
	// end inline asm
	// begin inline asm
	{	
ld.global.cg.u64 %rd5493, [%rd5491];
	}
	// end inline asm
	// begin inline asm
	{	
ld.global.cg.u64 %rd5495, [%rd5493];
	}
	// end inline asm
	// begin inline asm
	{	
ld.global.cg.u64 %rd5497, [%rd5495];
	}
	// end inline asm
	// begin inline asm
	{	
ld.global.cg.u64 %rd5499, [%rd5497];
	}
	// end inline asm
	// begin inline asm
	{	
ld.global.cg.u64 %rd5501, [%rd5499];
	}
	// end inline asm
	// begin inline asm
	{	
ld.global.cg.u64 %rd5503, [%rd5501];
	}
	// end inline asm
	// begin inline asm
	{	
ld.global.cg.u64 %rd5505, [%rd5503];
	}
	// end inline asm
	// begin inline asm
	{	
ld.global.cg.u64 %rd5507, [%rd5505];
	}
	// end inline asm
	// begin inline asm
	{	
ld.global.cg.u64 %rd5509, [%rd5507];
	}
	// end inline asm
	// begin inline asm
	{	
ld.global.cg.u64 %rd5511, [%rd5509];
	}
	// end inline asm
	// begin inline asm
	{	
ld.global.cg.u64 %rd5513, [%rd5511];
	}
	// end inline asm
	// begin inline asm
	{	
ld.global.cg.u64 %rd5515, [%rd5513];
	}
	// end inline asm
	// begin inline asm
	{	
ld.global.cg.u64 %rd5517, [%rd5515];
	}
	// end inline asm
	// begin inline asm
	{	
ld.global.cg.u64 %rd5519, [%rd5517];
	}
	// end inline asm
	// begin inline asm
	{	
ld.global.cg.u64 %rd5521, [%rd5519];
	}
	// end inline asm
	// begin inline asm
	{	
ld.global.cg.u64 %rd5523, [%rd5521];
	}
	// end inline asm
	// begin inline asm
	{	
ld.global.cg.u64 %rd5525, [%rd5523];
	}
	// end inline asm
	// begin inline asm
	{	
ld.global.cg.u64 %rd5527, [%rd5525];
	}
	// end inline asm
	// begin inline asm
	{	
ld.global.cg.u64 %rd5529, [%rd5527];
	}
	// end inline asm
	// begin inline asm
	{	
ld.global.cg.u64 %rd5531, [%rd5529];
	}
	// end inline asm
	// begin inline asm
	{	
ld.global.cg.u64 %rd5533, [%rd5531];
	}
	// end inline asm
	// begin inline asm
	{	
ld.global.cg.u64 %rd5535, [%rd5533];
	}
	// end inline asm
	// begin inline asm
	{	
ld.global.cg.u64 %rd5537, [%rd5535];
	}
	// end inline asm
	// begin inline asm
	{	
ld.global.cg.u64 %rd5539, [%rd5537];
	}
	// end inline asm
	// begin inline asm
	{	
ld.global.cg.u64 %rd5541, [%rd5539];
	}
	// end inline asm
	// begin inline asm
	{	
ld.global.cg.u64 %rd5543, [%rd5541];
	}
	// end inline asm
	// begin inline asm
	{	
ld.global.cg.u64 %rd5545, [%rd5543];
	}
	// end inline asm
	// begin inline asm
	{	
ld.global.cg.u64 %rd5547, [%rd5545];
	}
	// end inline asm
	// begin inline asm
	{	
ld.global.cg.u64 %rd5549, [%rd5547];
	}
	// end inline asm
	// begin inline asm
	{	
ld.global.cg.u64 %rd5551, [%rd5549];
	}
	// end inline asm
	// begin inline asm
	{	
ld.global.cg.u64 %rd5553, [%rd5551];
	}
	// end inline asm
	// begin inline asm
	{	
ld.global.cg.u64 %rd5555, [%rd5553];
	}
	// end inline asm
	// begin inline asm
	{	
ld.global.cg.u64 %rd5557, [%rd5555];
	}
	// end inline asm
	// begin inline asm
	{	
ld.global.cg.u64 %rd5559, [%rd5557];
	}
	// end inline asm
	// begin inline asm
	{	
ld.global.cg.u64 %rd5561, [%rd5559];
	}
	// end inline asm
	// begin inline asm
	{	
ld.global.cg.u64 %rd5563, [%rd5561];
	}
	// end inline asm
	// begin inline asm
	{	
ld.global.cg.u64 %rd5565, [%rd5563];
	}
	// end inline asm
	// begin inline asm
	{	
ld.global.cg.u64 %rd5567, [%rd5565];
	}
	// end inline asm
	// begin inline asm
	{	
ld.global.cg.u64 %rd5569, [%rd5567];
	}
	// end inline asm
	// begin inline asm
	{	
ld.global.cg.u64 %rd5571, [%rd5569];
	}
	// end inline asm
	// begin inline asm
	{	
ld.global.cg.u64 %rd5573, [%rd5571];
	}
	// end inline asm
	// begin inline asm
	{	
ld.global.cg.u64 %rd5575, [%rd5573];
	}
	// end inline asm
	// begin inline asm
	{	
ld.global.cg.u64 %rd5577, [%rd5575];
	}
	// end inline asm
	// begin inline asm
	{	
ld.global.cg.u64 %rd5579, [%rd5577];
	}
	// end inline asm
	// begin inline asm
	{	
ld.global.cg.u64 %rd5581, [%rd5579];
	}
	// end inline asm
	// begin inline asm
	{	
ld.global.cg.u64 %rd5583, [%rd5581];
	}
	// end inline asm
	// begin inline asm
	{	
ld.global.cg.u64 %rd5585, [%rd5583];
	}
	// end inline asm
	// begin inline asm
	{	
ld.global.cg.u64 %rd5587, [%rd5585];
	}
	// end inline asm
	// begin inline asm
	{	
ld.global.cg.u64 %rd5589, [%rd5587];
	}
	// end inline asm
	// begin inline asm
	{	
ld.global.cg.u64 %rd5591, [%rd5589];
	}
	// end inline asm
	// begin inline asm
	{	
ld.global.cg.u64 %rd5593, [%rd5591];
	}
	// end inline asm
	// begin inline asm
	{	
ld.global.cg.u64 %rd5595, [%rd5593];
	}
	// end inline asm
	// begin inline asm
	{	
ld.global.cg.u64 %rd5597, [%rd5595];
	}
	// end inline asm
	// begin inline asm
	{	
ld.global.cg.u64 %rd5599, [%rd5597];
	}
	// end inline asm
	// begin inline asm
	{	
ld.global.cg.u64 %rd5601, [%rd5599];
	}
	// end inline asm
	// begin inline asm
	{	
ld.global.cg.u64 %rd5603, [%rd5601];
	}
	// end inline asm
	// begin inline asm
	{	
ld.global.cg.u64 %rd5605, [%rd5603];
	}
	// end inline asm
	// begin inline asm
	{	
ld.global.cg.u64 %rd5607, [%rd5605];
	}
	// end inline asm
	// begin inline asm
	{	
ld.global.cg.u64 %rd5609, [%rd5607];
	}
	// end inline asm
	// begin inline asm
	{	
ld.global.cg.u64 %rd5611, [%rd5609];
	}
	// end inline asm
	// begin inline asm
	{	
ld.global.cg.u64 %rd5613, [%rd5611];
	}
	// end inline asm
	// begin inline asm
	{	
ld.global.cg.u64 %rd5615, [%rd5613];
	}
	// end inline asm
	// begin inline asm
	{	
ld.global.cg.u64 %rd5617, [%rd5615];
	}
	// end inline asm
	// begin inline asm
	{	
ld.global.cg.u64 %rd5619, [%rd5617];
	}
	// end inline asm
	// begin inline asm
	{	
ld.global.cg.u64 %rd5621, [%rd5619];
	}
	// end inline asm
	// begin inline asm
	{	
ld.global.cg.u64 %rd5623, [%rd5621];
	}
	// end inline asm
	// begin inline asm
	{	
ld.global.cg.u64 %rd5625, [%rd5623];
	}
	// end inline asm
	// begin inline asm
	{	
ld.global.cg.u64 %rd5627, [%rd5625];
	}
	// end inline asm
	// begin inline asm
	{	
ld.global.cg.u64 %rd5629, [%rd5627];
	}
	// end inline asm
	// begin inline asm
	{	
ld.global.cg.u64 %rd5631, [%rd5629];
	}
	// end inline asm
	// begin inline asm
	{	
ld.global.cg.u64 %rd5633, [%rd5631];
	}
	// end inline asm
	// begin inline asm
	{	
ld.global.cg.u64 %rd5635, [%rd5633];
	}
	// end inline asm
	// begin inline asm
	{	
ld.global.cg.u64 %rd5637, [%rd5635];
	}
	// end inline asm
	// begin inline asm
	{	
ld.global.cg.u64 %rd5639, [%rd5637];
	}
	// end inline asm
	// begin inline asm
	{	
ld.global.cg.u64 %rd5641, [%rd5639];
	}
	// end inline asm
	// begin inline asm
	{	
ld.global.cg.u64 %rd5643, [%rd5641];
	}
	// end inline asm
	// begin inline asm
	{	
ld.global.cg.u64 %rd5645, [%rd5643];
	}
	// end inline asm
	// begin inline asm
	{	
ld.global.cg.u64 %rd5647, [%rd5645];
	}
	// end inline asm
	// begin inline asm
	{	
ld.global.cg.u64 %rd5649, [%rd5647];
	}
	// end inline asm
	// begin inline asm
	{	
ld.global.cg.u64 %rd5651, [%rd5649];
	}
	// end inline asm
	// begin inline asm
	{	
ld.global.cg.u64 %rd5653, [%rd5651];
	}
	// end inline asm
	// begin inline asm
	{	
ld.global.cg.u64 %rd5655, [%rd5653];
	}
	// end inline asm
	// begin inline asm
	{	
ld.global.cg.u64 %rd5657, [%rd5655];
	}
	// end inline asm
	// begin inline asm
	{	
ld.global.cg.u64 %rd5659, [%rd5657];
	}
	// end inline asm
	// begin inline asm
	{	
ld.global.cg.u64 %rd5661, [%rd5659];
	}
	// end inline asm
	// begin inline asm
	{	
ld.global.cg.u64 %rd5663, [%rd5661];
	}
	// end inline asm
	// begin inline asm
	{	
ld.global.cg.u64 %rd5665, [%rd5663];
	}
	// end inline asm
	// begin inline asm
	{	
ld.global.cg.u64 %rd5667, [%rd5665];
	}
	// end inline asm
	// begin inline asm
	{	
ld.global.cg.u64 %rd5669, [%rd5667];
	}
	// end inline asm
	// begin inline asm
	{	
ld.global.cg.u64 %rd5671, [%rd5669];
	}
	// end inline asm
	// begin inline asm
	{	
ld.global.cg.u64 %rd5673, [%rd5671];
	}
	// end inline asm
	// begin inline asm
	{	
ld.global.cg.u64 %rd5675, [%rd5673];
	}
	// end inline asm
	// begin inline asm
	{	
ld.global.cg.u64 %rd5677, [%rd5675];
	}
	// end inline asm
	// begin inline asm
	{	
ld.global.cg.u64 %rd5679, [%rd5677];
	}
	// end inline asm
	// begin inline asm
	{	
ld.global.cg.u64 %rd5681, [%rd5679];
	}
	// end inline asm
	// begin inline asm
	{	
ld.global.cg.u64 %rd5683, [%rd5681];
	}
	// end inline asm
	// begin inline asm
	{	
ld.global.cg.u64 %rd5685, [%rd5683];
	}
	// end inline asm
	// begin inline asm
	{	
ld.global.cg.u64 %rd5687, [%rd5685];
	}
	// end inline asm
	// begin inline asm
	{	
ld.global.cg.u64 %rd5689, [%rd5687];
	}
	// end inline asm
	// begin inline asm
	{	
ld.global.cg.u64 %rd5691, [%rd5689];
	}
	// end inline asm
	// begin inline asm
	{	
ld.global.cg.u64 %rd5693, [%rd5691];
	}
	// end inline asm
	// begin inline asm
	{	
ld.global.cg.u64 %rd5695, [%rd5693];
	}
	// end inline asm
	// begin inline asm
	{	
ld.global.cg.u64 %rd5697, [%rd5695];
	}
	// end inline asm
	// begin inline asm
	{	
ld.global.cg.u64 %rd5699, [%rd5697];
	}
	// end inline asm
	// begin inline asm
	{	
ld.global.cg.u64 %rd5701, [%rd5699];
	}
	// end inline asm
	// begin inline asm
	{	
ld.global.cg.u64 %rd5703, [%rd5701];
	}
	// end inline asm
	// begin inline asm
	{	
ld.global.cg.u64 %rd5705, [%rd5703];
	}
	// end inline asm
	// begin inline asm
	{	
ld.global.cg.u64 %rd5707, [%rd5705];
	}
	// end inline asm
	// begin inline asm
	{	
ld.global.cg.u64 %rd5709, [%rd5707];
	}
	// end inline asm
	// begin inline asm
	{	
ld.global.cg.u64 %rd5711, [%rd5709];
	}
	// end inline asm
	// begin inline asm
	{	
ld.global.cg.u64 %rd5713, [%rd5711];
	}
	// end inline asm
	// begin inline asm
	{	
ld.global.cg.u64 %rd5715, [%rd5713];
	}
	// end inline asm
	// begin inline asm
	{	
ld.global.cg.u64 %rd5717, [%rd5715];
	}
	// end inline asm
	// begin inline asm
	{	
ld.global.cg.u64 %rd5719, [%rd5717];
	}
	// end inline asm
	// begin inline asm
	{	
ld.global.cg.u64 %rd5721, [%rd5719];
	}
	// end inline asm
	// begin inline asm
	{	
ld.global.cg.u64 %rd5723, [%rd5721];
	}
	// end inline asm
	// begin inline asm
	{	
ld.global.cg.u64 %rd5725, [%rd5723];
	}
	// end inline asm
	// begin inline asm
	{	
ld.global.cg.u64 %rd5727, [%rd5725];
	}
	// end inline asm
	// begin inline asm
	{	
ld.global.cg.u64 %rd5729, [%rd5727];
	}
	// end inline asm
	// begin inline asm
	{	
ld.global.cg.u64 %rd5731, [%rd5729];
	}
	// end inline asm
	// begin inline asm
	{	
ld.global.cg.u64 %rd5733, [%rd5731];
	}
	// end inline asm
	// begin inline asm
	{	
ld.global.cg.u64 %rd5735, [%rd5733];
	}
	// end inline asm
	// begin inline asm
	{	
ld.global.cg.u64 %rd5737, [%rd5735];
	}
	// end inline asm
	// begin inline asm
	{	
ld.global.cg.u64 %rd5739, [%rd5737];
	}
	// end inline asm
	// begin inline asm
	{	
ld.global.cg.u64 %rd5741, [%rd5739];
	}
	// end inline asm
	// begin inline asm
	{	
ld.global.cg.u64 %rd5743, [%rd5741];
	}
	// end inline asm
	// begin inline asm
	{	
ld.global.cg.u64 %rd5745, [%rd5743];
	}
	// end inline asm
	// begin inline asm
	{	
ld.global.cg.u64 %rd5747, [%rd5745];
	}
	// end inline asm
	// begin inline asm
	{	
ld.global.cg.u64 %rd5749, [%rd5747];
	}
	// end inline asm
	// begin inline asm
	{	
ld.global.cg.u64 %rd5751, [%rd5749];
	}
	// end inline asm
	// begin inline asm
	{	
ld.global.cg.u64 %rd5753, [%rd5751];
	}
	// end inline asm
	// begin inline asm
	{	
ld.global.cg.u64 %rd5755, [%rd5753];
	}
	// end inline asm
	// begin inline asm
	{	
ld.global.cg.u64 %rd5757, [%rd5755];
	}
	// end inline asm
	// begin inline asm
	{	
ld.global.cg.u64 %rd5759, [%rd5757];
	}
	// end inline asm
	// begin inline asm
	{	
ld.global.cg.u64 %rd5761, [%rd5759];
	}
	// end inline asm
	// begin inline asm
	{	
ld.global.cg.u64 %rd5763, [%rd5761];
	}
	// end inline asm
	// begin inline asm
	{	
ld.global.cg.u64 %rd5765, [%rd5763];
	}
	// end inline asm
	// begin inline asm
	{	
ld.global.cg.u64 %rd5767, [%rd5765];
	}
	// end inline asm
	// begin inline asm
	{	
ld.global.cg.u64 %rd5769, [%rd5767];
	}
	// end inline asm
	// begin inline asm
	{	
ld.global.cg.u64 %rd5771, [%rd5769];
	}
	// end inline asm
	// begin inline asm
	{	
ld.global.cg.u64 %rd5773, [%rd5771];
	}
	// end inline asm
	// begin inline asm
	{	
ld.global.cg.u64 %rd5775, [%rd5773];
	}
	// end inline asm
	// begin inline asm
	{	
ld.global.cg.u64 %rd5777, [%rd5775];
	}
	// end inline asm
	// begin inline asm
	{	
ld.global.cg.u64 %rd5779, [%rd5777];
	}
	// end inline asm
	// begin inline asm
	{	
ld.global.cg.u64 %rd5781, [%rd5779];
	}
	// end inline asm
	// begin inline asm
	{	
ld.global.cg.u64 %rd5783, [%rd5781];
	}
	// end inline asm
	// begin inline asm
	{	
ld.global.cg.u64 %rd5785, [%rd5783];
	}
	// end inline asm
	// begin inline asm
	{	
ld.global.cg.u64 %rd5787, [%rd5785];
	}
	// end inline asm
	// begin inline asm
	{	
ld.global.cg.u64 %rd5789, [%rd5787];
	}
	// end inline asm
	// begin inline asm
	{	
ld.global.cg.u64 %rd5791, [%rd5789];
	}
	// end inline asm
	// begin inline asm
	{	
ld.global.cg.u64 %rd5793, [%rd5791];
	}
	// end inline asm
	// begin inline asm
	{	
ld.global.cg.u64 %rd5795, [%rd5793];
	}
	// end inline asm
	// begin inline asm
	{	
ld.global.cg.u64 %rd5797, [%rd5795];
	}
	// end inline asm
	// begin inline asm
	{	
ld.global.cg.u64 %rd5799, [%rd5797];
	}
	// end inline asm
	// begin inline asm
	{	
ld.global.cg.u64 %rd5801, [%rd5799];
	}
	// end inline asm
	// begin inline asm
	{	
ld.global.cg.u64 %rd5803, [%rd5801];
	}
	// end inline asm
	// begin inline asm
	{	
ld.global.cg.u64 %rd5805, [%rd5803];
	}
	// end inline asm
	// begin inline asm
	{	
ld.global.cg.u64 %rd5807, [%rd5805];
	}
	// end inline asm
	// begin inline asm
	{	
ld.global.cg.u64 %rd5809, [%rd5807];
	}
	// end inline asm
	// begin inline asm
	{	
ld.global.cg.u64 %rd5811, [%rd5809];
	}
	// end inline asm
	// begin inline asm
	{	
ld.global.cg.u64 %rd5813, [%rd5811];
	}
	// end inline asm
	// begin inline asm
	{	
ld.global.cg.u64 %rd5815, [%rd5813];
	}
	// end inline asm
	// begin inline asm
	{	
ld.global.cg.u64 %rd5817, [%rd5815];
	}
	// end inline asm
	// begin inline asm
	{	
ld.global.cg.u64 %rd5819, [%rd5817];
	}
	// end inline asm
	// begin inline asm
	{	
ld.global.cg.u64 %rd5821, [%rd5819];
	}
	// end inline asm
	// begin inline asm
	{	
ld.global.cg.u64 %rd5823, [%rd5821];
	}
	// end inline asm
	// begin inline asm
	{	
ld.global.cg.u64 %rd5825, [%rd5823];
	}
	// end inline asm
	// begin inline asm
	{	
ld.global.cg.u64 %rd5827, [%rd5825];
	}
	// end inline asm
	// begin inline asm
	{	
ld.global.cg.u64 %rd5829, [%rd5827];
	}
	// end inline asm
	// begin inline asm
	{	
ld.global.cg.u64 %rd5831, [%rd5829];
	}
	// end inline asm
	// begin inline asm
	{	
ld.global.cg.u64 %rd5833, [%rd5831];
	}
	// end inline asm
	// begin inline asm
	{	
ld.global.cg.u64 %rd5835, [%rd5833];
	}
	// end inline asm
	// begin inline asm
	{	
ld.global.cg.u64 %rd5837, [%rd5835];
	}
	// end inline asm
	// begin inline asm
	{	
ld.global.cg.u64 %rd5839, [%rd5837];
	}
	// end inline asm
	// begin inline asm
	{	
ld.global.cg.u64 %rd5841, [%rd5839];
	}
	// end inline asm
	// begin inline asm
	{	
ld.global.cg.u64 %rd5843, [%rd5841];
	}
	// end inline asm
	// begin inline asm
	{	
ld.global.cg.u64 %rd5845, [%rd5843];
	}
	// end inline asm
	// begin inline asm
	{	
ld.global.cg.u64 %rd5847, [%rd5845];
	}
	// end inline asm
	// begin inline asm
	{	
ld.global.cg.u64 %rd5849, [%rd5847];
	}
	// end inline asm
	// begin inline asm
	{	
ld.global.cg.u64 %rd5851, [%rd5849];
	}
	// end inline asm
	// begin inline asm
	{	
ld.global.cg.u64 %rd5853, [%rd5851];
	}
	// end inline asm
	// begin inline asm
	{	
ld.global.cg.u64 %rd5855, [%rd5853];
	}
	// end inline asm
	// begin inline asm
	{	
ld.global.cg.u64 %rd5857, [%rd5855];
	}
	// end inline asm
	// begin inline asm
	{	
ld.global.cg.u64 %rd5859, [%rd5857];
	}
	// end inline asm
	// begin inline asm
	{	
ld.global.cg.u64 %rd5861, [%rd5859];
	}
	// end inline asm
	// begin inline asm
	{	
ld.global.cg.u64 %rd5863, [%rd5861];
	}
	// end inline asm
	// begin inline asm
	{	
ld.global.cg.u64 %rd5865, [%rd5863];
	}
	// end inline asm
	// begin inline asm
	{	
ld.global.cg.u64 %rd5867, [%rd5865];
	}
	// end inline asm
	// begin inline asm
	{	
ld.global.cg.u64 %rd5869, [%rd5867];
	}
	// end inline asm
	// begin inline asm
	{	
ld.global.cg.u64 %rd5871, [%rd5869];
	}
	// end inline asm
	// begin inline asm
	{	
ld.global.cg.u64 %rd5873, [%rd5871];
	}
	// end inline asm
	// begin inline asm
	{	
ld.global.cg.u64 %rd5875, [%rd5873];
	}
	// end inline asm
	// begin inline asm
	{	
ld.global.cg.u64 %rd5877, [%rd5875];
	}
	// end inline asm
	// begin inline asm
	{	
ld.global.cg.u64 %rd5879, [%rd5877];
	}
	// end inline asm
	// begin inline asm
	{	
ld.global.cg.u64 %rd5881, [%rd5879];
	}
	// end inline asm
	// begin inline asm
	{	
ld.global.cg.u64 %rd5883, [%rd5881];
	}
	// end inline asm
	// begin inline asm
	{	
ld.global.cg.u64 %rd5885, [%rd5883];
	}
	// end inline asm
	// begin inline asm
	{	
ld.global.cg.u64 %rd5887, [%rd5885];
	}
	// end inline asm
	// begin inline asm
	{	
ld.global.cg.u64 %rd5889, [%rd5887];
	}
	// end inline asm
	// begin inline asm
	{	
ld.global.cg.u64 %rd5891, [%rd5889];
	}
	// end inline asm
	// begin inline asm
	{	
ld.global.cg.u64 %rd5893, [%rd5891];
	}
	// end inline asm
	// begin inline asm
	{	
ld.global.cg.u64 %rd5895, [%rd5893];
	}
	// end inline asm
	// begin inline asm
	{	
ld.global.cg.u64 %rd5897, [%rd5895];
	}
	// end inline asm
	// begin inline asm
	{	
ld.global.cg.u64 %rd5899, [%rd5897];
	}
	// end inline asm
	// begin inline asm
	{	
ld.global.cg.u64 %rd5901, [%rd5899];
	}
	// end inline asm
	// begin inline asm
	{	
ld.global.cg.u64 %rd5903, [%rd5901];
	}
	// end inline asm
	// begin inline asm
	{	
ld.global.cg.u64 %rd5905, [%rd5903];
	}
	// end inline asm
	// begin inline asm
	{	
ld.global.cg.u64 %rd5907, [%rd5905];
	}
	// end inline asm
	// begin inline asm
	{	
ld.global.cg.u64 %rd5909, [%rd5907];
	}
	// end inline asm
	// begin inline asm
	{	
ld.global.cg.u64 %rd5911, [%rd5909];
	}
	// end inline asm
	// begin inline asm
	{	
ld.global.cg.u64 %rd5913, [%rd5911];
	}
	// end inline asm
	// begin inline asm
	{	
ld.global.cg.u64 %rd5915, [%rd5913];
	}
	// end inline asm
	// begin inline asm
	{	
ld.global.cg.u64 %rd5917, [%rd5915];
	}
	// end inline asm
	// begin inline asm
	{	
ld.global.cg.u64 %rd5919, [%rd5917];
	}
	// end inline asm
	// begin inline asm
	{	
ld.global.cg.u64 %rd5921, [%rd5919];
	}
	// end inline asm
	// begin inline asm
	{	
ld.global.cg.u64 %rd5923, [%rd5921];
	}
	// end inline asm
	// begin inline asm
	{	
ld.global.cg.u64 %rd5925, [%rd5923];
	}
	// end inline asm
	// begin inline asm
	{	
ld.global.cg.u64 %rd5927, [%rd5925];
	}
	// end inline asm
	// begin inline asm
	{	
ld.global.cg.u64 %rd5929, [%rd5927];
	}
	// end inline asm
	// begin inline asm
	{	
ld.global.cg.u64 %rd5931, [%rd5929];
	}
	// end inline asm
	// begin inline asm
	{	
ld.global.cg.u64 %rd5933, [%rd5931];
	}
	// end inline asm
	// begin inline asm
	{	
ld.global.cg.u64 %rd5935, [%rd5933];
	}
	// end inline asm
	// begin inline asm
	{	
ld.global.cg.u64 %rd5937, [%rd5935];
	}
	// end inline asm
	// begin inline asm
	{	
ld.global.cg.u64 %rd5939, [%rd5937];
	}
	// end inline asm
	// begin inline asm
	{	
ld.global.cg.u64 %rd5941, [%rd5939];
	}
	// end inline asm
	// begin inline asm
	{	
ld.global.cg.u64 %rd5943, [%rd5941];
	}
	// end inline asm
	// begin inline asm
	{	
ld.global.cg.u64 %rd5945, [%rd5943];
	}
	// end inline asm
	// begin inline asm
	{	
ld.global.cg.u64 %rd5947, [%rd5945];
	}
	// end inline asm
	// begin inline asm
	{	
ld.global.cg.u64 %rd5949, [%rd5947];
	}
	// end inline asm
	// begin inline asm
	{	
ld.global.cg.u64 %rd5951, [%rd5949];
	}
	// end inline asm
	// begin inline asm
	{	
ld.global.cg.u64 %rd5953, [%rd5951];
	}
	// end inline asm
	// begin inline asm
	{	
ld.global.cg.u64 %rd5955, [%rd5953];
	}
	// end inline asm
	// begin inline asm
	{	
ld.global.cg.u64 %rd5957, [%rd5955];
	}
	// end inline asm
	// begin inline asm
	{	
ld.global.cg.u64 %rd5959, [%rd5957];
	}
	// end inline asm
	// begin inline asm
	{	
ld.global.cg.u64 %rd5961, [%rd5959];
	}
	// end inline asm
	// begin inline asm
	{	
ld.global.cg.u64 %rd5963, [%rd5961];
	}
	// end inline asm
	// begin inline asm
	{	
ld.global.cg.u64 %rd5965, [%rd5963];
	}
	// end inline asm
	// begin inline asm
	{	
ld.global.cg.u64 %rd5967, [%rd5965];
	}
	// end inline asm
	// begin inline asm
	{	
ld.global.cg.u64 %rd5969, [%rd5967];
	}
	// end inline asm
	// begin inline asm
	{	
ld.global.cg.u64 %rd5971, [%rd5969];
	}
	// end inline asm
	// begin inline asm
	{	
ld.global.cg.u64 %rd5973, [%rd5971];
	}
	// end inline asm
	// begin inline asm
	{	
ld.global.cg.u64 %rd5975, [%rd5973];
	}
	// end inline asm
	// begin inline asm
	{	
ld.global.cg.u64 %rd5977, [%rd5975];
	}
	// end inline asm
	// begin inline asm
	{	
ld.global.cg.u64 %rd5979, [%rd5977];
	}
	// end inline asm
	// begin inline asm
	{	
ld.global.cg.u64 %rd5981, [%rd5979];
	}
	// end inline asm
	// begin inline asm
	{	
ld.global.cg.u64 %rd5983, [%rd5981];
	}
	// end inline asm
	// begin inline asm
	{	
ld.global.cg.u64 %rd5985, [%rd5983];
	}
	// end inline asm
	// begin inline asm
	{	
ld.global.cg.u64 %rd5987, [%rd5985];
	}
	// end inline asm
	// begin inline asm
	{	
ld.global.cg.u64 %rd5989, [%rd5987];
	}
	// end inline asm
	// begin inline asm
	{	
ld.global.cg.u64 %rd5991, [%rd5989];
	}
	// end inline asm
	// begin inline asm
	{	
ld.global.cg.u64 %rd5993, [%rd5991];
	}
	// end inline asm
	// begin inline asm
	{	
ld.global.cg.u64 %rd5995, [%rd5993];
	}
	// end inline asm
	// begin inline asm
	{	
ld.global.cg.u64 %rd5997, [%rd5995];
	}
	// end inline asm
	// begin inline asm
	{	
ld.global.cg.u64 %rd5999, [%rd5997];
	}
	// end inline asm
	// begin inline asm
	{	
ld.global.cg.u64 %rd6001, [%rd5999];
	}
	// end inline asm
	// begin inline asm
	{	
ld.global.cg.u64 %rd6003, [%rd6001];
	}
	// end inline asm
	// begin inline asm
	{	
ld.global.cg.u64 %rd6005, [%rd6003];
	}
	// end inline asm
	// begin inline asm
	{	
ld.global.cg.u64 %rd6007, [%rd6005];
	}
	// end inline asm
	// begin inline asm
	{	
ld.global.cg.u64 %rd6009, [%rd6007];
	}
	// end inline asm
	// begin inline asm
	{	
ld.global.cg.u64 %rd6011, [%rd6009];
	}
	// end inline asm
	// begin inline asm
	{	
ld.global.cg.u64 %rd6013, [%rd6011];
	}
	// end inline asm
	// begin inline asm
	{	
ld.global.cg.u64 %rd6015, [%rd6013];
	}
	// end inline asm
	// begin inline asm
	{	
ld.global.cg.u64 %rd6017, [%rd6015];
	}
	// end inline asm
	// begin inline asm
	{	
ld.global.cg.u64 %rd6019, [%rd6017];
	}
	// end inline asm
	// begin inline asm
	{	
ld.global.cg.u64 %rd6021, [%rd6019];
	}
	// end inline asm
	// begin inline asm
	{	
ld.global.cg.u64 %rd6023, [%rd6021];
	}
	// end inline asm
	// begin inline asm
	{	
ld.global.cg.u64 %rd6025, [%rd6023];
	}
	// end inline asm
	// begin inline asm
	{	
ld.global.cg.u64 %rd6027, [%rd6025];
	}
	// end inline asm
	// begin inline asm
	{	
ld.global.cg.u64 %rd6029, [%rd6027];
	}
	// end inline asm
	// begin inline asm
	{	
ld.global.cg.u64 %rd6031, [%rd6029];
	}
	// end inline asm
	// begin inline asm
	{	
ld.global.cg.u64 %rd6033, [%rd6031];
	}
	// end inline asm
	// begin inline asm
	{	
ld.global.cg.u64 %rd6035, [%rd6033];
	}
	// end inline asm
	// begin inline asm
	{	
ld.global.cg.u64 %rd6037, [%rd6035];
	}
	// end inline asm
	// begin inline asm
	{	
ld.global.cg.u64 %rd6039, [%rd6037];
	}
	// end inline asm
	// begin inline asm
	{	
ld.global.cg.u64 %rd6041, [%rd6039];
	}
	// end inline asm
	// begin inline asm
	{	
ld.global.cg.u64 %rd6043, [%rd6041];
	}
	// end inline asm
	// begin inline asm
	{	
ld.global.cg.u64 %rd6045, [%rd6043];
	}
	// end inline asm
	// begin inline asm
	{	
ld.global.cg.u64 %rd6047, [%rd6045];
	}
	// end inline asm
	// begin inline asm
	{	
ld.global.cg.u64 %rd6049, [%rd6047];
	}
	// end inline asm
	// begin inline asm
	{	
ld.global.cg.u64 %rd6051, [%rd6049];
	}
	// end inline asm
	// begin inline asm
	{	
ld.global.cg.u64 %rd6053, [%rd6051];
	}
	// end inline asm
	// begin inline asm
	{	
ld.global.cg.u64 %rd6055, [%rd6053];
	}
	// end inline asm
	// begin inline asm
	{	
ld.global.cg.u64 %rd6057, [%rd6055];
	}
	// end inline asm
	// begin inline asm
	{	
ld.global.cg.u64 %rd6059, [%rd6057];
	}
	// end inline asm
	// begin inline asm
	{	
ld.global.cg.u64 %rd6061, [%rd6059];
	}
	// end inline asm
	// begin inline asm
	{	
ld.global.cg.u64 %rd6063, [%rd6061];
	}
	// end inline asm
	// begin inline asm
	{	
ld.global.cg.u64 %rd6065, [%rd6063];
	}
	// end inline asm
	// begin inline asm
	{	
ld.global.cg.u64 %rd6067, [%rd6065];
	}
	// end inline asm
	// begin inline asm
	{	
ld.global.cg.u64 %rd6069, [%rd6067];
	}
	// end inline asm
	// begin inline asm
	{	
ld.global.cg.u64 %rd6071, [%rd6069];
	}
	// end inline asm
	// begin inline asm
	{	
ld.global.cg.u64 %rd6073, [%rd6071];
	}
	// end inline asm
	// begin inline asm
	{	
ld.global.cg.u64 %rd6075, [%rd6073];
	}
	// end inline asm
	// begin inline asm
	{	
ld.global.cg.u64 %rd6077, [%rd6075];
	}
	// end inline asm
	// begin inline asm
	{	
ld.global.cg.u64 %rd6079, [%rd6077];
	}
	// end inline asm
	// begin inline asm
	{	
ld.global.cg.u64 %rd6081, [%rd6079];
	}
	// end inline asm
	// begin inline asm
	{	
ld.global.cg.u64 %rd6083, [%rd6081];
	}
	// end inline asm
	// begin inline asm
	{	
ld.global.cg.u64 %rd6085, [%rd6083];
	}
	// end inline asm
	// begin inline asm
	{	
ld.global.cg.u64 %rd6087, [%rd6085];
	}
	// end inline asm
	// begin inline asm
	{	
ld.global.cg.u64 %rd6089, [%rd6087];
	}
	// end inline asm
	// begin inline asm
	{	
ld.global.cg.u64 %rd6091, [%rd6089];
	}
	// end inline asm
	// begin inline asm
	{	
ld.global.cg.u64 %rd6093, [%rd6091];
	}
	// end inline asm
	// begin inline asm
	{	
ld.global.cg.u64 %rd6095, [%rd6093];
	}
	// end inline asm
	// begin inline asm
	{	
ld.global.cg.u64 %rd6097, [%rd6095];
	}
	// end inline asm
	// begin inline asm
	{	
ld.global.cg.u64 %rd6099, [%rd6097];
	}
	// end inline asm
	// begin inline asm
	{	
ld.global.cg.u64 %rd6101, [%rd6099];
	}
	// end inline asm
	// begin inline asm
	{	
ld.global.cg.u64 %rd6103, [%rd6101];
	}
	// end inline asm
	// begin inline asm
	{	
ld.global.cg.u64 %rd6105, [%rd6103];
	}
	// end inline asm
	// begin inline asm
	{	
ld.global.cg.u64 %rd6107, [%rd6105];
	}
	// end inline asm
	// begin inline asm
	{	
ld.global.cg.u64 %rd6109, [%rd6107];
	}
	// end inline asm
	// begin inline asm
	{	
ld.global.cg.u64 %rd6111, [%rd6109];
	}
	// end inline asm
	// begin inline asm
	{	
ld.global.cg.u64 %rd6113, [%rd6111];
	}
	// end inline asm
	// begin inline asm
	{	
ld.global.cg.u64 %rd6115, [%rd6113];
	}
	// end inline asm
	// begin inline asm
	{	
ld.global.cg.u64 %rd6117, [%rd6115];
	}
	// end inline asm
	// begin inline asm
	{	
ld.global.cg.u64 %rd6119, [%rd6117];
	}
	// end inline asm
	// begin inline asm
	{	
ld.global.cg.u64 %rd6121, [%rd6119];
	}
	// end inline asm
	// begin inline asm
	{	
ld.global.cg.u64 %rd6123, [%rd6121];
	}
	// end inline asm
	// begin inline asm
	{	
ld.global.cg.u64 %rd6125, [%rd6123];
	}
	// end inline asm
	// begin inline asm
	{	
ld.global.cg.u64 %rd6127, [%rd6125];
	}
	// end inline asm
	// begin inline asm
	{	
ld.global.cg.u64 %rd6129, [%rd6127];
	}
	// end inline asm
	// begin inline asm
	{	
ld.global.cg.u64 %rd6131, [%rd6129];
	}
	// end inline asm
	// begin inline asm
	{	
ld.global.cg.u64 %rd6133, [%rd6131];
	}
	// end inline asm
	// begin inline asm
	{	
ld.global.cg.u64 %rd6135, [%rd6133];
	}
	// end inline asm
	// begin inline asm
	{	
ld.global.cg.u64 %rd6137, [%rd6135];
	}
	// end inline asm
	// begin inline asm
	{	
ld.global.cg.u64 %rd6139, [%rd6137];
	}
	// end inline asm
	// begin inline asm
	{	
ld.global.cg.u64 %rd6141, [%rd6139];
	}
	// end inline asm
	// begin inline asm
	{	
ld.global.cg.u64 %rd6143, [%rd6141];
	}
	// end inline asm
	// begin inline asm
	{	
ld.global.cg.u64 %rd6145, [%rd6143];
	}
	// end inline asm
	// begin inline asm
	{	
ld.global.cg.u64 %rd6147, [%rd6145];
	}
	// end inline asm
	// begin inline asm
	{	
ld.global.cg.u64 %rd6149, [%rd6147];
	}
	// end inline asm
	// begin inline asm
	{	
ld.global.cg.u64 %rd6151, [%rd6149];
	}
	// end inline asm
	// begin inline asm
	{	
ld.global.cg.u64 %rd6153, [%rd6151];
	}
	// end inline asm
	// begin inline asm
	{	
ld.global.cg.u64 %rd6155, [%rd6153];
	}
	// end inline asm
	// begin inline asm
	{	
ld.global.cg.u64 %rd6157, [%rd6155];
	}
	// end inline asm
	// begin inline asm
	{	
ld.global.cg.u64 %rd6159, [%rd6157];
	}
	// end inline asm
	// begin inline asm
	{	
ld.global.cg.u64 %rd6161, [%rd6159];
	}
	// end inline asm
	// begin inline asm
	{	
ld.global.cg.u64 %rd6163, [%rd6161];
	}
	// end inline asm
	// begin inline asm
	{	
ld.global.cg.u64 %rd6165, [%rd6163];
	}
	// end inline asm
	// begin inline asm
	{	
ld.global.cg.u64 %rd6167, [%rd6165];
	}
	// end inline asm
	// begin inline asm
	{	
ld.global.cg.u64 %rd6169, [%rd6167];
	}
	// end inline asm
	// begin inline asm
	{	
ld.global.cg.u64 %rd6171, [%rd6169];
	}
	// end inline asm
	// begin inline asm
	{	
ld.global.cg.u64 %rd6173, [%rd6171];
	}
	// end inline asm
	// begin inline asm
	{	
ld.global.cg.u64 %rd6175, [%rd6173];
	}
	// end inline asm
	// begin inline asm
	{	
ld.global.cg.u64 %rd6177, [%rd6175];
	}
	// end inline asm
	// begin inline asm
	{	
ld.global.cg.u64 %rd6179, [%rd6177];
	}
	// end inline asm
	// begin inline asm
	{	
ld.global.cg.u64 %rd6181, [%rd6179];
	}
	// end inline asm
	// begin inline asm
	{	
ld.global.cg.u64 %rd6183, [%rd6181];
	}
	// end inline asm
	// begin inline asm
	{	
ld.global.cg.u64 %rd6185, [%rd6183];
	}
	// end inline asm
	// begin inline asm
	{	
ld.global.cg.u64 %rd6187, [%rd6185];
	}
	// end inline asm
	// begin inline asm
	{	
ld.global.cg.u64 %rd6189, [%rd6187];
	}
	// end inline asm
	// begin inline asm
	{	
ld.global.cg.u64 %rd6191, [%rd6189];
	}
	// end inline asm
	// begin inline asm
	{	
ld.global.cg.u64 %rd6193, [%rd6191];
	}
	// end inline asm
	// begin inline asm
	{	
ld.global.cg.u64 %rd6195, [%rd6193];
	}
	// end inline asm
	// begin inline asm
	{	
ld.global.cg.u64 %rd6197, [%rd6195];
	}
	// end inline asm
	// begin inline asm
	{	
ld.global.cg.u64 %rd6199, [%rd6197];
	}
	// end inline asm
	// begin inline asm
	{	
ld.global.cg.u64 %rd6201, [%rd6199];
	}
	// end inline asm
	// begin inline asm
	{	
ld.global.cg.u64 %rd6203, [%rd6201];
	}
	// end inline asm
	// begin inline asm
	{	
ld.global.cg.u64 %rd6205, [%rd6203];
	}
	// end inline asm
	// begin inline asm
	{	
ld.global.cg.u64 %rd6207, [%rd6205];
	}
	// end inline asm
	// begin inline asm
	{	
ld.global.cg.u64 %rd6209, [%rd6207];
	}
	// end inline asm
	// begin inline asm
	{	
ld.global.cg.u64 %rd6211, [%rd6209];
	}
	// end inline asm
	// begin inline asm
	{	
ld.global.cg.u64 %rd6213, [%rd6211];
	}
	// end inline asm
	// begin inline asm
	{	
ld.global.cg.u64 %rd6215, [%rd6213];
	}
	// end inline asm
	// begin inline asm
	{	
ld.global.cg.u64 %rd6217, [%rd6215];
	}
	// end inline asm
	// begin inline asm
	{	
ld.global.cg.u64 %rd6219, [%rd6217];
	}
	// end inline asm
	// begin inline asm
	{	
ld.global.cg.u64 %rd6221, [%rd6219];
	}
	// end inline asm
	// begin inline asm
	{	
ld.global.cg.u64 %rd6223, [%rd6221];
	}
	// end inline asm
	// begin inline asm
	{	
ld.global.cg.u64 %rd6225, [%rd6223];
	}
	// end inline asm
	// begin inline asm
	{	
ld.global.cg.u64 %rd6227, [%rd6225];
	}
	// end inline asm
	// begin inline asm
	{	
ld.global.cg.u64 %rd6229, [%rd6227];
	}
	// end inline asm
	// begin inline asm
	{	
ld.global.cg.u64 %rd6231, [%rd6229];
	}
	// end inline asm
	// begin inline asm
	{	
ld.global.cg.u64 %rd6233, [%rd6231];
	}
	// end inline asm
	// begin inline asm
	{	
ld.global.cg.u64 %rd6235, [%rd6233];
	}
	// end inline asm
	// begin inline asm
	{	
ld.global.cg.u64 %rd6237, [%rd6235];
	}
	// end inline asm
	// begin inline asm
	{	
ld.global.cg.u64 %rd6239, [%rd6237];
	}
	// end inline asm
	// begin inline asm
	{	
ld.global.cg.u64 %rd6241, [%rd6239];
	}
	// end inline asm
	// begin inline asm
	{	
ld.global.cg.u64 %rd6243, [%rd6241];
	}
	// end inline asm
	// begin inline asm
	{	
ld.global.cg.u64 %rd6245, [%rd6243];
	}
	// end inline asm
	// begin inline asm
	{	
ld.global.cg.u64 %rd6247, [%rd6245];
	}
	// end inline asm
	// begin inline asm
	{	
ld.global.cg.u64 %rd6249, [%rd6247];
	}
	// end inline asm
	// begin inline asm
	{	
ld.global.cg.u64 %rd6251, [%rd6249];
	}
	// end inline asm
	// begin inline asm
	{	
ld.global.cg.u64 %rd6253, [%rd6251];
	}
	// end inline asm
	// begin inline asm
	{	
ld.global.cg.u64 %rd6255, [%rd6253];
	}
	// end inline asm
	// begin inline asm
	{	
ld.global.cg.u64 %rd6257, [%rd6255];
	}
	// end inline asm
	// begin inline asm
	{	
ld.global.cg.u64 %rd6259, [%rd6257];
	}
	// end inline asm
	// begin inline asm
	{	
ld.global.cg.u64 %rd6261, [%rd6259];
	}
	// end inline asm
	// begin inline asm
	{	
ld.global.cg.u64 %rd6263, [%rd6261];
	}
	// end inline asm
	// begin inline asm
	{	
ld.global.cg.u64 %rd6265, [%rd6263];
	}
	// end inline asm
	// begin inline asm
	{	
ld.global.cg.u64 %rd6267, [%rd6265];
	}
	// end inline asm
	// begin inline asm
	{	
ld.global.cg.u64 %rd6269, [%rd6267];
	}
	// end inline asm
	// begin inline asm
	{	
ld.global.cg.u64 %rd6271, [%rd6269];
	}
	// end inline asm
	// begin inline asm
	{	
ld.global.cg.u64 %rd6273, [%rd6271];
	}
	// end inline asm
	// begin inline asm
	{	
ld.global.cg.u64 %rd6275, [%rd6273];
	}
	// end inline asm
	// begin inline asm
	{	
ld.global.cg.u64 %rd6277, [%rd6275];
	}
	// end inline asm
	// begin inline asm
	{	
ld.global.cg.u64 %rd6279, [%rd6277];
	}
	// end inline asm
	// begin inline asm
	{	
ld.global.cg.u64 %rd6281, [%rd6279];
	}
	// end inline asm
	// begin inline asm
	{	
ld.global.cg.u64 %rd6283, [%rd6281];
	}
	// end inline asm
	// begin inline asm
	{	
ld.global.cg.u64 %rd6285, [%rd6283];
	}
	// end inline asm
	// begin inline asm
	{	
ld.global.cg.u64 %rd6287, [%rd6285];
	}
	// end inline asm
	// begin inline asm
	{	
ld.global.cg.u64 %rd6289, [%rd6287];
	}
	// end inline asm
	// begin inline asm
	{	
ld.global.cg.u64 %rd6291, [%rd6289];
	}
	// end inline asm
	// begin inline asm
	{	
ld.global.cg.u64 %rd6293, [%rd6291];
	}
	// end inline asm
	// begin inline asm
	{	
ld.global.cg.u64 %rd6295, [%rd6293];
	}
	// end inline asm
	// begin inline asm
	{	
ld.global.cg.u64 %rd6297, [%rd6295];
	}
	// end inline asm
	// begin inline asm
	{	
ld.global.cg.u64 %rd6299, [%rd6297];
	}
	// end inline asm
	// begin inline asm
	{	
ld.global.cg.u64 %rd6301, [%rd6299];
	}
	// end inline asm
	// begin inline asm
	{	
ld.global.cg.u64 %rd6303, [%rd6301];
	}
	// end inline asm
	// begin inline asm
	{	
ld.global.cg.u64 %rd6305, [%rd6303];
	}
	// end inline asm
	// begin inline asm
	{	
ld.global.cg.u64 %rd6307, [%rd6305];
	}
	// end inline asm
	// begin inline asm
	{	
ld.global.cg.u64 %rd6309, [%rd6307];
	}
	// end inline asm
	// begin inline asm
	{	
ld.global.cg.u64 %rd6311, [%rd6309];
	}
	// end inline asm
	// begin inline asm
	{	
ld.global.cg.u64 %rd6313, [%rd6311];
	}
	// end inline asm
	// begin inline asm
	{	
ld.global.cg.u64 %rd6315, [%rd6313];
	}
	// end inline asm
	// begin inline asm
	{	
ld.global.cg.u64 %rd6317, [%rd6315];
	}
	// end inline asm
	// begin inline asm
	{	
ld.global.cg.u64 %rd6319, [%rd6317];
	}
	// end inline asm
	// begin inline asm
	{	
ld.global.cg.u64 %rd6321, [%rd6319];
	}
	// end inline asm
	// begin inline asm
	{	
ld.global.cg.u64 %rd6323, [%rd6321];
	}
	// end inline asm
	// begin inline asm
	{	
ld.global.cg.u64 %rd6325, [%rd6323];
	}
	// end inline asm
	// begin inline asm
	{	
ld.global.cg.u64 %rd6327, [%rd6325];
	}
	// end inline asm
	// begin inline asm
	{	
ld.global.cg.u64 %rd6329, [%rd6327];
	}
	// end inline asm
	// begin inline asm
	{	
ld.global.cg.u64 %rd6331, [%rd6329];
	}
	// end inline asm
	// begin inline asm
	{	
ld.global.cg.u64 %rd6333, [%rd6331];
	}
	// end inline asm
	// begin inline asm
	{	
ld.global.cg.u64 %rd6335, [%rd6333];
	}
	// end inline asm
	// begin inline asm
	{	
ld.global.cg.u64 %rd6337, [%rd6335];
	}
	// end inline asm
	// begin inline asm
	{	
ld.global.cg.u64 %rd6339, [%rd6337];
	}
	// end inline asm
	// begin inline asm
	{	
ld.global.cg.u64 %rd6341, [%rd6339];
	}
	// end inline asm
	// begin inline asm
	{	
ld.global.cg.u64 %rd6343, [%rd6341];
	}
	// end inline asm
	// begin inline asm
	{	
ld.global.cg.u64 %rd6345, [%rd6343];
	}
	// end inline asm
	// begin inline asm
	{	
ld.global.cg.u64 %rd6347, [%rd6345];
	}
	// end inline asm
	// begin inline asm
	{	
ld.global.cg.u64 %rd6349, [%rd6347];
	}
	// end inline asm
	// begin inline asm
	{	
ld.global.cg.u64 %rd6351, [%rd6349];
	}
	// end inline asm
	// begin inline asm
	{	
ld.global.cg.u64 %rd6353, [%rd6351];
	}
	// end inline asm
	// begin inline asm
	{	
ld.global.cg.u64 %rd6355, [%rd6353];
	}
	// end inline asm
	// begin inline asm
	{	
ld.global.cg.u64 %rd6357, [%rd6355];
	}
	// end inline asm
	// begin inline asm
	{	
ld.global.cg.u64 %rd6359, [%rd6357];
	}
	// end inline asm
	// begin inline asm
	{	
ld.global.cg.u64 %rd6361, [%rd6359];
	}
	// end inline asm
	// begin inline asm
	{	
ld.global.cg.u64 %rd6363, [%rd6361];
	}
	// end inline asm
	// begin inline asm
	{	
ld.global.cg.u64 %rd6365, [%rd6363];
	}
	// end inline asm
	// begin inline asm
	{	
ld.global.cg.u64 %rd6367, [%rd6365];
	}
	// end inline asm
	// begin inline asm
	{	
ld.global.cg.u64 %rd6369, [%rd6367];
	}
	// end inline asm
	// begin inline asm
	{	
ld.global.cg.u64 %rd6371, [%rd6369];
	}
	// end inline asm
	// begin inline asm
	{	
ld.global.cg.u64 %rd6373, [%rd6371];
	}
	// end inline asm
	// begin inline asm
	{	
ld.global.cg.u64 %rd6375, [%rd6373];
	}
	// end inline asm
	// begin inline asm
	{	
ld.global.cg.u64 %rd6377, [%rd6375];
	}
	// end inline asm
	// begin inline asm
	{	
ld.global.cg.u64 %rd6379, [%rd6377];
	}
	// end inline asm
	// begin inline asm
	{	
ld.global.cg.u64 %rd6381, [%rd6379];
	}
	// end inline asm
	// begin inline asm
	{	
ld.global.cg.u64 %rd6383, [%rd6381];
	}
	// end inline asm
	// begin inline asm
	{	
ld.global.cg.u64 %rd6385, [%rd6383];
	}
	// end inline asm
	// begin inline asm
	{	
ld.global.cg.u64 %rd6387, [%rd6385];
	}
	// end inline asm
	// begin inline asm
	{	
ld.global.cg.u64 %rd6389, [%rd6387];
	}
	// end inline asm
	// begin inline asm
	{	
ld.global.cg.u64 %rd6391, [%rd6389];
	}
	// end inline asm
	// begin inline asm
	{	
ld.global.cg.u64 %rd6393, [%rd6391];
	}
	// end inline asm
	// begin inline asm
	{	
ld.global.cg.u64 %rd6395, [%rd6393];
	}
	// end inline asm
	// begin inline asm
	{	
ld.global.cg.u64 %rd6397, [%rd6395];
	}
	// end inline asm
	// begin inline asm
	{	
ld.global.cg.u64 %rd6399, [%rd6397];
	}
	// end inline asm
	// begin inline asm
	{	
ld.global.cg.u64 %rd6401, [%rd6399];
	}
	// end inline asm
	// begin inline asm
	{	
ld.global.cg.u64 %rd6403, [%rd6401];
	}
	// end inline asm
	// begin inline asm
	{	
ld.global.cg.u64 %rd6405, [%rd6403];
	}
	// end inline asm
	// begin inline asm
	{	
ld.global.cg.u64 %rd6407, [%rd6405];
	}
	// end inline asm
	// begin inline asm
	{	
ld.global.cg.u64 %rd6409, [%rd6407];
	}
	// end inline asm
	// begin inline asm
	{	
ld.global.cg.u64 %rd6411, [%rd6409];
	}
	// end inline asm
	// begin inline asm
	{	
ld.global.cg.u64 %rd6413, [%rd6411];
	}
	// end inline asm
	// begin inline asm
	{	
ld.global.cg.u64 %rd6415, [%rd6413];
	}
	// end inline asm
	// begin inline asm
	{	
ld.global.cg.u64 %rd6417, [%rd6415];
	}
	// end inline asm
	// begin inline asm
	{	
ld.global.cg.u64 %rd6419, [%rd6417];
	}
	// end inline asm
	// begin inline asm
	{	
ld.global.cg.u64 %rd6421, [%rd6419];
	}
	// end inline asm
	// begin inline asm
	{	
ld.global.cg.u64 %rd6423, [%rd6421];
	}
	// end inline asm
	// begin inline asm
	{	
ld.global.cg.u64 %rd6425, [%rd6423];
	}
	// end inline asm
	// begin inline asm
	{	
ld.global.cg.u64 %rd6427, [%rd6425];
	}
	// end inline asm
	// begin inline asm
	{	
ld.global.cg.u64 %rd6429, [%rd6427];
	}
	// end inline asm
	// begin inline asm
	{	
ld.global.cg.u64 %rd6431, [%rd6429];
	}
	// end inline asm
	// begin inline asm
	{	
ld.global.cg.u64 %rd6433, [%rd6431];
	}
	// end inline asm
	// begin inline asm
	{	
ld.global.cg.u64 %rd6435, [%rd6433];
	}
	// end inline asm
	// begin inline asm
	{	
ld.global.cg.u64 %rd6437, [%rd6435];
	}
	// end inline asm
	// begin inline asm
	{	
ld.global.cg.u64 %rd6439, [%rd6437];
	}
	// end inline asm
	// begin inline asm
	{	
ld.global.cg.u64 %rd6441, [%rd6439];
	}
	// end inline asm
	// begin inline asm
	{	
ld.global.cg.u64 %rd6443, [%rd6441];
	}
	// end inline asm
	// begin inline asm
	{	
ld.global.cg.u64 %rd6445, [%rd6443];
	}
	// end inline asm
	// begin inline asm
	{	
ld.global.cg.u64 %rd6447, [%rd6445];
	}
	// end inline asm
	// begin inline asm
	{	
ld.global.cg.u64 %rd6449, [%rd6447];
	}
	// end inline asm
	// begin inline asm
	{	
ld.global.cg.u64 %rd6451, [%rd6449];
	}
	// end inline asm
	// begin inline asm
	{	
ld.global.cg.u64 %rd6453, [%rd6451];
	}
	// end inline asm
	// begin inline asm
	{	
ld.global.cg.u64 %rd6455, [%rd6453];
	}
	// end inline asm
	// begin inline asm
	{	
ld.global.cg.u64 %rd6457, [%rd6455];
	}
	// end inline asm
	// begin inline asm
	{	
ld.global.cg.u64 %rd6459, [%rd6457];
	}
	// end inline asm
	// begin inline asm
	{	
ld.global.cg.u64 %rd6461, [%rd6459];
	}
	// end inline asm
	// begin inline asm
	{	
ld.global.cg.u64 %rd6463, [%rd6461];
	}
	// end inline asm
	// begin inline asm
	{	
ld.global.cg.u64 %rd6465, [%rd6463];
	}
	// end inline asm
	// begin inline asm
	{	
ld.global.cg.u64 %rd6467, [%rd6465];
	}
	// end inline asm
	// begin inline asm
	{	
ld.global.cg.u64 %rd6469, [%rd6467];
	}
	// end inline asm
	// begin inline asm
	{	
ld.global.cg.u64 %rd6471, [%rd6469];
	}
	// end inline asm
	// begin inline asm
	{	
ld.global.cg.u64 %rd6473, [%rd6471];
	}
	// end inline asm
	// begin inline asm
	{	
ld.global.cg.u64 %rd6475, [%rd6473];
	}
	// end inline asm
	// begin inline asm
	{	
ld.global.cg.u64 %rd6477, [%rd6475];
	}
	// end inline asm
	// begin inline asm
	{	
ld.global.cg.u64 %rd6479, [%rd6477];
	}
	// end inline asm
	// begin inline asm
	{	
ld.global.cg.u64 %rd6481, [%rd6479];
	}
	// end inline asm
	// begin inline asm
	{	
ld.global.cg.u64 %rd6483, [%rd6481];
	}
	// end inline asm
	// begin inline asm
	{	
ld.global.cg.u64 %rd6485, [%rd6483];
	}
	// end inline asm
	// begin inline asm
	{	
ld.global.cg.u64 %rd6487, [%rd6485];
	}
	// end inline asm
	// begin inline asm
	{	
ld.global.cg.u64 %rd6489, [%rd6487];
	}
	// end inline asm
	// begin inline asm
	{	
ld.global.cg.u64 %rd6491, [%rd6489];
	}
	// end inline asm
	// begin inline asm
	{	
ld.global.cg.u64 %rd6493, [%rd6491];
	}
	// end inline asm
	// begin inline asm
	{	
ld.global.cg.u64 %rd6495, [%rd6493];
	}
	// end inline asm
	// begin inline asm
	{	
ld.global.cg.u64 %rd6497, [%rd6495];
	}
	// end inline asm
	// begin inline asm
	{	
ld.global.cg.u64 %rd6499, [%rd6497];
	}
	// end inline asm
	// begin inline asm
	{	
ld.global.cg.u64 %rd6501, [%rd6499];
	}
	// end inline asm
	// begin inline asm
	{	
ld.global.cg.u64 %rd6503, [%rd6501];
	}
	// end inline asm
	// begin inline asm
	{	
ld.global.cg.u64 %rd6505, [%rd6503];
	}
	// end inline asm
	// begin inline asm
	{	
ld.global.cg.u64 %rd6507, [%rd6505];
	}
	// end inline asm
	// begin inline asm
	{	
ld.global.cg.u64 %rd6509, [%rd6507];
	}
	// end inline asm
	// begin inline asm
	{	
ld.global.cg.u64 %rd6511, [%rd6509];
	}
	// end inline asm
	// begin inline asm
	{	
ld.global.cg.u64 %rd6513, [%rd6511];
	}
	// end inline asm
	// begin inline asm
	{	
ld.global.cg.u64 %rd6515, [%rd6513];
	}
	// end inline asm
	// begin inline asm
	{	
ld.global.cg.u64 %rd6517, [%rd6515];
	}
	// end inline asm
	// begin inline asm
	{	
ld.global.cg.u64 %rd6519, [%rd6517];
	}
	// end inline asm
	// begin inline asm
	{	
ld.global.cg.u64 %rd6521, [%rd6519];
	}
	// end inline asm
	// begin inline asm
	{	
ld.global.cg.u64 %rd6523, [%rd6521];
	}
	// end inline asm
	// begin inline asm
	{	
ld.global.cg.u64 %rd6525, [%rd6523];
	}
	// end inline asm
	// begin inline asm
	{	
ld.global.cg.u64 %rd6527, [%rd6525];
	}
	// end inline asm
	// begin inline asm
	{	
ld.global.cg.u64 %rd6529, [%rd6527];
	}
	// end inline asm
	// begin inline asm
	{	
ld.global.cg.u64 %rd6531, [%rd6529];
	}
	// end inline asm
	// begin inline asm
	{	
ld.global.cg.u64 %rd6533, [%rd6531];
	}
	// end inline asm
	// begin inline asm
	{	
ld.global.cg.u64 %rd6535, [%rd6533];
	}
	// end inline asm
	// begin inline asm
	{	
ld.global.cg.u64 %rd6537, [%rd6535];
	}
	// end inline asm
	// begin inline asm
	{	
ld.global.cg.u64 %rd6539, [%rd6537];
	}
	// end inline asm
	// begin inline asm
	{	
ld.global.cg.u64 %rd6541, [%rd6539];
	}
	// end inline asm
	// begin inline asm
	{	
ld.global.cg.u64 %rd6543, [%rd6541];
	}
	// end inline asm
	// begin inline asm
	{	
ld.global.cg.u64 %rd6545, [%rd6543];
	}
	// end inline asm
	// begin inline asm
	{	
ld.global.cg.u64 %rd6547, [%rd6545];
	}
	// end inline asm
	// begin inline asm
	{	
ld.global.cg.u64 %rd6549, [%rd6547];
	}
	// end inline asm
	// begin inline asm
	{	
ld.global.cg.u64 %rd6551, [%rd6549];
	}
	// end inline asm
	// begin inline asm
	{	
ld.global.cg.u64 %rd6553, [%rd6551];
	}
	// end inline asm
	// begin inline asm
	{	
ld.global.cg.u64 %rd6555, [%rd6553];
	}
	// end inline asm
	// begin inline asm
	{	
ld.global.cg.u64 %rd6557, [%rd6555];
	}
	// end inline asm
	// begin inline asm
	{	
ld.global.cg.u64 %rd6559, [%rd6557];
	}
	// end inline asm
	// begin inline asm
	{	
ld.global.cg.u64 %rd6561, [%rd6559];
	}
	// end inline asm
	// begin inline asm
	{	
ld.global.cg.u64 %rd6563, [%rd6561];
	}
	// end inline asm
	// begin inline asm
	{	
ld.global.cg.u64 %rd6565, [%rd6563];
	}
	// end inline asm
	// begin inline asm
	{	
ld.global.cg.u64 %rd6567, [%rd6565];
	}
	// end inline asm
	// begin inline asm
	{	
ld.global.cg.u64 %rd6569, [%rd6567];
	}
	// end inline asm
	// begin inline asm
	{	
ld.global.cg.u64 %rd6571, [%rd6569];
	}
	// end inline asm
	// begin inline asm
	{	
ld.global.cg.u64 %rd6573, [%rd6571];
	}
	// end inline asm
	// begin inline asm
	{	
ld.global.cg.u64 %rd6575, [%rd6573];
	}
	// end inline asm
	// begin inline asm
	{	
ld.global.cg.u64 %rd6577, [%rd6575];
	}
	// end inline asm
	// begin inline asm
	{	
ld.global.cg.u64 %rd6579, [%rd6577];
	}
	// end inline asm
	// begin inline asm
	{	
ld.global.cg.u64 %rd6581, [%rd6579];
	}
	// end inline asm
	// begin inline asm
	{	
ld.global.cg.u64 %rd6583, [%rd6581];
	}
	// end inline asm
	// begin inline asm
	{	
ld.global.cg.u64 %rd6585, [%rd6583];
	}
	// end inline asm
	// begin inline asm
	{	
ld.global.cg.u64 %rd6587, [%rd6585];
	}
	// end inline asm
	// begin inline asm
	{	
ld.global.cg.u64 %rd6589, [%rd6587];
	}
	// end inline asm
	// begin inline asm
	{	
ld.global.cg.u64 %rd6591, [%rd6589];
	}
	// end inline asm
	// begin inline asm
	{	
ld.global.cg.u64 %rd6593, [%rd6591];
	}
	// end inline asm
	// begin inline asm
	{	
ld.global.cg.u64 %rd6595, [%rd6593];
	}
	// end inline asm
	// begin inline asm
	{	
ld.global.cg.u64 %rd6597, [%rd6595];
	}
	// end inline asm
	// begin inline asm
	{	
ld.global.cg.u64 %rd6599, [%rd6597];
	}
	// end inline asm
	// begin inline asm
	{	
ld.global.cg.u64 %rd6601, [%rd6599];
	}
	// end inline asm
	// begin inline asm
	{	
ld.global.cg.u64 %rd6603, [%rd6601];
	}
	// end inline asm
	// begin inline asm
	{	
ld.global.cg.u64 %rd6605, [%rd6603];
	}
	// end inline asm
	// begin inline asm
	{	
ld.global.cg.u64 %rd6607, [%rd6605];
	}
	// end inline asm
	// begin inline asm
	{	
ld.global.cg.u64 %rd6609, [%rd6607];
	}
	// end inline asm
	// begin inline asm
	{	
ld.global.cg.u64 %rd6611, [%rd6609];
	}
	// end inline asm
	// begin inline asm
	{	
ld.global.cg.u64 %rd6613, [%rd6611];
	}
	// end inline asm
	// begin inline asm
	{	
ld.global.cg.u64 %rd6615, [%rd6613];
	}
	// end inline asm
	// begin inline asm
	{	
ld.global.cg.u64 %rd6617, [%rd6615];
	}
	// end inline asm
	// begin inline asm
	{	
ld.global.cg.u64 %rd6619, [%rd6617];
	}
	// end inline asm
	// begin inline asm
	{	
ld.global.cg.u64 %rd6621, [%rd6619];
	}
	// end inline asm
	// begin inline asm
	{	
ld.global.cg.u64 %rd6623, [%rd6621];
	}
	// end inline asm
	// begin inline asm
	{	
ld.global.cg.u64 %rd6625, [%rd6623];
	}
	// end inline asm
	// begin inline asm
	{	
ld.global.cg.u64 %rd6627, [%rd6625];
	}
	// end inline asm
	// begin inline asm
	{	
ld.global.cg.u64 %rd6629, [%rd6627];
	}
	// end inline asm
	// begin inline asm
	{	
ld.global.cg.u64 %rd6631, [%rd6629];
	}
	// end inline asm
	// begin inline asm
	{	
ld.global.cg.u64 %rd6633, [%rd6631];
	}
	// end inline asm
	// begin inline asm
	{	
ld.global.cg.u64 %rd6635, [%rd6633];
	}
	// end inline asm
	// begin inline asm
	{	
ld.global.cg.u64 %rd6637, [%rd6635];
	}
	// end inline asm
	// begin inline asm
	{	
ld.global.cg.u64 %rd6639, [%rd6637];
	}
	// end inline asm
	// begin inline asm
	{	
ld.global.cg.u64 %rd6641, [%rd6639];
	}
	// end inline asm
	// begin inline asm
	{	
ld.global.cg.u64 %rd6643, [%rd6641];
	}
	// end inline asm
	// begin inline asm
	{	
ld.global.cg.u64 %rd6645, [%rd6643];
	}
	// end inline asm
	// begin inline asm
	{	
ld.global.cg.u64 %rd6647, [%rd6645];
	}
	// end inline asm
	// begin inline asm
	{	
ld.global.cg.u64 %rd6649, [%rd6647];
	}
	// end inline asm
	// begin inline asm
	{	
ld.global.cg.u64 %rd6651, [%rd6649];
	}
	// end inline asm
	// begin inline asm
	{	
ld.global.cg.u64 %rd6653, [%rd6651];
	}
	// end inline asm
	// begin inline asm
	{	
ld.global.cg.u64 %rd6655, [%rd6653];
	}
	// end inline asm
	// begin inline asm
	{	
ld.global.cg.u64 %rd6657, [%rd6655];
	}
	// end inline asm
	// begin inline asm
	{	
ld.global.cg.u64 %rd6659, [%rd6657];
	}
	// end inline asm
	// begin inline asm
	{	
ld.global.cg.u64 %rd6661, [%rd6659];
	}
	// end inline asm
	// begin inline asm
	{	
ld.global.cg.u64 %rd6663, [%rd6661];
	}
	// end inline asm
	// begin inline asm
	{	
ld.global.cg.u64 %rd6665, [%rd6663];
	}
	// end inline asm
	// begin inline asm
	{	
ld.global.cg.u64 %rd6667, [%rd6665];
	}
	// end inline asm
	// begin inline asm
	{	
ld.global.cg.u64 %rd6669, [%rd6667];
	}
	// end inline asm
	// begin inline asm
	{	
ld.global.cg.u64 %rd6671, [%rd6669];
	}
	// end inline asm
	// begin inline asm
	{	
ld.global.cg.u64 %rd6673, [%rd6671];
	}
	// end inline asm
	// begin inline asm
	{	
ld.global.cg.u64 %rd6675, [%rd6673];
	}
	// end inline asm
	// begin inline asm
	{	
ld.global.cg.u64 %rd6677, [%rd6675];
	}
	// end inline asm
	// begin inline asm
	{	
ld.global.cg.u64 %rd6679, [%rd6677];
	}
	// end inline asm
	// begin inline asm
	{	
ld.global.cg.u64 %rd6681, [%rd6679];
	}
	// end inline asm
	// begin inline asm
	{	
ld.global.cg.u64 %rd6683, [%rd6681];
	}
	// end inline asm
	// begin inline asm
	{	
ld.global.cg.u64 %rd6685, [%rd6683];
	}
	// end inline asm
	// begin inline asm
	{	
ld.global.cg.u64 %rd6687, [%rd6685];
	}
	// end inline asm
	// begin inline asm
	{	
ld.global.cg.u64 %rd6689, [%rd6687];
	}
	// end inline asm
	// begin inline asm
	{	
ld.global.cg.u64 %rd6691, [%rd6689];
	}
	// end inline asm
	// begin inline asm
	{	
ld.global.cg.u64 %rd6693, [%rd6691];
	}
	// end inline asm
	// begin inline asm
	{	
ld.global.cg.u64 %rd6695, [%rd6693];
	}
	// end inline asm
	// begin inline asm
	{	
ld.global.cg.u64 %rd6697, [%rd6695];
	}
	// end inline asm
	// begin inline asm
	{	
ld.global.cg.u64 %rd6699, [%rd6697];
	}
	// end inline asm
	// begin inline asm
	{	
ld.global.cg.u64 %rd6701, [%rd6699];
	}
	// end inline asm
	// begin inline asm
	{	
ld.global.cg.u64 %rd6703, [%rd6701];
	}
	// end inline asm
	// begin inline asm
	{	
ld.global.cg.u64 %rd6705, [%rd6703];
	}
	// end inline asm
	// begin inline asm
	{	
ld.global.cg.u64 %rd6707, [%rd6705];
	}
	// end inline asm
	// begin inline asm
	{	
ld.global.cg.u64 %rd6709, [%rd6707];
	}
	// end inline asm
	// begin inline asm
	{	
ld.global.cg.u64 %rd6711, [%rd6709];
	}
	// end inline asm
	// begin inline asm
	{	
ld.global.cg.u64 %rd6713, [%rd6711];
	}
	// end inline asm
	// begin inline asm
	{	
ld.global.cg.u64 %rd6715, [%rd6713];
	}
	// end inline asm
	// begin inline asm
	{	
ld.global.cg.u64 %rd6717, [%rd6715];
	}
	// end inline asm
	// begin inline asm
	{	
ld.global.cg.u64 %rd6719, [%rd6717];
	}
	// end inline asm
	// begin inline asm
	{	
ld.global.cg.u64 %rd6721, [%rd6719];
	}
	// end inline asm
	// begin inline asm
	{	
ld.global.cg.u64 %rd6723, [%rd6721];
	}
	// end inline asm
	// begin inline asm
	{	
ld.global.cg.u64 %rd6725, [%rd6723];
	}
	// end inline asm
	// begin inline asm
	{	
ld.global.cg.u64 %rd6727, [%rd6725];
	}
	// end inline asm
	// begin inline asm
	{	
ld.global.cg.u64 %rd6729, [%rd6727];
	}
	// end inline asm
	// begin inline asm
	{	
ld.global.cg.u64 %rd6731, [%rd6729];
	}
	// end inline asm
	// begin inline asm
	{	
ld.global.cg.u64 %rd6733, [%rd6731];
	}
	// end inline asm
	// begin inline asm
	{	
ld.global.cg.u64 %rd6735, [%rd6733];
	}
	// end inline asm
	// begin inline asm
	{	
ld.global.cg.u64 %rd6737, [%rd6735];
	}
	// end inline asm
	// begin inline asm
	{	
ld.global.cg.u64 %rd6739, [%rd6737];
	}
	// end inline asm
	// begin inline asm
	{	
ld.global.cg.u64 %rd6741, [%rd6739];
	}
	// end inline asm
	// begin inline asm
	{	
ld.global.cg.u64 %rd6743, [%rd6741];
	}
	// end inline asm
	// begin inline asm
	{	
ld.global.cg.u64 %rd6745, [%rd6743];
	}
	// end inline asm
	// begin inline asm
	{	
ld.global.cg.u64 %rd6747, [%rd6745];
	}
	// end inline asm
	// begin inline asm
	{	
ld.global.cg.u64 %rd6749, [%rd6747];
	}
	// end inline asm
	// begin inline asm
	{	
ld.global.cg.u64 %rd6751, [%rd6749];
	}
	// end inline asm
	// begin inline asm
	{	
ld.global.cg.u64 %rd6753, [%rd6751];
	}
	// end inline asm
	// begin inline asm
	{	
ld.global.cg.u64 %rd6755, [%rd6753];
	}
	// end inline asm
	// begin inline asm
	{	
ld.global.cg.u64 %rd6757, [%rd6755];
	}
	// end inline asm
	// begin inline asm
	{	
ld.global.cg.u64 %rd6759, [%rd6757];
	}
	// end inline asm
	// begin inline asm
	{	
ld.global.cg.u64 %rd6761, [%rd6759];
	}
	// end inline asm
	// begin inline asm
	{	
ld.global.cg.u64 %rd6763, [%rd6761];
	}
	// end inline asm
	// begin inline asm
	{	
ld.global.cg.u64 %rd6765, [%rd6763];
	}
	// end inline asm
	// begin inline asm
	{	
ld.global.cg.u64 %rd6767, [%rd6765];
	}
	// end inline asm
	// begin inline asm
	{	
ld.global.cg.u64 %rd6769, [%rd6767];
	}
	// end inline asm
	// begin inline asm
	{	
ld.global.cg.u64 %rd6771, [%rd6769];
	}
	// end inline asm
	// begin inline asm
	{	
ld.global.cg.u64 %rd6773, [%rd6771];
	}
	// end inline asm
	// begin inline asm
	{	
ld.global.cg.u64 %rd6775, [%rd6773];
	}
	// end inline asm
	// begin inline asm
	{	
ld.global.cg.u64 %rd6777, [%rd6775];
	}
	// end inline asm
	// begin inline asm
	{	
ld.global.cg.u64 %rd6779, [%rd6777];
	}
	// end inline asm
	// begin inline asm
	{	
ld.global.cg.u64 %rd6781, [%rd6779];
	}
	// end inline asm
	// begin inline asm
	{	
ld.global.cg.u64 %rd6783, [%rd6781];
	}
	// end inline asm
	// begin inline asm
	{	
ld.global.cg.u64 %rd6785, [%rd6783];
	}
	// end inline asm
	// begin inline asm
	{	
ld.global.cg.u64 %rd6787, [%rd6785];
	}
	// end inline asm
	// begin inline asm
	{	
ld.global.cg.u64 %rd6789, [%rd6787];
	}
	// end inline asm
	// begin inline asm
	{	
ld.global.cg.u64 %rd6791, [%rd6789];
	}
	// end inline asm
	// begin inline asm
	{	
ld.global.cg.u64 %rd6793, [%rd6791];
	}
	// end inline asm
	// begin inline asm
	{	
ld.global.cg.u64 %rd6795, [%rd6793];
	}
	// end inline asm
	// begin inline asm
	{	
ld.global.cg.u64 %rd6797, [%rd6795];
	}
	// end inline asm
	// begin inline asm
	{	
ld.global.cg.u64 %rd6799, [%rd6797];
	}
	// end inline asm
	// begin inline asm
	{	
ld.global.cg.u64 %rd6801, [%rd6799];
	}
	// end inline asm
	// begin inline asm
	{	
ld.global.cg.u64 %rd6803, [%rd6801];
	}
	// end inline asm
	// begin inline asm
	{	
ld.global.cg.u64 %rd6805, [%rd6803];
	}
	// end inline asm
	// begin inline asm
	{	
ld.global.cg.u64 %rd6807, [%rd6805];
	}
	// end inline asm
	// begin inline asm
	{	
ld.global.cg.u64 %rd6809, [%rd6807];
	}
	// end inline asm
	// begin inline asm
	{	
ld.global.cg.u64 %rd6811, [%rd6809];
	}
	// end inline asm
	// begin inline asm
	{	
ld.global.cg.u64 %rd6813, [%rd6811];
	}
	// end inline asm
	// begin inline asm
	{	
ld.global.cg.u64 %rd6815, [%rd6813];
	}
	// end inline asm
	// begin inline asm
	{	
ld.global.cg.u64 %rd6817, [%rd6815];
	}
	// end inline asm
	// begin inline asm
	{	
ld.global.cg.u64 %rd6819, [%rd6817];
	}
	// end inline asm
	// begin inline asm
	{	
ld.global.cg.u64 %rd6821, [%rd6819];
	}
	// end inline asm
	// begin inline asm
	{	
ld.global.cg.u64 %rd6823, [%rd6821];
	}
	// end inline asm
	// begin inline asm
	{	
ld.global.cg.u64 %rd6825, [%rd6823];
	}
	// end inline asm
	// begin inline asm
	{	
ld.global.cg.u64 %rd6827, [%rd6825];
	}
	// end inline asm
	// begin inline asm
	{	
ld.global.cg.u64 %rd6829, [%rd6827];
	}
	// end inline asm
	// begin inline asm
	{	
ld.global.cg.u64 %rd6831, [%rd6829];
	}
	// end inline asm
	// begin inline asm
	{	
ld.global.cg.u64 %rd6833, [%rd6831];
	}
	// end inline asm
	// begin inline asm
	{	
ld.global.cg.u64 %rd6835, [%rd6833];
	}
	// end inline asm
	// begin inline asm
	{	
ld.global.cg.u64 %rd6837, [%rd6835];
	}
	// end inline asm
	// begin inline asm
	{	
ld.global.cg.u64 %rd6839, [%rd6837];
	}
	// end inline asm
	// begin inline asm
	{	
ld.global.cg.u64 %rd6841, [%rd6839];
	}
	// end inline asm
	// begin inline asm
	{	
ld.global.cg.u64 %rd6843, [%rd6841];
	}
	// end inline asm
	// begin inline asm
	{	
ld.global.cg.u64 %rd6845, [%rd6843];
	}
	// end inline asm
	// begin inline asm
	{	
ld.global.cg.u64 %rd6847, [%rd6845];
	}
	// end inline asm
	// begin inline asm
	{	
ld.global.cg.u64 %rd6849, [%rd6847];
	}
	// end inline asm
	// begin inline asm
	{	
ld.global.cg.u64 %rd6851, [%rd6849];
	}
	// end inline asm
	// begin inline asm
	{	
ld.global.cg.u64 %rd6853, [%rd6851];
	}
	// end inline asm
	// begin inline asm
	{	
ld.global.cg.u64 %rd6855, [%rd6853];
	}
	// end inline asm
	// begin inline asm
	{	
ld.global.cg.u64 %rd6857, [%rd6855];
	}
	// end inline asm
	// begin inline asm
	{	
ld.global.cg.u64 %rd6859, [%rd6857];
	}
	// end inline asm
	// begin inline asm
	{	
ld.global.cg.u64 %rd6861, [%rd6859];
	}
	// end inline asm
	// begin inline asm
	{	
ld.global.cg.u64 %rd6863, [%rd6861];
	}
	// end inline asm
	// begin inline asm
	{	
ld.global.cg.u64 %rd6865, [%rd6863];
	}
	// end inline asm
	// begin inline asm
	{	
ld.global.cg.u64 %rd6867, [%rd6865];
	}
	// end inline asm
	// begin inline asm
	{	
ld.global.cg.u64 %rd6869, [%rd6867];
	}
	// end inline asm
	// begin inline asm
	{	
ld.global.cg.u64 %rd6871, [%rd6869];
	}
	// end inline asm
	// begin inline asm
	{	
ld.global.cg.u64 %rd6873, [%rd6871];
	}
	// end inline asm
	// begin inline asm
	{	
ld.global.cg.u64 %rd6875, [%rd6873];
	}
	// end inline asm
	// begin inline asm
	{	
ld.global.cg.u64 %rd6877, [%rd6875];
	}
	// end inline asm
	// begin inline asm
	{	
ld.global.cg.u64 %rd6879, [%rd6877];
	}
	// end inline asm
	// begin inline asm
	{	
ld.global.cg.u64 %rd6881, [%rd6879];
	}
	// end inline asm
	// begin inline asm
	{	
ld.global.cg.u64 %rd6883, [%rd6881];
	}
	// end inline asm
	// begin inline asm
	{	
ld.global.cg.u64 %rd6885, [%rd6883];
	}
	// end inline asm
	// begin inline asm
	{	
ld.global.cg.u64 %rd6887, [%rd6885];
	}
	// end inline asm
	// begin inline asm
	{	
ld.global.cg.u64 %rd6889, [%rd6887];
	}
	// end inline asm
	// begin inline asm
	{	
ld.global.cg.u64 %rd6891, [%rd6889];
	}
	// end inline asm
	// begin inline asm
	{	
ld.global.cg.u64 %rd6893, [%rd6891];
	}
	// end inline asm
	// begin inline asm
	{	
ld.global.cg.u64 %rd6895, [%rd6893];
	}
	// end inline asm
	// begin inline asm
	{	
ld.global.cg.u64 %rd6897, [%rd6895];
	}
	// end inline asm
	// begin inline asm
	{	
ld.global.cg.u64 %rd6899, [%rd6897];
	}
	// end inline asm
	// begin inline asm
	{	
ld.global.cg.u64 %rd6901, [%rd6899];
	}
	// end inline asm
	// begin inline asm
	{	
ld.global.cg.u64 %rd6903, [%rd6901];
	}
	// end inline asm
	// begin inline asm
	{	
ld.global.cg.u64 %rd6905, [%rd6903];
	}
	// end inline asm
	// begin inline asm
	{	
ld.global.cg.u64 %rd6907, [%rd6905];
	}
	// end inline asm
	// begin inline asm
	{	
ld.global.cg.u64 %rd6909, [%rd6907];
	}
	// end inline asm
	// begin inline asm
	{	
ld.global.cg.u64 %rd6911, [%rd6909];
	}
	// end inline asm
	// begin inline asm
	{	
ld.global.cg.u64 %rd6913, [%rd6911];
	}
	// end inline asm
	// begin inline asm
	{	
ld.global.cg.u64 %rd6915, [%rd6913];
	}
	// end inline asm
	// begin inline asm
	{	
ld.global.cg.u64 %rd6917, [%rd6915];
	}
	// end inline asm
	// begin inline asm
	{	
ld.global.cg.u64 %rd6919, [%rd6917];
	}
	// end inline asm
	// begin inline asm
	{	
ld.global.cg.u64 %rd6921, [%rd6919];
	}
	// end inline asm
	// begin inline asm
	{	
ld.global.cg.u64 %rd6923, [%rd6921];
	}
	// end inline asm
	// begin inline asm
	{	
ld.global.cg.u64 %rd6925, [%rd6923];
	}
	// end inline asm
	// begin inline asm
	{	
ld.global.cg.u64 %rd6927, [%rd6925];
	}
	// end inline asm
	// begin inline asm
	{	
ld.global.cg.u64 %rd6929, [%rd6927];
	}
	// end inline asm
	// begin inline asm
	{	
ld.global.cg.u64 %rd6931, [%rd6929];
	}
	// end inline asm
	// begin inline asm
	{	
ld.global.cg.u64 %rd6933, [%rd6931];
	}
	// end inline asm
	// begin inline asm
	{	
ld.global.cg.u64 %rd6935, [%rd6933];
	}
	// end inline asm
	// begin inline asm
	{	
ld.global.cg.u64 %rd6937, [%rd6935];
	}
	// end inline asm
	// begin inline asm
	{	
ld.global.cg.u64 %rd6939, [%rd6937];
	}
	// end inline asm
	// begin inline asm
	{	
ld.global.cg.u64 %rd6941, [%rd6939];
	}
	// end inline asm
	// begin inline asm
	{	
ld.global.cg.u64 %rd6943, [%rd6941];
	}
	// end inline asm
	// begin inline asm
	{	
ld.global.cg.u64 %rd6945, [%rd6943];
	}
	// end inline asm
	// begin inline asm
	{	
ld.global.cg.u64 %rd6947, [%rd6945];
	}
	// end inline asm
	// begin inline asm
	{	
ld.global.cg.u64 %rd6949, [%rd6947];
	}
	// end inline asm
	// begin inline asm
	{	
ld.global.cg.u64 %rd6951, [%rd6949];
	}
	// end inline asm
	// begin inline asm
	{	
ld.global.cg.u64 %rd6953, [%rd6951];
	}
	// end inline asm
	// begin inline asm
	{	
ld.global.cg.u64 %rd6955, [%rd6953];
	}
	// end inline asm
	// begin inline asm
	{	
ld.global.cg.u64 %rd6957, [%rd6955];
	}
	// end inline asm
	// begin inline asm
	{	
ld.global.cg.u64 %rd6959, [%rd6957];
	}
	// end inline asm
	// begin inline asm
	{	
ld.global.cg.u64 %rd6961, [%rd6959];
	}
	// end inline asm
	// begin inline asm
	{	
ld.global.cg.u64 %rd6963, [%rd6961];
	}
	// end inline asm
	// begin inline asm
	{	
ld.global.cg.u64 %rd6965, [%rd6963];
	}
	// end inline asm
	// begin inline asm
	{	
ld.global.cg.u64 %rd6967, [%rd6965];
	}
	// end inline asm
	// begin inline asm
	{	
ld.global.cg.u64 %rd6969, [%rd6967];
	}
	// end inline asm
	// begin inline asm
	{	
ld.global.cg.u64 %rd6971, [%rd6969];
	}
	// end inline asm
	// begin inline asm
	{	
ld.global.cg.u64 %rd6973, [%rd6971];
	}
	// end inline asm
	// begin inline asm
	{	
ld.global.cg.u64 %rd6975, [%rd6973];
	}
	// end inline asm
	// begin inline asm
	{	
ld.global.cg.u64 %rd6977, [%rd6975];
	}
	// end inline asm
	// begin inline asm
	{	
ld.global.cg.u64 %rd6979, [%rd6977];
	}
	// end inline asm
	// begin inline asm
	{	
ld.global.cg.u64 %rd6981, [%rd6979];
	}
	// end inline asm
	// begin inline asm
	{	
ld.global.cg.u64 %rd6983, [%rd6981];
	}
	// end inline asm
	// begin inline asm
	{	
ld.global.cg.u64 %rd6985, [%rd6983];
	}
	// end inline asm
	// begin inline asm
	{	
ld.global.cg.u64 %rd6987, [%rd6985];
	}
	// end inline asm
	// begin inline asm
	{	
ld.global.cg.u64 %rd6989, [%rd6987];
	}
	// end inline asm
	// begin inline asm
	{	
ld.global.cg.u64 %rd6991, [%rd6989];
	}
	// end inline asm
	// begin inline asm
	{	
ld.global.cg.u64 %rd6993, [%rd6991];
	}
	// end inline asm
	// begin inline asm
	{	
ld.global.cg.u64 %rd6995, [%rd6993];
	}
	// end inline asm
	// begin inline asm
	{	
ld.global.cg.u64 %rd6997, [%rd6995];
	}
	// end inline asm
	// begin inline asm
	{	
ld.global.cg.u64 %rd6999, [%rd6997];
	}
	// end inline asm
	// begin inline asm
	{	
ld.global.cg.u64 %rd7001, [%rd6999];
	}
	// end inline asm
	// begin inline asm
	{	
ld.global.cg.u64 %rd7003, [%rd7001];
	}
	// end inline asm
	// begin inline asm
	{	
ld.global.cg.u64 %rd7005, [%rd7003];
	}
	// end inline asm
	// begin inline asm
	{	
ld.global.cg.u64 %rd7007, [%rd7005];
	}
	// end inline asm
	// begin inline asm
	{	
ld.global.cg.u64 %rd7009, [%rd7007];
	}
	// end inline asm
	// begin inline asm
	{	
ld.global.cg.u64 %rd7011, [%rd7009];
	}
	// end inline asm
	// begin inline asm
	{	
ld.global.cg.u64 %rd7013, [%rd7011];
	}
	// end inline asm
	// begin inline asm
	{	
ld.global.cg.u64 %rd7015, [%rd7013];
	}
	// end inline asm
	// begin inline asm
	{	
ld.global.cg.u64 %rd7017, [%rd7015];
	}
	// end inline asm
	// begin inline asm
	{	
ld.global.cg.u64 %rd7019, [%rd7017];
	}
	// end inline asm
	// begin inline asm
	{	
ld.global.cg.u64 %rd7021, [%rd7019];
	}
	// end inline asm
	// begin inline asm
	{	
ld.global.cg.u64 %rd7023, [%rd7021];
	}
	// end inline asm
	// begin inline asm
	{	
ld.global.cg.u64 %rd7025, [%rd7023];
	}
	// end inline asm
	// begin inline asm
	{	
ld.global.cg.u64 %rd7027, [%rd7025];
	}
	// end inline asm
	// begin inline asm
	{	
ld.global.cg.u64 %rd7029, [%rd7027];
	}
	// end inline asm
	// begin inline asm
	{	
ld.global.cg.u64 %rd7031, [%rd7029];
	}
	// end inline asm
	// begin inline asm
	{	
ld.global.cg.u64 %rd7033, [%rd7031];
	}
	// end inline asm
	// begin inline asm
	{	
ld.global.cg.u64 %rd7035, [%rd7033];
	}
	// end inline asm
	// begin inline asm
	{	
ld.global.cg.u64 %rd7037, [%rd7035];
	}
	// end inline asm
	// begin inline asm
	{	
ld.global.cg.u64 %rd7039, [%rd7037];
	}
	// end inline asm
	// begin inline asm
	{	
ld.global.cg.u64 %rd7041, [%rd7039];
	}
	// end inline asm
	// begin inline asm
	{	
ld.global.cg.u64 %rd7043, [%rd7041];
	}
	// end inline asm
	// begin inline asm
	{	
ld.global.cg.u64 %rd7045, [%rd7043];
	}
	// end inline asm
	// begin inline asm
	{	
ld.global.cg.u64 %rd7047, [%rd7045];
	}
	// end inline asm
	// begin inline asm
	{	
ld.global.cg.u64 %rd7049, [%rd7047];
	}
	// end inline asm
	// begin inline asm
	{	
ld.global.cg.u64 %rd7051, [%rd7049];
	}
	// end inline asm
	// begin inline asm
	{	
ld.global.cg.u64 %rd7053, [%rd7051];
	}
	// end inline asm
	// begin inline asm
	{	
ld.global.cg.u64 %rd7055, [%rd7053];
	}
	// end inline asm
	// begin inline asm
	{	
ld.global.cg.u64 %rd7057, [%rd7055];
	}
	// end inline asm
	// begin inline asm
	{	
ld.global.cg.u64 %rd7059, [%rd7057];
	}
	// end inline asm
	// begin inline asm
	{	
ld.global.cg.u64 %rd7061, [%rd7059];
	}
	// end inline asm
	// begin inline asm
	{	
ld.global.cg.u64 %rd7063, [%rd7061];
	}
	// end inline asm
	// begin inline asm
	{	
ld.global.cg.u64 %rd7065, [%rd7063];
	}
	// end inline asm
	// begin inline asm
	{	
ld.global.cg.u64 %rd7067, [%rd7065];
	}
	// end inline asm
	// begin inline asm
	{	
ld.global.cg.u64 %rd7069, [%rd7067];
	}
	// end inline asm
	// begin inline asm
	{	
ld.global.cg.u64 %rd7071, [%rd7069];
	}
	// end inline asm
	// begin inline asm
	{	
ld.global.cg.u64 %rd7073, [%rd7071];
	}
	// end inline asm
	// begin inline asm
	{	
ld.global.cg.u64 %rd7075, [%rd7073];
	}
	// end inline asm
	// begin inline asm
	{	
ld.global.cg.u64 %rd7077, [%rd7075];
	}
	// end inline asm
	// begin inline asm
	{	
ld.global.cg.u64 %rd7079, [%rd7077];
	}
	// end inline asm
	// begin inline asm
	{	
ld.global.cg.u64 %rd7081, [%rd7079];
	}
	// end inline asm
	// begin inline asm
	{	
ld.global.cg.u64 %rd7083, [%rd7081];
	}
	// end inline asm
	// begin inline asm
	{	
ld.global.cg.u64 %rd7085, [%rd7083];
	}
	// end inline asm
	// begin inline asm
	{	
ld.global.cg.u64 %rd7087, [%rd7085];
	}
	// end inline asm
	// begin inline asm
	{	
ld.global.cg.u64 %rd7089, [%rd7087];
	}
	// end inline asm
	// begin inline asm
	{	
ld.global.cg.u64 %rd7091, [%rd7089];
	}
	// end inline asm
	// begin inline asm
	{	
ld.global.cg.u64 %rd7093, [%rd7091];
	}
	// end inline asm
	// begin inline asm
	{	
ld.global.cg.u64 %rd7095, [%rd7093];
	}
	// end inline asm
	// begin inline asm
	{	
ld.global.cg.u64 %rd7097, [%rd7095];
	}
	// end inline asm
	// begin inline asm
	{	
ld.global.cg.u64 %rd7099, [%rd7097];
	}
	// end inline asm
	// begin inline asm
	{	
ld.global.cg.u64 %rd7101, [%rd7099];
	}
	// end inline asm
	// begin inline asm
	{	
ld.global.cg.u64 %rd7103, [%rd7101];
	}
	// end inline asm
	// begin inline asm
	{	
ld.global.cg.u64 %rd7105, [%rd7103];
	}
	// end inline asm
	// begin inline asm
	{	
ld.global.cg.u64 %rd7107, [%rd7105];
	}
	// end inline asm
	// begin inline asm
	{	
ld.global.cg.u64 %rd7109, [%rd7107];
	}
	// end inline asm
	// begin inline asm
	{	
ld.global.cg.u64 %rd7111, [%rd7109];
	}
	// end inline asm
	// begin inline asm
	{	
ld.global.cg.u64 %rd7113, [%rd7111];
	}
	// end inline asm
	// begin inline asm
	{	
ld.global.cg.u64 %rd7115, [%rd7113];
	}
	// end inline asm
	// begin inline asm
	{	
ld.global.cg.u64 %rd7117, [%rd7115];
	}
	// end inline asm
	// begin inline asm
	{	
ld.global.cg.u64 %rd7119, [%rd7117];
	}
	// end inline asm
	// begin inline asm
	{	
ld.global.cg.u64 %rd7121, [%rd7119];
	}
	// end inline asm
	// begin inline asm
	{	
ld.global.cg.u64 %rd7123, [%rd7121];
	}
	// end inline asm
	// begin inline asm
	{	
ld.global.cg.u64 %rd7125, [%rd7123];
	}
	// end inline asm
	// begin inline asm
	{	
ld.global.cg.u64 %rd7127, [%rd7125];
	}
	// end inline asm
	// begin inline asm
	{	
ld.global.cg.u64 %rd7129, [%rd7127];
	}
	// end inline asm
	// begin inline asm
	{	
ld.global.cg.u64 %rd7131, [%rd7129];
	}
	// end inline asm
	// begin inline asm
	{	
ld.global.cg.u64 %rd7133, [%rd7131];
	}
	// end inline asm
	// begin inline asm
	{	
ld.global.cg.u64 %rd7135, [%rd7133];
	}
	// end inline asm
	// begin inline asm
	{	
ld.global.cg.u64 %rd7137, [%rd7135];
	}
	// end inline asm
	// begin inline asm
	{	
ld.global.cg.u64 %rd7139, [%rd7137];
	}
	// end inline asm
	// begin inline asm
	{	
ld.global.cg.u64 %rd7141, [%rd7139];
	}
	// end inline asm
	// begin inline asm
	{	
ld.global.cg.u64 %rd7143, [%rd7141];
	}
	// end inline asm
	// begin inline asm
	{	
ld.global.cg.u64 %rd7145, [%rd7143];
	}
	// end inline asm
	// begin inline asm
	{	
ld.global.cg.u64 %rd7147, [%rd7145];
	}
	// end inline asm
	// begin inline asm
	{	
ld.global.cg.u64 %rd7149, [%rd7147];
	}
	// end inline asm
	// begin inline asm
	{	
ld.global.cg.u64 %rd7151, [%rd7149];
	}
	// end inline asm
	// begin inline asm
	{	
ld.global.cg.u64 %rd7153, [%rd7151];
	}
	// end inline asm
	// begin inline asm
	{	
ld.global.cg.u64 %rd7155, [%rd7153];
	}
	// end inline asm
	// begin inline asm
	{	
ld.global.cg.u64 %rd7157, [%rd7155];
	}
	// end inline asm
	// begin inline asm
	{	
ld.global.cg.u64 %rd7159, [%rd7157];
	}
	// end inline asm
	// begin inline asm
	{	
ld.global.cg.u64 %rd7161, [%rd7159];
	}
	// end inline asm
	// begin inline asm
	{	
ld.global.cg.u64 %rd7163, [%rd7161];
	}
	// end inline asm
	// begin inline asm
	{	
ld.global.cg.u64 %rd7165, [%rd7163];
	}
	// end inline asm
	// begin inline asm
	{	
ld.global.cg.u64 %rd7167, [%rd7165];
	}
	// end inline asm
	// begin inline asm
	{	
ld.global.cg.u64 %rd7169, [%rd7167];
	}
	// end inline asm
	// begin inline asm
	{	
ld.global.cg.u64 %rd7171, [%rd7169];
	}
	// end inline asm
	// begin inline asm
	{	
ld.global.cg.u64 %rd7173, [%rd7171];
	}
	// end inline asm
	// begin inline asm
	{	
ld.global.cg.u64 %rd7175, [%rd7173];
	}
	// end inline asm
	// begin inline asm
	{	
ld.global.cg.u64 %rd7177, [%rd7175];
	}
	// end inline asm
	// begin inline asm
	{	
ld.global.cg.u64 %rd7179, [%rd7177];
	}
	// end inline asm
	// begin inline asm
	{	
ld.global.cg.u64 %rd7181, [%rd7179];
	}
	// end inline asm
	// begin inline asm
	{	
ld.global.cg.u64 %rd7183, [%rd7181];
	}
	// end inline asm
	// begin inline asm
	{	
ld.global.cg.u64 %rd7185, [%rd7183];
	}
	// end inline asm
	// begin inline asm
	{	
ld.global.cg.u64 %rd7187, [%rd7185];
	}
	// end inline asm
	// begin inline asm
	{	
ld.global.cg.u64 %rd7189, [%rd7187];
	}
	// end inline asm
	// begin inline asm
	{	
ld.global.cg.u64 %rd7191, [%rd7189];
	}
	// end inline asm
	// begin inline asm
	{	
ld.global.cg.u64 %rd7193, [%rd7191];
	}
	// end inline asm
	// begin inline asm
	{	
ld.global.cg.u64 %rd7195, [%rd7193];
	}
	// end inline asm
	// begin inline asm
	{	
ld.global.cg.u64 %rd7197, [%rd7195];
	}
	// end inline asm
	// begin inline asm
	{	
ld.global.cg.u64 %rd7199, [%rd7197];
	}
	// end inline asm
	// begin inline asm
	{	
ld.global.cg.u64 %rd7201, [%rd7199];
	}
	// end inline asm
	// begin inline asm
	{	
ld.global.cg.u64 %rd7203, [%rd7201];
	}
	// end inline asm
	// begin inline asm
	{	
ld.global.cg.u64 %rd7205, [%rd7203];
	}
	// end inline asm
	// begin inline asm
	{	
ld.global.cg.u64 %rd7207, [%rd7205];
	}
	// end inline asm
	// begin inline asm
	{	
ld.global.cg.u64 %rd7209, [%rd7207];
	}
	// end inline asm
	// begin inline asm
	{	
ld.global.cg.u64 %rd7211, [%rd7209];
	}
	// end inline asm
	// begin inline asm
	{	
ld.global.cg.u64 %rd7213, [%rd7211];
	}
	// end inline asm
	// begin inline asm
	{	
ld.global.cg.u64 %rd7215, [%rd7213];
	}
	// end inline asm
	// begin inline asm
	{	
ld.global.cg.u64 %rd7217, [%rd7215];
	}
	// end inline asm
	// begin inline asm
	{	
ld.global.cg.u64 %rd7219, [%rd7217];
	}
	// end inline asm
	// begin inline asm
	{	
ld.global.cg.u64 %rd7221, [%rd7219];
	}
	// end inline asm
	// begin inline asm
	{	
ld.global.cg.u64 %rd7223, [%rd7221];
	}
	// end inline asm
	// begin inline asm
	{	
ld.global.cg.u64 %rd7225, [%rd7223];
	}
	// end inline asm
	// begin inline asm
	{	
ld.global.cg.u64 %rd7227, [%rd7225];
	}
	// end inline asm
	// begin inline asm
	{	
ld.global.cg.u64 %rd7229, [%rd7227];
	}
	// end inline asm
	// begin inline asm
	{	
ld.global.cg.u64 %rd7231, [%rd7229];
	}
	// end inline asm
	// begin inline asm
	{	
ld.global.cg.u64 %rd7233, [%rd7231];
	}
	// end inline asm
	// begin inline asm
	{	
ld.global.cg.u64 %rd7235, [%rd7233];
	}
	// end inline asm
	// begin inline asm
	{	
ld.global.cg.u64 %rd7237, [%rd7235];
	}
	// end inline asm
	// begin inline asm
	{	
ld.global.cg.u64 %rd7239, [%rd7237];
	}
	// end inline asm
	// begin inline asm
	{	
ld.global.cg.u64 %rd7241, [%rd7239];
	}
	// end inline asm
	// begin inline asm
	{	
ld.global.cg.u64 %rd7243, [%rd7241];
	}
	// end inline asm
	// begin inline asm
	{	
ld.global.cg.u64 %rd7245, [%rd7243];
	}
	// end inline asm
	// begin inline asm
	{	
ld.global.cg.u64 %rd7247, [%rd7245];
	}
	// end inline asm
	// begin inline asm
	{	
ld.global.cg.u64 %rd7249, [%rd7247];
	}
	// end inline asm
	// begin inline asm
	{	
ld.global.cg.u64 %rd7251, [%rd7249];
	}
	// end inline asm
	// begin inline asm
	{	
ld.global.cg.u64 %rd7253, [%rd7251];
	}
	// end inline asm
	// begin inline asm
	{	
ld.global.cg.u64 %rd7255, [%rd7253];
	}
	// end inline asm
	// begin inline asm
	{	
ld.global.cg.u64 %rd7257, [%rd7255];
	}
	// end inline asm
	// begin inline asm
	{	
ld.global.cg.u64 %rd7259, [%rd7257];
	}
	// end inline asm
	// begin inline asm
	{	
ld.global.cg.u64 %rd7261, [%rd7259];
	}
	// end inline asm
	// begin inline asm
	{	
ld.global.cg.u64 %rd7263, [%rd7261];
	}
	// end inline asm
	// begin inline asm
	{	
ld.global.cg.u64 %rd7265, [%rd7263];
	}
	// end inline asm
	// begin inline asm
	{	
ld.global.cg.u64 %rd7267, [%rd7265];
	}
	// end inline asm
	// begin inline asm
	{	
ld.global.cg.u64 %rd7269, [%rd7267];
	}
	// end inline asm
	// begin inline asm
	{	
ld.global.cg.u64 %rd7271, [%rd7269];
	}
	// end inline asm
	// begin inline asm
	{	
ld.global.cg.u64 %rd7273, [%rd7271];
	}
	// end inline asm
	// begin inline asm
	{	
ld.global.cg.u64 %rd7275, [%rd7273];
	}
	// end inline asm
	// begin inline asm
	{	
ld.global.cg.u64 %rd7277, [%rd7275];
	}
	// end inline asm
	// begin inline asm
	{	
ld.global.cg.u64 %rd7279, [%rd7277];
	}
	// end inline asm
	// begin inline asm
	{	
ld.global.cg.u64 %rd7281, [%rd7279];
	}
	// end inline asm
	// begin inline asm
	{	
ld.global.cg.u64 %rd7283, [%rd7281];
	}
	// end inline asm
	// begin inline asm
	{	
ld.global.cg.u64 %rd7285, [%rd7283];
	}
	// end inline asm
	// begin inline asm
	{	
ld.global.cg.u64 %rd7287, [%rd7285];
	}
	// end inline asm
	// begin inline asm
	{	
ld.global.cg.u64 %rd7289, [%rd7287];
	}
	// end inline asm
	// begin inline asm
	{	
ld.global.cg.u64 %rd7291, [%rd7289];
	}
	// end inline asm
	// begin inline asm
	{	
ld.global.cg.u64 %rd7293, [%rd7291];
	}
	// end inline asm
	// begin inline asm
	{	
ld.global.cg.u64 %rd7295, [%rd7293];
	}
	// end inline asm
	// begin inline asm
	{	
ld.global.cg.u64 %rd7297, [%rd7295];
	}
	// end inline asm
	// begin inline asm
	{	
ld.global.cg.u64 %rd7299, [%rd7297];
	}
	// end inline asm
	// begin inline asm
	{	
ld.global.cg.u64 %rd7301, [%rd7299];
	}
	// end inline asm
	// begin inline asm
	{	
ld.global.cg.u64 %rd7303, [%rd7301];
	}
	// end inline asm
	// begin inline asm
	{	
ld.global.cg.u64 %rd7305, [%rd7303];
	}
	// end inline asm
	// begin inline asm
	{	
ld.global.cg.u64 %rd7307, [%rd7305];
	}
	// end inline asm
	// begin inline asm
	{	
ld.global.cg.u64 %rd7309, [%rd7307];
	}
	// end inline asm
	// begin inline asm
	{	
ld.global.cg.u64 %rd7311, [%rd7309];
	}
	// end inline asm
	// begin inline asm
	{	
ld.global.cg.u64 %rd7313, [%rd7311];
	}
	// end inline asm
	// begin inline asm
	{	
ld.global.cg.u64 %rd7315, [%rd7313];
	}
	// end inline asm
	// begin inline asm
	{	
ld.global.cg.u64 %rd7317, [%rd7315];
	}
	// end inline asm
	// begin inline asm
	{	
ld.global.cg.u64 %rd7319, [%rd7317];
	}
	// end inline asm
	// begin inline asm
	{	
ld.global.cg.u64 %rd7321, [%rd7319];
	}
	// end inline asm
	// begin inline asm
	{	
ld.global.cg.u64 %rd7323, [%rd7321];
	}
	// end inline asm
	// begin inline asm
	{	
ld.global.cg.u64 %rd7325, [%rd7323];
	}
	// end inline asm
	// begin inline asm
	{	
ld.global.cg.u64 %rd7327, [%rd7325];
	}
	// end inline asm
	// begin inline asm
	{	
ld.global.cg.u64 %rd7329, [%rd7327];
	}
	// end inline asm
	// begin inline asm
	{	
ld.global.cg.u64 %rd7331, [%rd7329];
	}
	// end inline asm
	// begin inline asm
	{	
ld.global.cg.u64 %rd7333, [%rd7331];
	}
	// end inline asm
	// begin inline asm
	{	
ld.global.cg.u64 %rd7335, [%rd7333];
	}
	// end inline asm
	// begin inline asm
	{	
ld.global.cg.u64 %rd7337, [%rd7335];
	}
	// end inline asm
	// begin inline asm
	{	
ld.global.cg.u64 %rd7339, [%rd7337];
	}
	// end inline asm
	// begin inline asm
	{	
ld.global.cg.u64 %rd7341, [%rd7339];
	}
	// end inline asm
	// begin inline asm
	{	
ld.global.cg.u64 %rd7343, [%rd7341];
	}
	// end inline asm
	// begin inline asm
	{	
ld.global.cg.u64 %rd7345, [%rd7343];
	}
	// end inline asm
	// begin inline asm
	{	
ld.global.cg.u64 %rd7347, [%rd7345];
	}
	// end inline asm
	// begin inline asm
	{	
ld.global.cg.u64 %rd7349, [%rd7347];
	}
	// end inline asm
	// begin inline asm
	{	
ld.global.cg.u64 %rd7351, [%rd7349];
	}
	// end inline asm
	// begin inline asm
	{	
ld.global.cg.u64 %rd7353, [%rd7351];
	}
	// end inline asm
	// begin inline asm
	{	
ld.global.cg.u64 %rd7355, [%rd7353];
	}
	// end inline asm
	// begin inline asm
	{	
ld.global.cg.u64 %rd7357, [%rd7355];
	}
	// end inline asm
	// begin inline asm
	{	
ld.global.cg.u64 %rd7359, [%rd7357];
	}
	// end inline asm
	// begin inline asm
	{	
ld.global.cg.u64 %rd7361, [%rd7359];
	}
	// end inline asm
	// begin inline asm
	{	
ld.global.cg.u64 %rd7363, [%rd7361];
	}
	// end inline asm
	// begin inline asm
	{	
ld.global.cg.u64 %rd7365, [%rd7363];
	}
	// end inline asm
	// begin inline asm
	{	
ld.global.cg.u64 %rd7367, [%rd7365];
	}
	// end inline asm
	// begin inline asm
	{	
ld.global.cg.u64 %rd7369, [%rd7367];
	}
	// end inline asm
	// begin inline asm
	{	
ld.global.cg.u64 %rd7371, [%rd7369];
	}
	// end inline asm
	// begin inline asm
	{	
ld.global.cg.u64 %rd7373, [%rd7371];
	}
	// end inline asm
	// begin inline asm
	{	
ld.global.cg.u64 %rd7375, [%rd7373];
	}
	// end inline asm
	// begin inline asm
	{	
ld.global.cg.u64 %rd7377, [%rd7375];
	}
	// end inline asm
	// begin inline asm
	{	
ld.global.cg.u64 %rd7379, [%rd7377];
	}
	// end inline asm
	// begin inline asm
	{	
ld.global.cg.u64 %rd7381, [%rd7379];
	}
	// end inline asm
	// begin inline asm
	{	
ld.global.cg.u64 %rd7383, [%rd7381];
	}
	// end inline asm
	// begin inline asm
	{	
ld.global.cg.u64 %rd7385, [%rd7383];
	}
	// end inline asm
	// begin inline asm
	{	
ld.global.cg.u64 %rd7387, [%rd7385];
	}
	// end inline asm
	// begin inline asm
	{	
ld.global.cg.u64 %rd7389, [%rd7387];
	}
	// end inline asm
	// begin inline asm
	{	
ld.global.cg.u64 %rd7391, [%rd7389];
	}
	// end inline asm
	// begin inline asm
	{	
ld.global.cg.u64 %rd7393, [%rd7391];
	}
	// end inline asm
	// begin inline asm
	{	
ld.global.cg.u64 %rd7395, [%rd7393];
	}
	// end inline asm
	// begin inline asm
	{	
ld.global.cg.u64 %rd7397, [%rd7395];
	}
	// end inline asm
	// begin inline asm
	{	
ld.global.cg.u64 %rd7399, [%rd7397];
	}
	// end inline asm
	// begin inline asm
	{	
ld.global.cg.u64 %rd7401, [%rd7399];
	}
	// end inline asm
	// begin inline asm
	{	
ld.global.cg.u64 %rd7403, [%rd7401];
	}
	// end inline asm
	// begin inline asm
	{	
ld.global.cg.u64 %rd7405, [%rd7403];
	}
	// end inline asm
	// begin inline asm
	{	
ld.global.cg.u64 %rd7407, [%rd7405];
	}
	// end inline asm
	// begin inline asm
	{	
ld.global.cg.u64 %rd7409, [%rd7407];
	}
	// end inline asm
	// begin inline asm
	{	
ld.global.cg.u64 %rd7411, [%rd7409];
	}
	// end inline asm
	// begin inline asm
	{	
ld.global.cg.u64 %rd7413, [%rd7411];
	}
	// end inline asm
	// begin inline asm
	{	
ld.global.cg.u64 %rd7415, [%rd7413];
	}
	// end inline asm
	// begin inline asm
	{	
ld.global.cg.u64 %rd7417, [%rd7415];
	}
	// end inline asm
	// begin inline asm
	{	
ld.global.cg.u64 %rd7419, [%rd7417];
	}
	// end inline asm
	// begin inline asm
	{	
ld.global.cg.u64 %rd7421, [%rd7419];
	}
	// end inline asm
	// begin inline asm
	{	
ld.global.cg.u64 %rd7423, [%rd7421];
	}
	// end inline asm
	// begin inline asm
	{	
ld.global.cg.u64 %rd7425, [%rd7423];
	}
	// end inline asm
	// begin inline asm
	{	
ld.global.cg.u64 %rd7427, [%rd7425];
	}
	// end inline asm
	// begin inline asm
	{	
ld.global.cg.u64 %rd7429, [%rd7427];
	}
	// end inline asm
	// begin inline asm
	{	
ld.global.cg.u64 %rd7431, [%rd7429];
	}
	// end inline asm
	// begin inline asm
	{	
ld.global.cg.u64 %rd7433, [%rd7431];
	}
	// end inline asm
	// begin inline asm
	{	
ld.global.cg.u64 %rd7435, [%rd7433];
	}
	// end inline asm
	// begin inline asm
	{	
ld.global.cg.u64 %rd7437, [%rd7435];
	}
	// end inline asm
	// begin inline asm
	{	
ld.global.cg.u64 %rd7439, [%rd7437];
	}
	// end inline asm
	// begin inline asm
	{	
ld.global.cg.u64 %rd7441, [%rd7439];
	}
	// end inline asm
	// begin inline asm
	{	
ld.global.cg.u64 %rd7443, [%rd7441];
	}
	// end inline asm
	// begin inline asm
	{	
ld.global.cg.u64 %rd7445, [%rd7443];
	}
	// end inline asm
	// begin inline asm
	{	
ld.global.cg.u64 %rd7447, [%rd7445];
	}
	// end inline asm
	// begin inline asm
	{	
ld.global.cg.u64 %rd7449, [%rd7447];
	}
	// end inline asm
	// begin inline asm
	{	
ld.global.cg.u64 %rd7451, [%rd7449];
	}
	// end inline asm
	// begin inline asm
	{	
ld.global.cg.u64 %rd7453, [%rd7451];
	}
	// end inline asm
	// begin inline asm
	{	
ld.global.cg.u64 %rd7455, [%rd7453];
	}
	// end inline asm
	// begin inline asm
	{	
ld.global.cg.u64 %rd7457, [%rd7455];
	}
	// end inline asm
	// begin inline asm
	{	
ld.global.cg.u64 %rd7459, [%rd7457];
	}
	// end inline asm
	// begin inline asm
	{	
ld.global.cg.u64 %rd7461, [%rd7459];
	}
	// end inline asm
	// begin inline asm
	{	
ld.global.cg.u64 %rd7463, [%rd7461];
	}
	// end inline asm
	// begin inline asm
	{	
ld.global.cg.u64 %rd7465, [%rd7463];
	}
	// end inline asm
	// begin inline asm
	{	
ld.global.cg.u64 %rd7467, [%rd7465];
	}
	// end inline asm
	// begin inline asm
	{	
ld.global.cg.u64 %rd7469, [%rd7467];
	}
	// end inline asm
	// begin inline asm
	{	
ld.global.cg.u64 %rd7471, [%rd7469];
	}
	// end inline asm
	// begin inline asm
	{	
ld.global.cg.u64 %rd7473, [%rd7471];
	}
	// end inline asm
	// begin inline asm
	{	
ld.global.cg.u64 %rd7475, [%rd7473];
	}
	// end inline asm
	// begin inline asm
	{	
ld.global.cg.u64 %rd7477, [%rd7475];
	}
	// end inline asm
	// begin inline asm
	{	
ld.global.cg.u64 %rd7479, [%rd7477];
	}
	// end inline asm
	// begin inline asm
	{	
ld.global.cg.u64 %rd7481, [%rd7479];
	}
	// end inline asm
	// begin inline asm
	{	
ld.global.cg.u64 %rd7483, [%rd7481];
	}
	// end inline asm
	// begin inline asm
	{	
ld.global.cg.u64 %rd7485, [%rd7483];
	}
	// end inline asm
	// begin inline asm
	{	
ld.global.cg.u64 %rd7487, [%rd7485];
	}
	// end inline asm
	// begin inline asm
	{	
ld.global.cg.u64 %rd7489, [%rd7487];
	}
	// end inline asm
	// begin inline asm
	{	
ld.global.cg.u64 %rd7491, [%rd7489];
	}
	// end inline asm
	// begin inline asm
	{	
ld.global.cg.u64 %rd7493, [%rd7491];
	}
	// end inline asm
	// begin inline asm
	{	
ld.global.cg.u64 %rd7495, [%rd7493];
	}
	// end inline asm
	// begin inline asm
	{	
ld.global.cg.u64 %rd7497, [%rd7495];
	}
	// end inline asm
	// begin inline asm
	{	
ld.global.cg.u64 %rd7499, [%rd7497];
	}
	// end inline asm
	// begin inline asm
	{	
ld.global.cg.u64 %rd7501, [%rd7499];
	}
	// end inline asm
	// begin inline asm
	{	
ld.global.cg.u64 %rd7503, [%rd7501];
	}
	// end inline asm
	// begin inline asm
	{	
ld.global.cg.u64 %rd7505, [%rd7503];
	}
	// end inline asm
	// begin inline asm
	{	
ld.global.cg.u64 %rd7507, [%rd7505];
	}
	// end inline asm
	// begin inline asm
	{	
ld.global.cg.u64 %rd7509, [%rd7507];
	}
	// end inline asm
	// begin inline asm
	{	
ld.global.cg.u64 %rd7511, [%rd7509];
	}
	// end inline asm
	// begin inline asm
	{	
ld.global.cg.u64 %rd7513, [%rd7511];
	}
	// end inline asm
	// begin inline asm
	{	
ld.global.cg.u64 %rd7515, [%rd7513];
	}
	// end inline asm
	// begin inline asm
	{	
ld.global.cg.u64 %rd7517, [%rd7515];
	}
	// end inline asm
	// begin inline asm
	{	
ld.global.cg.u64 %rd7519, [%rd7517];
	}
	// end inline asm
	// begin inline asm
	{	
ld.global.cg.u64 %rd7521, [%rd7519];
	}
	// end inline asm
	// begin inline asm
	{	
ld.global.cg.u64 %rd7523, [%rd7521];
	}
	// end inline asm
	// begin inline asm
	{	
ld.global.cg.u64 %rd7525, [%rd7523];
	}
	// end inline asm
	// begin inline asm
	{	
ld.global.cg.u64 %rd7527, [%rd7525];
	}
	// end inline asm
	// begin inline asm
	{	
ld.global.cg.u64 %rd7529, [%rd7527];
	}
	// end inline asm
	// begin inline asm
	{	
ld.global.cg.u64 %rd7531, [%rd7529];
	}
	// end inline asm
	// begin inline asm
	{	
ld.global.cg.u64 %rd7533, [%rd7531];
	}
	// end inline asm
	// begin inline asm
	{	
ld.global.cg.u64 %rd7535, [%rd7533];
	}
	// end inline asm
	// begin inline asm
	{	
ld.global.cg.u64 %rd7537, [%rd7535];
	}
	// end inline asm
	// begin inline asm
	{	
ld.global.cg.u64 %rd7539, [%rd7537];
	}
	// end inline asm
	// begin inline asm
	{	
ld.global.cg.u64 %rd7541, [%rd7539];
	}
	// end inline asm
	// begin inline asm
	{	
ld.global.cg.u64 %rd7543, [%rd7541];
	}
	// end inline asm
	// begin inline asm
	{	
ld.global.cg.u64 %rd7545, [%rd7543];
	}
	// end inline asm
	// begin inline asm
	{	
ld.global.cg.u64 %rd7547, [%rd7545];
	}
	// end inline asm
	// begin inline asm
	{	
ld.global.cg.u64 %rd7549, [%rd7547];
	}
	// end inline asm
	// begin inline asm
	{	
ld.global.cg.u64 %rd7551, [%rd7549];
	}
	// end inline asm
	// begin inline asm
	{	
ld.global.cg.u64 %rd7553, [%rd7551];
	}
	// end inline asm
	// begin inline asm
	{	
ld.global.cg.u64 %rd7555, [%rd7553];
	}
	// end inline asm
	// begin inline asm
	{	
ld.global.cg.u64 %rd7557, [%rd7555];
	}
	// end inline asm
	// begin inline asm
	{	
ld.global.cg.u64 %rd7559, [%rd7557];
	}
	// end inline asm
	// begin inline asm
	{	
ld.global.cg.u64 %rd7561, [%rd7559];
	}
	// end inline asm
	// begin inline asm
	{	
ld.global.cg.u64 %rd7563, [%rd7561];
	}
	// end inline asm
	// begin inline asm
	{	
ld.global.cg.u64 %rd7565, [%rd7563];
	}
	// end inline asm
	// begin inline asm
	{	
ld.global.cg.u64 %rd7567, [%rd7565];
	}
	// end inline asm
	// begin inline asm
	{	
ld.global.cg.u64 %rd7569, [%rd7567];
	}
	// end inline asm
	// begin inline asm
	{	
ld.global.cg.u64 %rd7571, [%rd7569];
	}
	// end inline asm
	// begin inline asm
	{	
ld.global.cg.u64 %rd7573, [%rd7571];
	}
	// end inline asm
	// begin inline asm
	{	
ld.global.cg.u64 %rd7575, [%rd7573];
	}
	// end inline asm
	// begin inline asm
	{	
ld.global.cg.u64 %rd7577, [%rd7575];
	}
	// end inline asm
	// begin inline asm
	{	
ld.global.cg.u64 %rd7579, [%rd7577];
	}
	// end inline asm
	// begin inline asm
	{	
ld.global.cg.u64 %rd7581, [%rd7579];
	}
	// end inline asm
	// begin inline asm
	{	
ld.global.cg.u64 %rd7583, [%rd7581];
	}
	// end inline asm
	// begin inline asm
	{	
ld.global.cg.u64 %rd7585, [%rd7583];
	}
	// end inline asm
	// begin inline asm
	{	
ld.global.cg.u64 %rd7587, [%rd7585];
	}
	// end inline asm
	// begin inline asm
	{	
ld.global.cg.u64 %rd7589, [%rd7587];
	}
	// end inline asm
	// begin inline asm
	{	
ld.global.cg.u64 %rd7591, [%rd7589];
	}
	// end inline asm
	// begin inline asm
	{	
ld.global.cg.u64 %rd7593, [%rd7591];
	}
	// end inline asm
	// begin inline asm
	{	
ld.global.cg.u64 %rd7595, [%rd7593];
	}
	// end inline asm
	// begin inline asm
	{	
ld.global.cg.u64 %rd7597, [%rd7595];
	}
	// end inline asm
	// begin inline asm
	{	
ld.global.cg.u64 %rd7599, [%rd7597];
	}
	// end inline asm
	// begin inline asm
	{	
ld.global.cg.u64 %rd7601, [%rd7599];
	}
	// end inline asm
	// begin inline asm
	{	
ld.global.cg.u64 %rd7603, [%rd7601];
	}
	// end inline asm
	// begin inline asm
	{	
ld.global.cg.u64 %rd7605, [%rd7603];
	}
	// end inline asm
	// begin inline asm
	{	
ld.global.cg.u64 %rd7607, [%rd7605];
	}
	// end inline asm
	// begin inline asm
	{	
ld.global.cg.u64 %rd7609, [%rd7607];
	}
	// end inline asm
	// begin inline asm
	{	
ld.global.cg.u64 %rd7611, [%rd7609];
	}
	// end inline asm
	// begin inline asm
	{	
ld.global.cg.u64 %rd7613, [%rd7611];
	}
	// end inline asm
	// begin inline asm
	{	
ld.global.cg.u64 %rd7615, [%rd7613];
	}
	// end inline asm
	// begin inline asm
	{	
ld.global.cg.u64 %rd7617, [%rd7615];
	}
	// end inline asm
	// begin inline asm
	{	
ld.global.cg.u64 %rd7619, [%rd7617];
	}
	// end inline asm
	// begin inline asm
	{	
ld.global.cg.u64 %rd7621, [%rd7619];
	}
	// end inline asm
	// begin inline asm
	{	
ld.global.cg.u64 %rd7623, [%rd7621];
	}
	// end inline asm
	// begin inline asm
	{	
ld.global.cg.u64 %rd7625, [%rd7623];
	}
	// end inline asm
	// begin inline asm
	{	
ld.global.cg.u64 %rd7627, [%rd7625];
	}
	// end inline asm
	// begin inline asm
	{	
ld.global.cg.u64 %rd7629, [%rd7627];
	}
	// end inline asm
	// begin inline asm
	{	
ld.global.cg.u64 %rd7631, [%rd7629];
	}
	// end inline asm
	// begin inline asm
	{	
ld.global.cg.u64 %rd7633, [%rd7631];
	}
	// end inline asm
	// begin inline asm
	{	
ld.global.cg.u64 %rd7635, [%rd7633];
	}
	// end inline asm
	// begin inline asm
	{	
ld.global.cg.u64 %rd7637, [%rd7635];
	}
	// end inline asm
	// begin inline asm
	{	
ld.global.cg.u64 %rd7639, [%rd7637];
	}
	// end inline asm
	// begin inline asm
	{	
ld.global.cg.u64 %rd7641, [%rd7639];
	}
	// end inline asm
	// begin inline asm
	{	
ld.global.cg.u64 %rd7643, [%rd7641];
	}
	// end inline asm
	// begin inline asm
	{	
ld.global.cg.u64 %rd7645, [%rd7643];
	}
	// end inline asm
	// begin inline asm
	{	
ld.global.cg.u64 %rd7647, [%rd7645];
	}
	// end inline asm
	// begin inline asm
	{	
ld.global.cg.u64 %rd7649, [%rd7647];
	}
	// end inline asm
	// begin inline asm
	{	
ld.global.cg.u64 %rd7651, [%rd7649];
	}
	// end inline asm
	// begin inline asm
	{	
ld.global.cg.u64 %rd7653, [%rd7651];
	}
	// end inline asm
	// begin inline asm
	{	
ld.global.cg.u64 %rd7655, [%rd7653];
	}
	// end inline asm
	// begin inline asm
	{	
ld.global.cg.u64 %rd7657, [%rd7655];
	}
	// end inline asm
	// begin inline asm
	{	
ld.global.cg.u64 %rd7659, [%rd7657];
	}
	// end inline asm
	// begin inline asm
	{	
ld.global.cg.u64 %rd7661, [%rd7659];
	}
	// end inline asm
	// begin inline asm
	{	
ld.global.cg.u64 %rd7663, [%rd7661];
	}
	// end inline asm
	// begin inline asm
	{	
ld.global.cg.u64 %rd7665, [%rd7663];
	}
	// end inline asm
	// begin inline asm
	{	
ld.global.cg.u64 %rd7667, [%rd7665];
	}
	// end inline asm
	// begin inline asm
	{	
ld.global.cg.u64 %rd7669, [%rd7667];
	}
	// end inline asm
	// begin inline asm
	{	
ld.global.cg.u64 %rd7671, [%rd7669];
	}
	// end inline asm
	// begin inline asm
	{	
ld.global.cg.u64 %rd7673, [%rd7671];
	}
	// end inline asm
	// begin inline asm
	{	
ld.global.cg.u64 %rd7675, [%rd7673];
	}
	// end inline asm
	// begin inline asm
	{	
ld.global.cg.u64 %rd7677, [%rd7675];
	}
	// end inline asm
	// begin inline asm
	{	
ld.global.cg.u64 %rd7679, [%rd7677];
	}
	// end inline asm
	// begin inline asm
	{	
ld.global.cg.u64 %rd7681, [%rd7679];
	}
	// end inline asm
	// begin inline asm
	{	
ld.global.cg.u64 %rd7683, [%rd7681];
	}
	// end inline asm
	// begin inline asm
	{	
ld.global.cg.u64 %rd7685, [%rd7683];
	}
	// end inline asm
	// begin inline asm
	{	
ld.global.cg.u64 %rd7687, [%rd7685];
	}
	// end inline asm
	// begin inline asm
	{	
ld.global.cg.u64 %rd7689, [%rd7687];
	}
	// end inline asm
	// begin inline asm
	{	
ld.global.cg.u64 %rd7691, [%rd7689];
	}
	// end inline asm
	// begin inline asm
	{	
ld.global.cg.u64 %rd7693, [%rd7691];
	}
	// end inline asm
	// begin inline asm
	{	
ld.global.cg.u64 %rd7695, [%rd7693];
	}
	// end inline asm
	// begin inline asm
	{	
ld.global.cg.u64 %rd7697, [%rd7695];
	}
	// end inline asm
	// begin inline asm
	{	
ld.global.cg.u64 %rd7699, [%rd7697];
	}
	// end inline asm
	// begin inline asm
	{	
ld.global.cg.u64 %rd7701, [%rd7699];
	}
	// end inline asm
	// begin inline asm
	{	
ld.global.cg.u64 %rd7703, [%rd7701];
	}
	// end inline asm
	// begin inline asm
	{	
ld.global.cg.u64 %rd7705, [%rd7703];
	}
	// end inline asm
	// begin inline asm
	{	
ld.global.cg.u64 %rd7707, [%rd7705];
	}
	// end inline asm
	// begin inline asm
	{	
ld.global.cg.u64 %rd7709, [%rd7707];
	}
	// end inline asm
	// begin inline asm
	{	
ld.global.cg.u64 %rd7711, [%rd7709];
	}
	// end inline asm
	// begin inline asm
	{	
ld.global.cg.u64 %rd7713, [%rd7711];
	}
	// end inline asm
	// begin inline asm
	{	
ld.global.cg.u64 %rd7715, [%rd7713];
	}
	// end inline asm
	// begin inline asm
	{	
ld.global.cg.u64 %rd7717, [%rd7715];
	}
	// end inline asm
	// begin inline asm
	{	
ld.global.cg.u64 %rd7719, [%rd7717];
	}
	// end inline asm
	// begin inline asm
	{	
ld.global.cg.u64 %rd7721, [%rd7719];
	}
	// end inline asm
	// begin inline asm
	{	
ld.global.cg.u64 %rd7723, [%rd7721];
	}
	// end inline asm
	// begin inline asm
	{	
ld.global.cg.u64 %rd7725, [%rd7723];
	}
	// end inline asm
	// begin inline asm
	{	
ld.global.cg.u64 %rd7727, [%rd7725];
	}
	// end inline asm
	// begin inline asm
	{	
ld.global.cg.u64 %rd7729, [%rd7727];
	}
	// end inline asm
	// begin inline asm
	{	
ld.global.cg.u64 %rd7731, [%rd7729];
	}
	// end inline asm
	// begin inline asm
	{	
ld.global.cg.u64 %rd7733, [%rd7731];
	}
	// end inline asm
	// begin inline asm
	{	
ld.global.cg.u64 %rd7735, [%rd7733];
	}
	// end inline asm
	// begin inline asm
	{	
ld.global.cg.u64 %rd7737, [%rd7735];
	}
	// end inline asm
	// begin inline asm
	{	
ld.global.cg.u64 %rd7739, [%rd7737];
	}
	// end inline asm
	// begin inline asm
	{	
ld.global.cg.u64 %rd7741, [%rd7739];
	}
	// end inline asm
	// begin inline asm
	{	
ld.global.cg.u64 %rd7743, [%rd7741];
	}
	// end inline asm
	// begin inline asm
	{	
ld.global.cg.u64 %rd7745, [%rd7743];
	}
	// end inline asm
	// begin inline asm
	{	
ld.global.cg.u64 %rd7747, [%rd7745];
	}
	// end inline asm
	// begin inline asm
	{	
ld.global.cg.u64 %rd7749, [%rd7747];
	}
	// end inline asm
	// begin inline asm
	{	
ld.global.cg.u64 %rd7751, [%rd7749];
	}
	// end inline asm
	// begin inline asm
	{	
ld.global.cg.u64 %rd7753, [%rd7751];
	}
	// end inline asm
	// begin inline asm
	{	
ld.global.cg.u64 %rd7755, [%rd7753];
	}
	// end inline asm
	// begin inline asm
	{	
ld.global.cg.u64 %rd7757, [%rd7755];
	}
	// end inline asm
	// begin inline asm
	{	
ld.global.cg.u64 %rd7759, [%rd7757];
	}
	// end inline asm
	// begin inline asm
	{	
ld.global.cg.u64 %rd7761, [%rd7759];
	}
	// end inline asm
	// begin inline asm
	{	
ld.global.cg.u64 %rd7763, [%rd7761];
	}
	// end inline asm
	// begin inline asm
	{	
ld.global.cg.u64 %rd7765, [%rd7763];
	}
	// end inline asm
	// begin inline asm
	{	
ld.global.cg.u64 %rd7767, [%rd7765];
	}
	// end inline asm
	// begin inline asm
	{	
ld.global.cg.u64 %rd7769, [%rd7767];
	}
	// end inline asm
	// begin inline asm
	{	
ld.global.cg.u64 %rd7771, [%rd7769];
	}
	// end inline asm
	// begin inline asm
	{	
ld.global.cg.u64 %rd7773, [%rd7771];
	}
	// end inline asm
	// begin inline asm
	{	
ld.global.cg.u64 %rd7775, [%rd7773];
	}
	// end inline asm
	// begin inline asm
	{	
ld.global.cg.u64 %rd7777, [%rd7775];
	}
	// end inline asm
	// begin inline asm
	{	
ld.global.cg.u64 %rd7779, [%rd7777];
	}
	// end inline asm
	// begin inline asm
	{	
ld.global.cg.u64 %rd7781, [%rd7779];
	}
	// end inline asm
	// begin inline asm
	{	
ld.global.cg.u64 %rd7783, [%rd7781];
	}
	// end inline asm
	// begin inline asm
	{	
ld.global.cg.u64 %rd7785, [%rd7783];
	}
	// end inline asm
	// begin inline asm
	{	
ld.global.cg.u64 %rd7787, [%rd7785];
	}
	// end inline asm
	// begin inline asm
	{	
ld.global.cg.u64 %rd7789, [%rd7787];
	}
	// end inline asm
	// begin inline asm
	{	
ld.global.cg.u64 %rd7791, [%rd7789];
	}
	// end inline asm
	// begin inline asm
	{	
ld.global.cg.u64 %rd7793, [%rd7791];
	}
	// end inline asm
	// begin inline asm
	{	
ld.global.cg.u64 %rd7795, [%rd7793];
	}
	// end inline asm
	// begin inline asm
	{	
ld.global.cg.u64 %rd7797, [%rd7795];
	}
	// end inline asm
	// begin inline asm
	{	
ld.global.cg.u64 %rd7799, [%rd7797];
	}
	// end inline asm
	// begin inline asm
	{	
ld.global.cg.u64 %rd7801, [%rd7799];
	}
	// end inline asm
	// begin inline asm
	{	
ld.global.cg.u64 %rd7803, [%rd7801];
	}
	// end inline asm
	// begin inline asm
	{	
ld.global.cg.u64 %rd7805, [%rd7803];
	}
	// end inline asm
	// begin inline asm
	{	
ld.global.cg.u64 %rd7807, [%rd7805];
	}
	// end inline asm
	// begin inline asm
	{	
ld.global.cg.u64 %rd7809, [%rd7807];
	}
	// end inline asm
	// begin inline asm
	{	
ld.global.cg.u64 %rd7811, [%rd7809];
	}
	// end inline asm
	// begin inline asm
	{	
ld.global.cg.u64 %rd7813, [%rd7811];
	}
	// end inline asm
	// begin inline asm
	{	
ld.global.cg.u64 %rd7815, [%rd7813];
	}
	// end inline asm
	// begin inline asm
	{	
ld.global.cg.u64 %rd7817, [%rd7815];
	}
	// end inline asm
	// begin inline asm
	{	
ld.global.cg.u64 %rd7819, [%rd7817];
	}
	// end inline asm
	// begin inline asm
	{	
ld.global.cg.u64 %rd7821, [%rd7819];
	}
	// end inline asm
	// begin inline asm
	{	
ld.global.cg.u64 %rd7823, [%rd7821];
	}
	// end inline asm
	// begin inline asm
	{	
ld.global.cg.u64 %rd7825, [%rd7823];
	}
	// end inline asm
	// begin inline asm
	{	
ld.global.cg.u64 %rd7827, [%rd7825];
	}
	// end inline asm
	// begin inline asm
	{	
ld.global.cg.u64 %rd7829, [%rd7827];
	}
	// end inline asm
	// begin inline asm
	{	
ld.global.cg.u64 %rd7831, [%rd7829];
	}
	// end inline asm
	// begin inline asm
	{	
ld.global.cg.u64 %rd7833, [%rd7831];
	}
	// end inline asm
	// begin inline asm
	{	
ld.global.cg.u64 %rd7835, [%rd7833];
	}
	// end inline asm
	// begin inline asm
	{	
ld.global.cg.u64 %rd7837, [%rd7835];
	}
	// end inline asm
	// begin inline asm
	{	
ld.global.cg.u64 %rd7839, [%rd7837];
	}
	// end inline asm
	// begin inline asm
	{	
ld.global.cg.u64 %rd7841, [%rd7839];
	}
	// end inline asm
	// begin inline asm
	{	
ld.global.cg.u64 %rd7843, [%rd7841];
	}
	// end inline asm
	// begin inline asm
	{	
ld.global.cg.u64 %rd7845, [%rd7843];
	}
	// end inline asm
	// begin inline asm
	{	
ld.global.cg.u64 %rd7847, [%rd7845];
	}
	// end inline asm
	// begin inline asm
	{	
ld.global.cg.u64 %rd7849, [%rd7847];
	}
	// end inline asm
	// begin inline asm
	{	
ld.global.cg.u64 %rd7851, [%rd7849];
	}
	// end inline asm
	// begin inline asm
	{	
ld.global.cg.u64 %rd7853, [%rd7851];
	}
	// end inline asm
	// begin inline asm
	{	
ld.global.cg.u64 %rd7855, [%rd7853];
	}
	// end inline asm
	// begin inline asm
	{	
ld.global.cg.u64 %rd7857, [%rd7855];
	}
	// end inline asm
	// begin inline asm
	{	
ld.global.cg.u64 %rd7859, [%rd7857];
	}
	// end inline asm
	// begin inline asm
	{	
ld.global.cg.u64 %rd7861, [%rd7859];
	}
	// end inline asm
	// begin inline asm
	{	
ld.global.cg.u64 %rd7863, [%rd7861];
	}
	// end inline asm
	// begin inline asm
	{	
ld.global.cg.u64 %rd7865, [%rd7863];
	}
	// end inline asm
	// begin inline asm
	{	
ld.global.cg.u64 %rd7867, [%rd7865];
	}
	// end inline asm
	// begin inline asm
	{	
ld.global.cg.u64 %rd7869, [%rd7867];
	}
	// end inline asm
	// begin inline asm
	{	
ld.global.cg.u64 %rd7871, [%rd7869];
	}
	// end inline asm
	// begin inline asm
	{	
ld.global.cg.u64 %rd7873, [%rd7871];
	}
	// end inline asm
	// begin inline asm
	{	
ld.global.cg.u64 %rd7875, [%rd7873];
	}
	// end inline asm
	// begin inline asm
	{	
ld.global.cg.u64 %rd7877, [%rd7875];
	}
	// end inline asm
	// begin inline asm
	{	
ld.global.cg.u64 %rd7879, [%rd7877];
	}
	// end inline asm
	// begin inline asm
	{	
ld.global.cg.u64 %rd7881, [%rd7879];
	}
	// end inline asm
	// begin inline asm
	{	
ld.global.cg.u64 %rd7883, [%rd7881];
	}
	// end inline asm
	// begin inline asm
	{	
ld.global.cg.u64 %rd7885, [%rd7883];
	}
	// end inline asm
	// begin inline asm
	{	
ld.global.cg.u64 %rd7887, [%rd7885];
	}
	// end inline asm
	// begin inline asm
	{	
ld.global.cg.u64 %rd7889, [%rd7887];
	}
	// end inline asm
	// begin inline asm
	{	
ld.global.cg.u64 %rd7891, [%rd7889];
	}
	// end inline asm
	// begin inline asm
	{	
ld.global.cg.u64 %rd7893, [%rd7891];
	}
	// end inline asm
	// begin inline asm
	{	
ld.global.cg.u64 %rd7895, [%rd7893];
	}
	// end inline asm
	// begin inline asm
	{	
ld.global.cg.u64 %rd7897, [%rd7895];
	}
	// end inline asm
	// begin inline asm
	{	
ld.global.cg.u64 %rd7899, [%rd7897];
	}
	// end inline asm
	// begin inline asm
	{	
ld.global.cg.u64 %rd7901, [%rd7899];
	}
	// end inline asm
	// begin inline asm
	{	
ld.global.cg.u64 %rd7903, [%rd7901];
	}
	// end inline asm
	// begin inline asm
	{	
ld.global.cg.u64 %rd7905, [%rd7903];
	}
	// end inline asm
	// begin inline asm
	{	
ld.global.cg.u64 %rd7907, [%rd7905];
	}
	// end inline asm
	// begin inline asm
	{	
ld.global.cg.u64 %rd7909, [%rd7907];
	}
	// end inline asm
	// begin inline asm
	{	
ld.global.cg.u64 %rd7911, [%rd7909];
	}
	// end inline asm
	// begin inline asm
	{	
ld.global.cg.u64 %rd7913, [%rd7911];
	}
	// end inline asm
	// begin inline asm
	{	
ld.global.cg.u64 %rd7915, [%rd7913];
	}
	// end inline asm
	// begin inline asm
	{	
ld.global.cg.u64 %rd7917, [%rd7915];
	}
	// end inline asm
	// begin inline asm
	{	
ld.global.cg.u64 %rd7919, [%rd7917];
	}
	// end inline asm
	// begin inline asm
	{	
ld.global.cg.u64 %rd7921, [%rd7919];
	}
	// end inline asm
	// begin inline asm
	{	
ld.global.cg.u64 %rd7923, [%rd7921];
	}
	// end inline asm
	// begin inline asm
	{	
ld.global.cg.u64 %rd7925, [%rd7923];
	}
	// end inline asm
	// begin inline asm
	{	
ld.global.cg.u64 %rd7927, [%rd7925];
	}
	// end inline asm
	// begin inline asm
	{	
ld.global.cg.u64 %rd7929, [%rd7927];
	}
	// end inline asm
	// begin inline asm
	{	
ld.global.cg.u64 %rd7931, [%rd7929];
	}
	// end inline asm
	// begin inline asm
	{	
ld.global.cg.u64 %rd7933, [%rd7931];
	}
	// end inline asm
	// begin inline asm
	{	
ld.global.cg.u64 %rd7935, [%rd7933];
	}
	// end inline asm
	// begin inline asm
	{	
ld.global.cg.u64 %rd7937, [%rd7935];
	}
	// end inline asm
	// begin inline asm
	{	
ld.global.cg.u64 %rd7939, [%rd7937];
	}
	// end inline asm
	// begin inline asm
	{	
ld.global.cg.u64 %rd7941, [%rd7939];
	}
	// end inline asm
	// begin inline asm
	{	
ld.global.cg.u64 %rd7943, [%rd7941];
	}
	// end inline asm
	// begin inline asm
	{	
ld.global.cg.u64 %rd7945, [%rd7943];
	}
	// end inline asm
	// begin inline asm
	{	
ld.global.cg.u64 %rd7947, [%rd7945];
	}
	// end inline asm
	// begin inline asm
	{	
ld.global.cg.u64 %rd7949, [%rd7947];
	}
	// end inline asm
	// begin inline asm
	{	
ld.global.cg.u64 %rd7951, [%rd7949];
	}
	// end inline asm
	// begin inline asm
	{	
ld.global.cg.u64 %rd7953, [%rd7951];
	}
	// end inline asm
	// begin inline asm
	{	
ld.global.cg.u64 %rd7955, [%rd7953];
	}
	// end inline asm
	// begin inline asm
	{	
ld.global.cg.u64 %rd7957, [%rd7955];
	}
	// end inline asm
	// begin inline asm
	{	
ld.global.cg.u64 %rd7959, [%rd7957];
	}
	// end inline asm
	// begin inline asm
	{	
ld.global.cg.u64 %rd7961, [%rd7959];
	}
	// end inline asm
	// begin inline asm
	{	
ld.global.cg.u64 %rd7963, [%rd7961];
	}
	// end inline asm
	// begin inline asm
	{	
ld.global.cg.u64 %rd7965, [%rd7963];
	}
	// end inline asm
	// begin inline asm
	{	
ld.global.cg.u64 %rd7967, [%rd7965];
	}
	// end inline asm
	// begin inline asm
	{	
ld.global.cg.u64 %rd7969, [%rd7967];
	}
	// end inline asm
	// begin inline asm
	{	
ld.global.cg.u64 %rd7971, [%rd7969];
	}
	// end inline asm
	// begin inline asm
	{	
ld.global.cg.u64 %rd7973, [%rd7971];
	}
	// end inline asm
	// begin inline asm
	{	
ld.global.cg.u64 %rd7975, [%rd7973];
	}
	// end inline asm
	// begin inline asm
	{	
ld.global.cg.u64 %rd7977, [%rd7975];
	}
	// end inline asm
	// begin inline asm
	{	
ld.global.cg.u64 %rd7979, [%rd7977];
	}
	// end inline asm
	// begin inline asm
	{	
ld.global.cg.u64 %rd7981, [%rd7979];
	}
	// end inline asm
	// begin inline asm
	{	
ld.global.cg.u64 %rd7983, [%rd7981];
	}
	// end inline asm
	// begin inline asm
	{	
ld.global.cg.u64 %rd7985, [%rd7983];
	}
	// end inline asm
	// begin inline asm
	{	
ld.global.cg.u64 %rd7987, [%rd7985];
	}
	// end inline asm
	// begin inline asm
	{	
ld.global.cg.u64 %rd7989, [%rd7987];
	}
	// end inline asm
	// begin inline asm
	{	
ld.global.cg.u64 %rd7991, [%rd7989];
	}
	// end inline asm
	// begin inline asm
	{	
ld.global.cg.u64 %rd7993, [%rd7991];
	}
	// end inline asm
	// begin inline asm
	{	
ld.global.cg.u64 %rd7995, [%rd7993];
	}
	// end inline asm
	// begin inline asm
	{	
ld.global.cg.u64 %rd7997, [%rd7995];
	}
	// end inline asm
	// begin inline asm
	{	
ld.global.cg.u64 %rd7999, [%rd7997];
	}
	// end inline asm
	// begin inline asm
	{	
ld.global.cg.u64 %rd8001, [%rd7999];
	}
	// end inline asm
	// begin inline asm
	{	
ld.global.cg.u64 %rd8003, [%rd8001];
	}
	// end inline asm
	// begin inline asm
	{	
ld.global.cg.u64 %rd8005, [%rd8003];
	}
	// end inline asm
	// begin inline asm
	{	
ld.global.cg.u64 %rd8007, [%rd8005];
	}
	// end inline asm
	// begin inline asm
	{	
ld.global.cg.u64 %rd8009, [%rd8007];
	}
	// end inline asm
	// begin inline asm
	{	
ld.global.cg.u64 %rd8011, [%rd8009];
	}
	// end inline asm
	// begin inline asm
	{	
ld.global.cg.u64 %rd8013, [%rd8011];
	}
	// end inline asm
	// begin inline asm
	{	
ld.global.cg.u64 %rd8015, [%rd8013];
	}
	// end inline asm
	// begin inline asm
	{	
ld.global.cg.u64 %rd8017, [%rd8015];
	}
	// end inline asm
	// begin inline asm
	{	
ld.global.cg.u64 %rd8019, [%rd8017];
	}
	// end inline asm
	// begin inline asm
	{	
ld.global.cg.u64 %rd8021, [%rd8019];
	}
	// end inline asm
	// begin inline asm
	{	
ld.global.cg.u64 %rd8023, [%rd8021];
	}
	// end inline asm
	// begin inline asm
	{	
ld.global.cg.u64 %rd8025, [%rd8023];
	}
	// end inline asm
	// begin inline asm
	{	
ld.global.cg.u64 %rd8027, [%rd8025];
	}
	// end inline asm
	// begin inline asm
	{	
ld.global.cg.u64 %rd8029, [%rd8027];
	}
	// end inline asm
	// begin inline asm
	{	
ld.global.cg.u64 %rd8031, [%rd8029];
	}
	// end inline asm
	// begin inline asm
	{	
ld.global.cg.u64 %rd8033, [%rd8031];
	}
	// end inline asm
	// begin inline asm
	{	
ld.global.cg.u64 %rd8035, [%rd8033];
	}
	// end inline asm
	// begin inline asm
	{	
ld.global.cg.u64 %rd8037, [%rd8035];
	}
	// end inline asm
	// begin inline asm
	{	
ld.global.cg.u64 %rd8039, [%rd8037];
	}
	// end inline asm
	// begin inline asm
	{	
ld.global.cg.u64 %rd8041, [%rd8039];
	}
	// end inline asm
	// begin inline asm
	{	
ld.global.cg.u64 %rd8043, [%rd8041];
	}
	// end inline asm
	// begin inline asm
	{	
ld.global.cg.u64 %rd8045, [%rd8043];
	}
	// end inline asm
	// begin inline asm
	{	
ld.global.cg.u64 %rd8047, [%rd8045];
	}
	// end inline asm
	// begin inline asm
	{	
ld.global.cg.u64 %rd8049, [%rd8047];
	}
	// end inline asm
	// begin inline asm
	{	
ld.global.cg.u64 %rd8051, [%rd8049];
	}
	// end inline asm
	// begin inline asm
	{	
ld.global.cg.u64 %rd8053, [%rd8051];
	}
	// end inline asm
	// begin inline asm
	{	
ld.global.cg.u64 %rd8055, [%rd8053];
	}
	// end inline asm
	// begin inline asm
	{	
ld.global.cg.u64 %rd8057, [%rd8055];
	}
	// end inline asm
	// begin inline asm
	{	
ld.global.cg.u64 %rd8059, [%rd8057];
	}
	// end inline asm
	// begin inline asm
	{	
ld.global.cg.u64 %rd8061, [%rd8059];
	}
	// end inline asm
	// begin inline asm
	{	
ld.global.cg.u64 %rd8063, [%rd8061];
	}
	// end inline asm
	// begin inline asm
	{	
ld.global.cg.u64 %rd8065, [%rd8063];
	}
	// end inline asm
	// begin inline asm
	{	
ld.global.cg.u64 %rd8067, [%rd8065];
	}
	// end inline asm
	// begin inline asm
	{	
ld.global.cg.u64 %rd8069, [%rd8067];
	}
	// end inline asm
	// begin inline asm
	{	
ld.global.cg.u64 %rd8071, [%rd8069];
	}
	// end inline asm
	// begin inline asm
	{	
ld.global.cg.u64 %rd8073, [%rd8071];
	}
	// end inline asm
	// begin inline asm
	{	
ld.global.cg.u64 %rd8075, [%rd8073];
	}
	// end inline asm
	// begin inline asm
	{	
ld.global.cg.u64 %rd8077, [%rd8075];
	}
	// end inline asm
	// begin inline asm
	{	
ld.global.cg.u64 %rd8079, [%rd8077];
	}
	// end inline asm
	// begin inline asm
	{	
ld.global.cg.u64 %rd8081, [%rd8079];
	}
	// end inline asm
	// begin inline asm
	{	
ld.global.cg.u64 %rd8083, [%rd8081];
	}
	// end inline asm
	// begin inline asm
	{	
ld.global.cg.u64 %rd8085, [%rd8083];
	}
	// end inline asm
	// begin inline asm
	{	
ld.global.cg.u64 %rd8087, [%rd8085];
	}
	// end inline asm
	// begin inline asm
	{	
ld.global.cg.u64 %rd8089, [%rd8087];
	}
	// end inline asm
	// begin inline asm
	{	
ld.global.cg.u64 %rd8091, [%rd8089];
	}
	// end inline asm
	// begin inline asm
	{	
ld.global.cg.u64 %rd8093, [%rd8091];
	}
	// end inline asm
	// begin inline asm
	{	
ld.global.cg.u64 %rd8095, [%rd8093];
	}
	// end inline asm
	// begin inline asm
	{	
ld.global.cg.u64 %rd8097, [%rd8095];
	}
	// end inline asm
	// begin inline asm
	{	
ld.global.cg.u64 %rd8099, [%rd8097];
	}
	// end inline asm
	// begin inline asm
	{	
ld.global.cg.u64 %rd8101, [%rd8099];
	}
	// end inline asm
	// begin inline asm
	{	
ld.global.cg.u64 %rd8103, [%rd8101];
	}
	// end inline asm
	// begin inline asm
	{	
ld.global.cg.u64 %rd8105, [%rd8103];
	}
	// end inline asm
	// begin inline asm
	{	
ld.global.cg.u64 %rd8107, [%rd8105];
	}
	// end inline asm
	// begin inline asm
	{	
ld.global.cg.u64 %rd8109, [%rd8107];
	}
	// end inline asm
	// begin inline asm
	{	
ld.global.cg.u64 %rd8111, [%rd8109];
	}
	// end inline asm
	// begin inline asm
	{	
ld.global.cg.u64 %rd8113, [%rd8111];
	}
	// end inline asm
	// begin inline asm
	{	
ld.global.cg.u64 %rd8115, [%rd8113];
	}
	// end inline asm
	// begin inline asm
	{	
ld.global.cg.u64 %rd8117, [%rd8115];
	}
	// end inline asm
	// begin inline asm
	{	
ld.global.cg.u64 %rd8119, [%rd8117];
	}
	// end inline asm
	// begin inline asm
	{	
ld.global.cg.u64 %rd8121, [%rd8119];
	}
	// end inline asm
	// begin inline asm
	{	
ld.global.cg.u64 %rd8123, [%rd8121];
	}
	// end inline asm
	// begin inline asm
	{	
ld.global.cg.u64 %rd8125, [%rd8123];
	}
	// end inline asm
	// begin inline asm
	{	
ld.global.cg.u64 %rd8127, [%rd8125];
	}
	// end inline asm
	// begin inline asm
	{	
ld.global.cg.u64 %rd8129, [%rd8127];
	}
	// end inline asm
	// begin inline asm
	{	
ld.global.cg.u64 %rd8131, [%rd8129];
	}
	// end inline asm
	// begin inline asm
	{	
ld.global.cg.u64 %rd8133, [%rd8131];
	}
	// end inline asm
	// begin inline asm
	{	
ld.global.cg.u64 %rd8135, [%rd8133];
	}
	// end inline asm
	// begin inline asm
	{	
ld.global.cg.u64 %rd8137, [%rd8135];
	}
	// end inline asm
	// begin inline asm
	{	
ld.global.cg.u64 %rd8139, [%rd8137];
	}
	// end inline asm
	// begin inline asm
	{	
ld.global.cg.u64 %rd8141, [%rd8139];
	}
	// end inline asm
	// begin inline asm
	{	
ld.global.cg.u64 %rd8143, [%rd8141];
	}
	// end inline asm
	// begin inline asm
	{	
ld.global.cg.u64 %rd8145, [%rd8143];
	}
	// end inline asm
	// begin inline asm
	{	
ld.global.cg.u64 %rd8147, [%rd8145];
	}
	// end inline asm
	// begin inline asm
	{	
ld.global.cg.u64 %rd8149, [%rd8147];
	}
	// end inline asm
	// begin inline asm
	{	
ld.global.cg.u64 %rd8151, [%rd8149];
	}
	// end inline asm
	// begin inline asm
	{	
ld.global.cg.u64 %rd8153, [%rd8151];
	}
	// end inline asm
	// begin inline asm
	{	
ld.global.cg.u64 %rd8155, [%rd8153];
	}
	// end inline asm
	// begin inline asm
	{	
ld.global.cg.u64 %rd8157, [%rd8155];
	}
	// end inline asm
	// begin inline asm
	{	
ld.global.cg.u64 %rd8159, [%rd8157];
	}
	// end inline asm
	// begin inline asm
	{	
ld.global.cg.u64 %rd8161, [%rd8159];
	}
	// end inline asm
	// begin inline asm
	{	
ld.global.cg.u64 %rd8163, [%rd8161];
	}
	// end inline asm
	// begin inline asm
	{	
ld.global.cg.u64 %rd8165, [%rd8163];
	}
	// end inline asm
	// begin inline asm
	{	
ld.global.cg.u64 %rd8167, [%rd8165];
	}
	// end inline asm
	// begin inline asm
	{	
ld.global.cg.u64 %rd8169, [%rd8167];
	}
	// end inline asm
	// begin inline asm
	{	
ld.global.cg.u64 %rd8171, [%rd8169];
	}
	// end inline asm
	// begin inline asm
	{	
ld.global.cg.u64 %rd8173, [%rd8171];
	}
	// end inline asm
	// begin inline asm
	{	
ld.global.cg.u64 %rd8175, [%rd8173];
	}
	// end inline asm
	// begin inline asm
	{	
ld.global.cg.u64 %rd8177, [%rd8175];
	}
	// end inline asm
	// begin inline asm
	{	
ld.global.cg.u64 %rd8179, [%rd8177];
	}
	// end inline asm
	// begin inline asm
	{	
ld.global.cg.u64 %rd8181, [%rd8179];
	}
	// end inline asm
	// begin inline asm
	{	
ld.global.cg.u64 %rd8183, [%rd8181];
	}
	// end inline asm
	// begin inline asm
	{	
ld.global.cg.u64 %rd8185, [%rd8183];
	}
	// end inline asm
	// begin inline asm
	{	
ld.global.cg.u64 %rd8187, [%rd8185];
	}
	// end inline asm
	// begin inline asm
	{	
ld.global.cg.u64 %rd8189, [%rd8187];
	}
	// end inline asm
	// begin inline asm
	{	
ld.global.cg.u64 %rd8191, [%rd8189];
	}
	// end inline asm
	// begin inline asm
	{	
ld.global.cg.u64 %rd8193, [%rd8191];
	}
	// end inline asm
	// begin inline asm
	{	
ld.global.cg.u64 %rd8195, [%rd8193];
	}
	// end inline asm
	// begin inline asm
	{	
ld.global.cg.u64 %rd8197, [%rd8195];
	}
	// end inline asm
	// begin inline asm
	{	
ld.global.cg.u64 %rd8199, [%rd8197];
	}
	// end inline asm
	// begin inline asm
	{	
ld.global.cg.u64 %rd8201, [%rd8199];
	}
	// end inline asm
	// begin inline asm
	{	
ld.global.cg.u64 %rd8203, [%rd8201];
	}
	// end inline asm
	// begin inline asm
	{	
ld.global.cg.u64 %rd8205, [%rd8203];
	}
	// end inline asm
	// begin inline asm
	{	
ld.global.cg.u64 %rd8207, [%rd8205];
	}
	// end inline asm
	// begin inline asm
	{	
ld.global.cg.u64 %rd8209, [%rd8207];
	}
	// end inline asm
	// begin inline asm
	{	
ld.global.cg.u64 %rd8211, [%rd8209];
	}
	// end inline asm
	// begin inline asm
	{	
ld.global.cg.u64 %rd8213, [%rd8211];
	}
	// end inline asm
	// begin inline asm
	{	
ld.global.cg.u64 %rd8215, [%rd8213];
	}
	// end inline asm
	// begin inline asm
	{	
ld.global.cg.u64 %rd8217, [%rd8215];
	}
	// end inline asm
	// begin inline asm
	{	
ld.global.cg.u64 %rd8219, [%rd8217];
	}
	// end inline asm
	// begin inline asm
	{	
ld.global.cg.u64 %rd8221, [%rd8219];
	}
	// end inline asm
	// begin inline asm
	{	
ld.global.cg.u64 %rd8223, [%rd8221];
	}
	// end inline asm
	// begin inline asm
	{	
ld.global.cg.u64 %rd8225, [%rd8223];
	}
	// end inline asm
	// begin inline asm
	{	
ld.global.cg.u64 %rd8227, [%rd8225];
	}
	// end inline asm
	// begin inline asm
	{	
ld.global.cg.u64 %rd8229, [%rd8227];
	}
	// end inline asm
	// begin inline asm
	{	
ld.global.cg.u64 %rd8231, [%rd8229];
	}
	// end inline asm
	// begin inline asm
	{	
ld.global.cg.u64 %rd8233, [%rd8231];
	}
	// end inline asm
	// begin inline asm
	{	
ld.global.cg.u64 %rd8235, [%rd8233];
	}
	// end inline asm
	// begin inline asm
	{	
ld.global.cg.u64 %rd8237, [%rd8235];
	}
	// end inline asm
	// begin inline asm
	{	
ld.global.cg.u64 %rd8239, [%rd8237];
	}
	// end inline asm
	// begin inline asm
	{	
ld.global.cg.u64 %rd8241, [%rd8239];
	}
	// end inline asm
	// begin inline asm
	{	
ld.global.cg.u64 %rd8243, [%rd8241];
	}
	// end inline asm
	// begin inline asm
	{	
ld.global.cg.u64 %rd8245, [%rd8243];
	}
	// end inline asm
	// begin inline asm
	{	
ld.global.cg.u64 %rd8247, [%rd8245];
	}
	// end inline asm
	// begin inline asm
	{	
ld.global.cg.u64 %rd8249, [%rd8247];
	}
	// end inline asm
	// begin inline asm
	{	
ld.global.cg.u64 %rd8251, [%rd8249];
	}
	// end inline asm
	// begin inline asm
	{	
ld.global.cg.u64 %rd8253, [%rd8251];
	}
	// end inline asm
	// begin inline asm
	{	
ld.global.cg.u64 %rd8255, [%rd8253];
	}
	// end inline asm
	// begin inline asm
	{	
ld.global.cg.u64 %rd8257, [%rd8255];
	}
	// end inline asm
	// begin inline asm
	{	
ld.global.cg.u64 %rd8259, [%rd8257];
	}
	// end inline asm
	// begin inline asm
	{	
ld.global.cg.u64 %rd8261, [%rd8259];
	}
	// end inline asm
	// begin inline asm
	{	
ld.global.cg.u64 %rd8263, [%rd8261];
	}
	// end inline asm
	// begin inline asm
	{	
ld.global.cg.u64 %rd8265, [%rd8263];
	}
	// end inline asm
	// begin inline asm
	{	
ld.global.cg.u64 %rd8267, [%rd8265];
	}
	// end inline asm
	// begin inline asm
	{	
ld.global.cg.u64 %rd8269, [%rd8267];
	}
	// end inline asm
	// begin inline asm
	{	
ld.global.cg.u64 %rd8271, [%rd8269];
	}
	// end inline asm
	// begin inline asm
	{	
ld.global.cg.u64 %rd8273, [%rd8271];
	}
	// end inline asm
	// begin inline asm
	{	
ld.global.cg.u64 %rd8275, [%rd8273];
	}
	// end inline asm
	// begin inline asm
	{	
ld.global.cg.u64 %rd8277, [%rd8275];
	}
	// end inline asm
	// begin inline asm
	{	
ld.global.cg.u64 %rd8279, [%rd8277];
	}
	// end inline asm
	// begin inline asm
	{	
ld.global.cg.u64 %rd8281, [%rd8279];
	}
	// end inline asm
	// begin inline asm
	{	
ld.global.cg.u64 %rd8283, [%rd8281];
	}
	// end inline asm
	// begin inline asm
	{	
ld.global.cg.u64 %rd8285, [%rd8283];
	}
	// end inline asm
	// begin inline asm
	{	
ld.global.cg.u64 %rd8287, [%rd8285];
	}
	// end inline asm
	// begin inline asm
	{	
ld.global.cg.u64 %rd8289, [%rd8287];
	}
	// end inline asm
	// begin inline asm
	{	
ld.global.cg.u64 %rd8291, [%rd8289];
	}
	// end inline asm
	// begin inline asm
	{	
ld.global.cg.u64 %rd8293, [%rd8291];
	}
	// end inline asm
	// begin inline asm
	{	
ld.global.cg.u64 %rd8295, [%rd8293];
	}
	// end inline asm
	// begin inline asm
	{	
ld.global.cg.u64 %rd8297, [%rd8295];
	}
	// end inline asm
	// begin inline asm
	{	
ld.global.cg.u64 %rd8299, [%rd8297];
	}
	// end inline asm
	// begin inline asm
	{	
ld.global.cg.u64 %rd8301, [%rd8299];
	}
	// end inline asm
	// begin inline asm
	{	
ld.global.cg.u64 %rd8303, [%rd8301];
	}
	// end inline asm
	// begin inline asm
	{	
ld.global.cg.u64 %rd8305, [%rd8303];
	}
	// end inline asm
	// begin inline asm
	{	
ld.global.cg.u64 %rd8307, [%rd8305];
	}
	// end inline asm
	// begin inline asm
	{	
ld.global.cg.u64 %rd8309, [%rd8307];
	}
	// end inline asm
	// begin inline asm
	{	
ld.global.cg.u64 %rd8311, [%rd8309];
	}
	// end inline asm
	// begin inline asm
	{	
ld.global.cg.u64 %rd8313, [%rd8311];
	}
	// end inline asm
	// begin inline asm
	{	
ld.global.cg.u64 %rd8315, [%rd8313];
	}
	// end inline asm
	// begin inline asm
	{	
ld.global.cg.u64 %rd8317, [%rd8315];
	}
	// end inline asm
	// begin inline asm
	{	
ld.global.cg.u64 %rd8319, [%rd8317];
	}
	// end inline asm
	// begin inline asm
	{	
ld.global.cg.u64 %rd8321, [%rd8319];
	}
	// end inline asm
	// begin inline asm
	{	
ld.global.cg.u64 %rd8323, [%rd8321];
	}
	// end inline asm
	// begin inline asm
	{	
ld.global.cg.u64 %rd8325, [%rd8323];
	}
	// end inline asm
	// begin inline asm
	{	
ld.global.cg.u64 %rd8327, [%rd8325];
	}
	// end inline asm
	// begin inline asm
	{	
ld.global.cg.u64 %rd8329, [%rd8327];
	}
	// end inline asm
	// begin inline asm
	{	
ld.global.cg.u64 %rd8331, [%rd8329];
	}
	// end inline asm
	// begin inline asm
	{	
ld.global.cg.u64 %rd8333, [%rd8331];
	}
	// end inline asm
	// begin inline asm
	{	
ld.global.cg.u64 %rd8335, [%rd8333];
	}
	// end inline asm
	// begin inline asm
	{	
ld.global.cg.u64 %rd8337, [%rd8335];
	}
	// end inline asm
	// begin inline asm
	{	
ld.global.cg.u64 %rd8339, [%rd8337];
	}
	// end inline asm
	// begin inline asm
	{	
ld.global.cg.u64 %rd8341, [%rd8339];
	}
	// end inline asm
	// begin inline asm
	{	
ld.global.cg.u64 %rd8343, [%rd8341];
	}
	// end inline asm
	// begin inline asm
	{	
ld.global.cg.u64 %rd8345, [%rd8343];
	}
	// end inline asm
	// begin inline asm
	{	
ld.global.cg.u64 %rd8347, [%rd8345];
	}
	// end inline asm
	// begin inline asm
	{	
ld.global.cg.u64 %rd8349, [%rd8347];
	}
	// end inline asm
	// begin inline asm
	{	
ld.global.cg.u64 %rd8351, [%rd8349];
	}
	// end inline asm
	// begin inline asm
	{	
ld.global.cg.u64 %rd8353, [%rd8351];
	}
	// end inline asm
	// begin inline asm
	{	
ld.global.cg.u64 %rd8355, [%rd8353];
	}
	// end inline asm
	// begin inline asm
	{	
ld.global.cg.u64 %rd8357, [%rd8355];
	}
	// end inline asm
	// begin inline asm
	{	
ld.global.cg.u64 %rd8359, [%rd8357];
	}
	// end inline asm
	// begin inline asm
	{	
ld.global.cg.u64 %rd8361, [%rd8359];
	}
	// end inline asm
	// begin inline asm
	{	
ld.global.cg.u64 %rd8363, [%rd8361];
	}
	// end inline asm
	// begin inline asm
	{	
ld.global.cg.u64 %rd8365, [%rd8363];
	}
	// end inline asm
	// begin inline asm
	{	
ld.global.cg.u64 %rd8367, [%rd8365];
	}
	// end inline asm
	// begin inline asm
	{	
ld.global.cg.u64 %rd8369, [%rd8367];
	}
	// end inline asm
	// begin inline asm
	{	
ld.global.cg.u64 %rd8371, [%rd8369];
	}
	// end inline asm
	// begin inline asm
	{	
ld.global.cg.u64 %rd8373, [%rd8371];
	}
	// end inline asm
	// begin inline asm
	{	
ld.global.cg.u64 %rd8375, [%rd8373];
	}
	// end inline asm
	// begin inline asm
	{	
ld.global.cg.u64 %rd8377, [%rd8375];
	}
	// end inline asm
	// begin inline asm
	{	
ld.global.cg.u64 %rd8379, [%rd8377];
	}
	// end inline asm
	// begin inline asm
	{	
ld.global.cg.u64 %rd8381, [%rd8379];
	}
	// end inline asm
	// begin inline asm
	{	
ld.global.cg.u64 %rd8383, [%rd8381];
	}
	// end inline asm
	// begin inline asm
	{	
ld.global.cg.u64 %rd8385, [%rd8383];
	}
	// end inline asm
	// begin inline asm
	{	
ld.global.cg.u64 %rd8387, [%rd8385];
	}
	// end inline asm
	// begin inline asm
	{	
ld.global.cg.u64 %rd8389, [%rd8387];
	}
	// end inline asm
	// begin inline asm
	{	
ld.global.cg.u64 %rd8391, [%rd8389];
	}
	// end inline asm
	// begin inline asm
	{	
ld.global.cg.u64 %rd8393, [%rd8391];
	}
	// end inline asm
	// begin inline asm
	{	
ld.global.cg.u64 %rd8395, [%rd8393];
	}
	// end inline asm
	// begin inline asm
	{	
ld.global.cg.u64 %rd8397, [%rd8395];
	}
	// end inline asm
	// begin inline asm
	{	
ld.global.cg.u64 %rd8399, [%rd8397];
	}
	// end inline asm
	// begin inline asm
	{	
ld.global.cg.u64 %rd8401, [%rd8399];
	}
	// end inline asm
	// begin inline asm
	{	
ld.global.cg.u64 %rd8403, [%rd8401];
	}
	// end inline asm
	// begin inline asm
	{	
ld.global.cg.u64 %rd8405, [%rd8403];
	}
	// end inline asm
	// begin inline asm
	{	
ld.global.cg.u64 %rd8407, [%rd8405];
	}
	// end inline asm
	// begin inline asm
	{	
ld.global.cg.u64 %rd8409, [%rd8407];
	}
	// end inline asm
	// begin inline asm
	{	
ld.global.cg.u64 %rd8411, [%rd8409];
	}
	// end inline asm
	// begin inline asm
	{	
ld.global.cg.u64 %rd8413, [%rd8411];
	}
	// end inline asm
	// begin inline asm
	{	
ld.global.cg.u64 %rd8415, [%rd8413];
	}
	// end inline asm
	// begin inline asm
	{	
ld.global.cg.u64 %rd8417, [%rd8415];
	}
	// end inline asm
	// begin inline asm
	{	
ld.global.cg.u64 %rd8419, [%rd8417];
	}
	// end inline asm
	// begin inline asm
	{	
ld.global.cg.u64 %rd8421, [%rd8419];
	}
	// end inline asm
	// begin inline asm
	{	
ld.global.cg.u64 %rd8423, [%rd8421];
	}
	// end inline asm
	// begin inline asm
	{	
ld.global.cg.u64 %rd8425, [%rd8423];
	}
	// end inline asm
	// begin inline asm
	{	
ld.global.cg.u64 %rd8427, [%rd8425];
	}
	// end inline asm
	// begin inline asm
	{	
ld.global.cg.u64 %rd8429, [%rd8427];
	}
	// end inline asm
	// begin inline asm
	{	
ld.global.cg.u64 %rd8431, [%rd8429];
	}
	// end inline asm
	// begin inline asm
	{	
ld.global.cg.u64 %rd8433, [%rd8431];
	}
	// end inline asm
	// begin inline asm
	{	
ld.global.cg.u64 %rd8435, [%rd8433];
	}
	// end inline asm
	// begin inline asm
	{	
ld.global.cg.u64 %rd8437, [%rd8435];
	}
	// end inline asm
	// begin inline asm
	{	
ld.global.cg.u64 %rd8439, [%rd8437];
	}
	// end inline asm
	// begin inline asm
	{	
ld.global.cg.u64 %rd8441, [%rd8439];
	}
	// end inline asm
	// begin inline asm
	{	
ld.global.cg.u64 %rd8443, [%rd8441];
	}
	// end inline asm
	// begin inline asm
	{	
ld.global.cg.u64 %rd8445, [%rd8443];
	}
	// end inline asm
	// begin inline asm
	{	
ld.global.cg.u64 %rd8447, [%rd8445];
	}
	// end inline asm
	// begin inline asm
	{	
ld.global.cg.u64 %rd8449, [%rd8447];
	}
	// end inline asm
	// begin inline asm
	{	
ld.global.cg.u64 %rd8451, [%rd8449];
	}
	// end inline asm
	// begin inline asm
	{	
ld.global.cg.u64 %rd8453, [%rd8451];
	}
	// end inline asm
	// begin inline asm
	{	
ld.global.cg.u64 %rd8455, [%rd8453];
	}
	// end inline asm
	// begin inline asm
	{	
ld.global.cg.u64 %rd8457, [%rd8455];
	}
	// end inline asm
	// begin inline asm
	{	
ld.global.cg.u64 %rd8459, [%rd8457];
	}
	// end inline asm
	// begin inline asm
	{	
ld.global.cg.u64 %rd8461, [%rd8459];
	}
	// end inline asm
	// begin inline asm
	{	
ld.global.cg.u64 %rd8463, [%rd8461];
	}
	// end inline asm
	// begin inline asm
	{	
ld.global.cg.u64 %rd8465, [%rd8463];
	}
	// end inline asm
	// begin inline asm
	{	
ld.global.cg.u64 %rd8467, [%rd8465];
	}
	// end inline asm
	// begin inline asm
	{	
ld.global.cg.u64 %rd8469, [%rd8467];
	}
	// end inline asm
	// begin inline asm
	{	
ld.global.cg.u64 %rd8471, [%rd8469];
	}
	// end inline asm
	// begin inline asm
	{	
ld.global.cg.u64 %rd8473, [%rd8471];
	}
	// end inline asm
	// begin inline asm
	{	
ld.global.cg.u64 %rd8475, [%rd8473];
	}
	// end inline asm
	// begin inline asm
	{	
ld.global.cg.u64 %rd8477, [%rd8475];
	}
	// end inline asm
	// begin inline asm
	{	
ld.global.cg.u64 %rd8479, [%rd8477];
	}
	// end inline asm
	// begin inline asm
	{	
ld.global.cg.u64 %rd8481, [%rd8479];
	}
	// end inline asm
	// begin inline asm
	{	
ld.global.cg.u64 %rd8483, [%rd8481];
	}
	// end inline asm
	// begin inline asm
	{	
ld.global.cg.u64 %rd8485, [%rd8483];
	}
	// end inline asm
	// begin inline asm
	{	
ld.global.cg.u64 %rd8487, [%rd8485];
	}
	// end inline asm
	// begin inline asm
	{	
ld.global.cg.u64 %rd8489, [%rd8487];
	}
	// end inline asm
	// begin inline asm
	{	
ld.global.cg.u64 %rd8491, [%rd8489];
	}
	// end inline asm
	// begin inline asm
	{	
ld.global.cg.u64 %rd8493, [%rd8491];
	}
	// end inline asm
	// begin inline asm
	{	
ld.global.cg.u64 %rd8495, [%rd8493];
	}
	// end inline asm
	// begin inline asm
	{	
ld.global.cg.u64 %rd8497, [%rd8495];
	}
	// end inline asm
	// begin inline asm
	{	
ld.global.cg.u64 %rd8499, [%rd8497];
	}
	// end inline asm
	// begin inline asm
	{	
ld.global.cg.u64 %rd8501, [%rd8499];
	}
	// end inline asm
	// begin inline asm
	{	
ld.global.cg.u64 %rd8503, [%rd8501];
	}
	// end inline asm
	// begin inline asm
	{	
ld.global.cg.u64 %rd8505, [%rd8503];
	}
	// end inline asm
	// begin inline asm
	{	
ld.global.cg.u64 %rd8507, [%rd8505];
	}
	// end inline asm
	// begin inline asm
	{	
ld.global.cg.u64 %rd8509, [%rd8507];
	}
	// end inline asm
	// begin inline asm
	{	
ld.global.cg.u64 %rd8511, [%rd8509];
	}
	// end inline asm
	// begin inline asm
	{	
ld.global.cg.u64 %rd8513, [%rd8511];
	}
	// end inline asm
	// begin inline asm
	{	
ld.global.cg.u64 %rd8515, [%rd8513];
	}
	// end inline asm
	// begin inline asm
	{	
ld.global.cg.u64 %rd8517, [%rd8515];
	}
	// end inline asm
	// begin inline asm
	{	
ld.global.cg.u64 %rd8519, [%rd8517];
	}
	// end inline asm
	// begin inline asm
	{	
ld.global.cg.u64 %rd8521, [%rd8519];
	}
	// end inline asm
	// begin inline asm
	{	
ld.global.cg.u64 %rd8523, [%rd8521];
	}
	// end inline asm
	// begin inline asm
	{	
ld.global.cg.u64 %rd8525, [%rd8523];
	}
	// end inline asm
	// begin inline asm
	{	
ld.global.cg.u64 %rd8527, [%rd8525];
	}
	// end inline asm
	// begin inline asm
	{	
ld.global.cg.u64 %rd8529, [%rd8527];
	}
	// end inline asm
	// begin inline asm
	{	
ld.global.cg.u64 %rd8531, [%rd8529];
	}
	// end inline asm
	// begin inline asm
	{	
ld.global.cg.u64 %rd8533, [%rd8531];
	}
	// end inline asm
	// begin inline asm
	{	
ld.global.cg.u64 %rd8535, [%rd8533];
	}
	// end inline asm
	// begin inline asm
	{	
ld.global.cg.u64 %rd8537, [%rd8535];
	}
	// end inline asm
	// begin inline asm
	{	
ld.global.cg.u64 %rd8539, [%rd8537];
	}
	// end inline asm
	// begin inline asm
	{	
ld.global.cg.u64 %rd8541, [%rd8539];
	}
	// end inline asm
	// begin inline asm
	{	
ld.global.cg.u64 %rd8543, [%rd8541];
	}
	// end inline asm
	// begin inline asm
	{	
ld.global.cg.u64 %rd8545, [%rd8543];
	}
	// end inline asm
	// begin inline asm
	{	
ld.global.cg.u64 %rd8547, [%rd8545];
	}
	// end inline asm
	// begin inline asm
	{	
ld.global.cg.u64 %rd8549, [%rd8547];
	}
	// end inline asm
	// begin inline asm
	{	
ld.global.cg.u64 %rd8551, [%rd8549];
	}
	// end inline asm
	// begin inline asm
	{	
ld.global.cg.u64 %rd8553, [%rd8551];
	}
	// end inline asm
	// begin inline asm
	{	
ld.global.cg.u64 %rd8555, [%rd8553];
	}
	// end inline asm
	// begin inline asm
	{	
ld.global.cg.u64 %rd8557, [%rd8555];
	}
	// end inline asm
	// begin inline asm
	{	
ld.global.cg.u64 %rd8559, [%rd8557];
	}
	// end inline asm
	// begin inline asm
	{	
ld.global.cg.u64 %rd8561, [%rd8559];
	}
	// end inline asm
	// begin inline asm
	{	
ld.global.cg.u64 %rd8563, [%rd8561];
	}
	// end inline asm
	// begin inline asm
	{	
ld.global.cg.u64 %rd8565, [%rd8563];
	}
	// end inline asm
	// begin inline asm
	{	
ld.global.cg.u64 %rd8567, [%rd8565];
	}
	// end inline asm
	// begin inline asm
	{	
ld.global.cg.u64 %rd8569, [%rd8567];
	}
	// end inline asm
	// begin inline asm
	{	
ld.global.cg.u64 %rd8571, [%rd8569];
	}
	// end inline asm
	// begin inline asm
	{	
ld.global.cg.u64 %rd8573, [%rd8571];
	}
	// end inline asm
	// begin inline asm
	{	
ld.global.cg.u64 %rd8575, [%rd8573];
	}
	// end inline asm
	// begin inline asm
	{	
ld.global.cg.u64 %rd8577, [%rd8575];
	}
	// end inline asm
	// begin inline asm
	{	
ld.global.cg.u64 %rd8579, [%rd8577];
	}
	// end inline asm
	// begin inline asm
	{	
ld.global.cg.u64 %rd8581, [%rd8579];
	}
	// end inline asm
	// begin inline asm
	{	
ld.global.cg.u64 %rd8583, [%rd8581];
	}
	// end inline asm
	// begin inline asm
	{	
ld.global.cg.u64 %rd8585, [%rd8583];
	}
	// end inline asm
	// begin inline asm
	{	
ld.global.cg.u64 %rd8587, [%rd8585];
	}
	// end inline asm
	// begin inline asm
	{	
ld.global.cg.u64 %rd8589, [%rd8587];
	}
	// end inline asm
	// begin inline asm
	{	
ld.global.cg.u64 %rd8591, [%rd8589];
	}
	// end inline asm
	// begin inline asm
	{	
ld.global.cg.u64 %rd8593, [%rd8591];
	}
	// end inline asm
	// begin inline asm
	{	
ld.global.cg.u64 %rd8595, [%rd8593];
	}
	// end inline asm
	// begin inline asm
	{	
ld.global.cg.u64 %rd8597, [%rd8595];
	}
	// end inline asm
	// begin inline asm
	{	
ld.global.cg.u64 %rd8599, [%rd8597];
	}
	// end inline asm
	// begin inline asm
	{	
ld.global.cg.u64 %rd8601, [%rd8599];
	}
	// end inline asm
	// begin inline asm
	{	
ld.global.cg.u64 %rd8603, [%rd8601];
	}
	// end inline asm
	// begin inline asm
	{	
ld.global.cg.u64 %rd8605, [%rd8603];
	}
	// end inline asm
	// begin inline asm
	{	
ld.global.cg.u64 %rd8607, [%rd8605];
	}
	// end inline asm
	// begin inline asm
	{	
ld.global.cg.u64 %rd8609, [%rd8607];
	}
	// end inline asm
	// begin inline asm
	{	
ld.global.cg.u64 %rd8611, [%rd8609];
	}
	// end inline asm
	// begin inline asm
	{	
ld.global.cg.u64 %rd8613, [%rd8611];
	}
	// end inline asm
	// begin inline asm
	{	
ld.global.cg.u64 %rd8615, [%rd8613];
	}
	// end inline asm
	// begin inline asm
	{	
ld.global.cg.u64 %rd8617, [%rd8615];
	}
	// end inline asm
	// begin inline asm
	{	
ld.global.cg.u64 %rd8619, [%rd8617];
	}
	// end inline asm
	// begin inline asm
	{	
ld.global.cg.u64 %rd8621, [%rd8619];
	}
	// end inline asm
	// begin inline asm
	{	
ld.global.cg.u64 %rd8623, [%rd8621];
	}
	// end inline asm
	// begin inline asm
	{	
ld.global.cg.u64 %rd8625, [%rd8623];
	}
	// end inline asm
	// begin inline asm
	{	
ld.global.cg.u64 %rd8627, [%rd8625];
	}
	// end inline asm
	// begin inline asm
	{	
ld.global.cg.u64 %rd8629, [%rd8627];
	}
	// end inline asm
	// begin inline asm
	{	
ld.global.cg.u64 %rd8631, [%rd8629];
	}
	// end inline asm
	// begin inline asm
	{	
ld.global.cg.u64 %rd8633, [%rd8631];
	}
	// end inline asm
	// begin inline asm
	{	
ld.global.cg.u64 %rd8635, [%rd8633];
	}
	// end inline asm
	// begin inline asm
	{	
ld.global.cg.u64 %rd8637, [%rd8635];
	}
	// end inline asm
	// begin inline asm
	{	
ld.global.cg.u64 %rd8639, [%rd8637];
	}
	// end inline asm
	// begin inline asm
	{	
ld.global.cg.u64 %rd8641, [%rd8639];
	}
	// end inline asm
	// begin inline asm
	{	
ld.global.cg.u64 %rd8643, [%rd8641];
	}
	// end inline asm
	// begin inline asm
	{	
ld.global.cg.u64 %rd8645, [%rd8643];
	}
	// end inline asm
	// begin inline asm
	{	
ld.global.cg.u64 %rd8647, [%rd8645];
	}
	// end inline asm
	// begin inline asm
	{	
ld.global.cg.u64 %rd8649, [%rd8647];
	}
	// end inline asm
	// begin inline asm
	{	
ld.global.cg.u64 %rd8651, [%rd8649];
	}
	// end inline asm
	// begin inline asm
	{	
ld.global.cg.u64 %rd8653, [%rd8651];
	}
	// end inline asm
	// begin inline asm
	{	
ld.global.cg.u64 %rd8655, [%rd8653];
	}
	// end inline asm
	// begin inline asm
	{	
ld.global.cg.u64 %rd8657, [%rd8655];
	}
	// end inline asm
	// begin inline asm
	{	
ld.global.cg.u64 %rd8659, [%rd8657];
	}
	// end inline asm
	// begin inline asm
	{	
ld.global.cg.u64 %rd8661, [%rd8659];
	}
	// end inline asm
	// begin inline asm
	{	
ld.global.cg.u64 %rd8663, [%rd8661];
	}
	// end inline asm
	// begin inline asm
	{	
ld.global.cg.u64 %rd8665, [%rd8663];
	}
	// end inline asm
	// begin inline asm
	{	
ld.global.cg.u64 %rd8667, [%rd8665];
	}
	// end inline asm
	// begin inline asm
	{	
ld.global.cg.u64 %rd8669, [%rd8667];
	}
	// end inline asm
	// begin inline asm
	{	
ld.global.cg.u64 %rd8671, [%rd8669];
	}
	// end inline asm
	// begin inline asm
	{	
ld.global.cg.u64 %rd8673, [%rd8671];
	}
	// end inline asm
	// begin inline asm
	{	
ld.global.cg.u64 %rd8675, [%rd8673];
	}
	// end inline asm
	// begin inline asm
	{	
ld.global.cg.u64 %rd8677, [%rd8675];
	}
	// end inline asm
	// begin inline asm
	{	
ld.global.cg.u64 %rd8679, [%rd8677];
	}
	// end inline asm
	// begin inline asm
	{	
ld.global.cg.u64 %rd8681, [%rd8679];
	}
	// end inline asm
	// begin inline asm
	{	
ld.global.cg.u64 %rd8683, [%rd8681];
	}
	// end inline asm
	// begin inline asm
	{	
ld.global.cg.u64 %rd8685, [%rd8683];
	}
	// end inline asm
	// begin inline asm
	{	
ld.global.cg.u64 %rd8687, [%rd8685];
	}
	// end inline asm
	// begin inline asm
	{	
ld.global.cg.u64 %rd8689, [%rd8687];
	}
	// end inline asm
	// begin inline asm
	{	
ld.global.cg.u64 %rd8691, [%rd8689];
	}
	// end inline asm
	// begin inline asm
	{	
ld.global.cg.u64 %rd8693, [%rd8691];
	}
	// end inline asm
	// begin inline asm
	{	
ld.global.cg.u64 %rd8695, [%rd8693];
	}
	// end inline asm
	// begin inline asm
	{	
ld.global.cg.u64 %rd8697, [%rd8695];
	}
	// end inline asm
	// begin inline asm
	{	
ld.global.cg.u64 %rd8699, [%rd8697];
	}
	// end inline asm
	// begin inline asm
	{	
ld.global.cg.u64 %rd8701, [%rd8699];
	}
	// end inline asm
	// begin inline asm
	{	
ld.global.cg.u64 %rd8703, [%rd8701];
	}
	// end inline asm
	// begin inline asm
	{	
ld.global.cg.u64 %rd8705, [%rd8703];
	}
	// end inline asm
	// begin inline asm
	{	
ld.global.cg.u64 %rd8707, [%rd8705];
	}
	// end inline asm
	// begin inline asm
	{	
ld.global.cg.u64 %rd8709, [%rd8707];
	}
	// end inline asm
	// begin inline asm
	{	
ld.global.cg.u64 %rd8711, [%rd8709];
	}
	// end inline asm
	// begin inline asm
	{	
ld.global.cg.u64 %rd8713, [%rd8711];
	}
	// end inline asm
	// begin inline asm
	{	
ld.global.cg.u64 %rd8715, [%rd8713];
	}
	// end inline asm
	// begin inline asm
	{	
ld.global.cg.u64 %rd8717, [%rd8715];
	}
	// end inline asm
	// begin inline asm
	{	
ld.global.cg.u64 %rd8719, [%rd8717];
	}
	// end inline asm
	// begin inline asm
	{	
ld.global.cg.u64 %rd8721, [%rd8719];
	}
	// end inline asm
	// begin inline asm
	{	
ld.global.cg.u64 %rd8723, [%rd8721];
	}
	// end inline asm
	// begin inline asm
	{	
ld.global.cg.u64 %rd8725, [%rd8723];
	}
	// end inline asm
	// begin inline asm
	{	
ld.global.cg.u64 %rd8727, [%rd8725];
	}
	// end inline asm
	// begin inline asm
	{	
ld.global.cg.u64 %rd8729, [%rd8727];
	}
	// end inline asm
	// begin inline asm
	{	
ld.global.cg.u64 %rd8731, [%rd8729];
	}
	// end inline asm
	// begin inline asm
	{	
ld.global.cg.u64 %rd8733, [%rd8731];
	}
	// end inline asm
	// begin inline asm
	{	
ld.global.cg.u64 %rd8735, [%rd8733];
	}
	// end inline asm
	// begin inline asm
	{	
ld.global.cg.u64 %rd8737, [%rd8735];
	}
	// end inline asm
	// begin inline asm
	{	
ld.global.cg.u64 %rd8739, [%rd8737];
	}
	// end inline asm
	// begin inline asm
	{	
ld.global.cg.u64 %rd8741, [%rd8739];
	}
	// end inline asm
	// begin inline asm
	{	
ld.global.cg.u64 %rd8743, [%rd8741];
	}
	// end inline asm
	// begin inline asm
	{	
ld.global.cg.u64 %rd8745, [%rd8743];
	}
	// end inline asm
	// begin inline asm
	{	
ld.global.cg.u64 %rd8747, [%rd8745];
	}
	// end inline asm
	// begin inline asm
	{	
ld.global.cg.u64 %rd8749, [%rd8747];
	}
	// end inline asm
	// begin inline asm
	{	
ld.global.cg.u64 %rd8751, [%rd8749];
	}
	// end inline asm
	// begin inline asm
	{	
ld.global.cg.u64 %rd8753, [%rd8751];
	}
	// end inline asm
	// begin inline asm
	{	
ld.global.cg.u64 %rd8755, [%rd8753];
	}
	// end inline asm
	// begin inline asm
	{	
ld.global.cg.u64 %rd8757, [%rd8755];
	}
	// end inline asm
	// begin inline asm
	{	
ld.global.cg.u64 %rd8759, [%rd8757];
	}
	// end inline asm
	// begin inline asm
	{	
ld.global.cg.u64 %rd8761, [%rd8759];
	}
	// end inline asm
	// begin inline asm
	{	
ld.global.cg.u64 %rd8763, [%rd8761];
	}
	// end inline asm
	// begin inline asm
	{	
ld.global.cg.u64 %rd8765, [%rd8763];
	}
	// end inline asm
	// begin inline asm
	{	
ld.global.cg.u64 %rd8767, [%rd8765];
	}
	// end inline asm
	// begin inline asm
	{	
ld.global.cg.u64 %rd8769, [%rd8767];
	}
	// end inline asm
	// begin inline asm
	{	
ld.global.cg.u64 %rd8771, [%rd8769];
	}
	// end inline asm
	// begin inline asm
	{	
ld.global.cg.u64 %rd8773, [%rd8771];
	}
	// end inline asm
	// begin inline asm
	{	
ld.global.cg.u64 %rd8775, [%rd8773];
	}
	// end inline asm
	// begin inline asm
	{	
ld.global.cg.u64 %rd8777, [%rd8775];
	}
	// end inline asm
	// begin inline asm
	{	
ld.global.cg.u64 %rd8779, [%rd8777];
	}
	// end inline asm
	// begin inline asm
	{	
ld.global.cg.u64 %rd8781, [%rd8779];
	}
	// end inline asm
	// begin inline asm
	{	
ld.global.cg.u64 %rd8783, [%rd8781];
	}
	// end inline asm
	// begin inline asm
	{	
ld.global.cg.u64 %rd8785, [%rd8783];
	}
	// end inline asm
	// begin inline asm
	{	
ld.global.cg.u64 %rd8787, [%rd8785];
	}
	// end inline asm
	// begin inline asm
	{	
ld.global.cg.u64 %rd8789, [%rd8787];
	}
	// end inline asm
	// begin inline asm
	{	
ld.global.cg.u64 %rd8791, [%rd8789];
	}
	// end inline asm
	// begin inline asm
	{	
ld.global.cg.u64 %rd8793, [%rd8791];
	}
	// end inline asm
	// begin inline asm
	{	
ld.global.cg.u64 %rd8795, [%rd8793];
	}
	// end inline asm
	// begin inline asm
	{	
ld.global.cg.u64 %rd8797, [%rd8795];
	}
	// end inline asm
	// begin inline asm
	{	
ld.global.cg.u64 %rd8799, [%rd8797];
	}
	// end inline asm
	// begin inline asm
	{	
ld.global.cg.u64 %rd8801, [%rd8799];
	}
	// end inline asm
	// begin inline asm
	{	
ld.global.cg.u64 %rd8803, [%rd8801];
	}
	// end inline asm
	// begin inline asm
	{	
ld.global.cg.u64 %rd8805, [%rd8803];
	}
	// end inline asm
	// begin inline asm
	{	
ld.global.cg.u64 %rd8807, [%rd8805];
	}
	// end inline asm
	// begin inline asm
	{	
ld.global.cg.u64 %rd8809, [%rd8807];
	}
	// end inline asm
	// begin inline asm
	{	
ld.global.cg.u64 %rd8811, [%rd8809];
	}
	// end inline asm
	// begin inline asm
	{	
ld.global.cg.u64 %rd8813, [%rd8811];
	}
	// end inline asm
	// begin inline asm
	{	
ld.global.cg.u64 %rd8815, [%rd8813];
	}
	// end inline asm
	// begin inline asm
	{	
ld.global.cg.u64 %rd8817, [%rd8815];
	}
	// end inline asm
	// begin inline asm
	{	
ld.global.cg.u64 %rd8819, [%rd8817];
	}
	// end inline asm
	// begin inline asm
	{	
ld.global.cg.u64 %rd8821, [%rd8819];
	}
	// end inline asm
	// begin inline asm
	{	
ld.global.cg.u64 %rd8823, [%rd8821];
	}
	// end inline asm
	// begin inline asm
	{	
ld.global.cg.u64 %rd8825, [%rd8823];
	}
	// end inline asm
	// begin inline asm
	{	
ld.global.cg.u64 %rd8827, [%rd8825];
	}
	// end inline asm
	// begin inline asm
	{	
ld.global.cg.u64 %rd8829, [%rd8827];
	}
	// end inline asm
	// begin inline asm
	{	
ld.global.cg.u64 %rd8831, [%rd8829];
	}
	// end inline asm
	// begin inline asm
	{	
ld.global.cg.u64 %rd8833, [%rd8831];
	}
	// end inline asm
	// begin inline asm
	{	
ld.global.cg.u64 %rd8835, [%rd8833];
	}
	// end inline asm
	// begin inline asm
	{	
ld.global.cg.u64 %rd8837, [%rd8835];
	}
	// end inline asm
	// begin inline asm
	{	
ld.global.cg.u64 %rd8839, [%rd8837];
	}
	// end inline asm
	// begin inline asm
	{	
ld.global.cg.u64 %rd8841, [%rd8839];
	}
	// end inline asm
	// begin inline asm
	{	
ld.global.cg.u64 %rd8843, [%rd8841];
	}
	// end inline asm
	// begin inline asm
	{	
ld.global.cg.u64 %rd8845, [%rd8843];
	}
	// end inline asm
	// begin inline asm
	{	
ld.global.cg.u64 %rd8847, [%rd8845];
	}
	// end inline asm
	// begin inline asm
	{	
ld.global.cg.u64 %rd8849, [%rd8847];
	}
	// end inline asm
	// begin inline asm
	{	
ld.global.cg.u64 %rd8851, [%rd8849];
	}
	// end inline asm
	// begin inline asm
	{	
ld.global.cg.u64 %rd8853, [%rd8851];
	}
	// end inline asm
	// begin inline asm
	{	
ld.global.cg.u64 %rd8855, [%rd8853];
	}
	// end inline asm
	// begin inline asm
	{	
ld.global.cg.u64 %rd8857, [%rd8855];
	}
	// end inline asm
	// begin inline asm
	{	
ld.global.cg.u64 %rd8859, [%rd8857];
	}
	// end inline asm
	// begin inline asm
	{	
ld.global.cg.u64 %rd8861, [%rd8859];
	}
	// end inline asm
	// begin inline asm
	{	
ld.global.cg.u64 %rd8863, [%rd8861];
	}
	// end inline asm
	// begin inline asm
	{	
ld.global.cg.u64 %rd8865, [%rd8863];
	}
	// end inline asm
	// begin inline asm
	{	
ld.global.cg.u64 %rd8867, [%rd8865];
	}
	// end inline asm
	// begin inline asm
	{	
ld.global.cg.u64 %rd8869, [%rd8867];
	}
	// end inline asm
	// begin inline asm
	{	
ld.global.cg.u64 %rd8871, [%rd8869];
	}
	// end inline asm
	// begin inline asm
	{	
ld.global.cg.u64 %rd8873, [%rd8871];
	}
	// end inline asm
	// begin inline asm
	{	
ld.global.cg.u64 %rd8875, [%rd8873];
	}
	// end inline asm
	// begin inline asm
	{	
ld.global.cg.u64 %rd8877, [%rd8875];
	}
	// end inline asm
	// begin inline asm
	{	
ld.global.cg.u64 %rd8879, [%rd8877];
	}
	// end inline asm
	// begin inline asm
	{	
ld.global.cg.u64 %rd8881, [%rd8879];
	}
	// end inline asm
	// begin inline asm
	{	
ld.global.cg.u64 %rd8883, [%rd8881];
	}
	// end inline asm
	// begin inline asm
	{	
ld.global.cg.u64 %rd8885, [%rd8883];
	}
	// end inline asm
	// begin inline asm
	{	
ld.global.cg.u64 %rd8887, [%rd8885];
	}
	// end inline asm
	// begin inline asm
	{	
ld.global.cg.u64 %rd8889, [%rd8887];
	}
	// end inline asm
	// begin inline asm
	{	
ld.global.cg.u64 %rd8891, [%rd8889];
	}
	// end inline asm
	// begin inline asm
	{	
ld.global.cg.u64 %rd8893, [%rd8891];
	}
	// end inline asm
	// begin inline asm
	{	
ld.global.cg.u64 %rd8895, [%rd8893];
	}
	// end inline asm
	// begin inline asm
	{	
ld.global.cg.u64 %rd8897, [%rd8895];
	}
	// end inline asm
	// begin inline asm
	{	
ld.global.cg.u64 %rd8899, [%rd8897];
	}
	// end inline asm
	// begin inline asm
	{	
ld.global.cg.u64 %rd8901, [%rd8899];
	}
	// end inline asm
	// begin inline asm
	{	
ld.global.cg.u64 %rd8903, [%rd8901];
	}
	// end inline asm
	// begin inline asm
	{	
ld.global.cg.u64 %rd8905, [%rd8903];
	}
	// end inline asm
	// begin inline asm
	{	
ld.global.cg.u64 %rd8907, [%rd8905];
	}
	// end inline asm
	// begin inline asm
	{	
ld.global.cg.u64 %rd8909, [%rd8907];
	}
	// end inline asm
	// begin inline asm
	{	
ld.global.cg.u64 %rd8911, [%rd8909];
	}
	// end inline asm
	// begin inline asm
	{	
ld.global.cg.u64 %rd8913, [%rd8911];
	}
	// end inline asm
	// begin inline asm
	{	
ld.global.cg.u64 %rd8915, [%rd8913];
	}
	// end inline asm
	// begin inline asm
	{	
ld.global.cg.u64 %rd8917, [%rd8915];
	}
	// end inline asm
	// begin inline asm
	{	
ld.global.cg.u64 %rd8919, [%rd8917];
	}
	// end inline asm
	// begin inline asm
	{	
ld.global.cg.u64 %rd8921, [%rd8919];
	}
	// end inline asm
	// begin inline asm
	{	
ld.global.cg.u64 %rd8923, [%rd8921];
	}
	// end inline asm
	// begin inline asm
	{	
ld.global.cg.u64 %rd8925, [%rd8923];
	}
	// end inline asm
	// begin inline asm
	{	
ld.global.cg.u64 %rd8927, [%rd8925];
	}
	// end inline asm
	// begin inline asm
	{	
ld.global.cg.u64 %rd8929, [%rd8927];
	}
	// end inline asm
	// begin inline asm
	{	
ld.global.cg.u64 %rd8931, [%rd8929];
	}
	// end inline asm
	// begin inline asm
	{	
ld.global.cg.u64 %rd8933, [%rd8931];
	}
	// end inline asm
	// begin inline asm
	{	
ld.global.cg.u64 %rd8935, [%rd8933];
	}
	// end inline asm
	// begin inline asm
	{	
ld.global.cg.u64 %rd8937, [%rd8935];
	}
	// end inline asm
	// begin inline asm
	{	
ld.global.cg.u64 %rd8939, [%rd8937];
	}
	// end inline asm
	// begin inline asm
	{	
ld.global.cg.u64 %rd8941, [%rd8939];
	}
	// end inline asm
	// begin inline asm
	{	
ld.global.cg.u64 %rd8943, [%rd8941];
	}
	// end inline asm
	// begin inline asm
	{	
ld.global.cg.u64 %rd8945, [%rd8943];
	}
	// end inline asm
	// begin inline asm
	{	
ld.global.cg.u64 %rd8947, [%rd8945];
	}
	// end inline asm
	// begin inline asm
	{	
ld.global.cg.u64 %rd8949, [%rd8947];
	}
	// end inline asm
	// begin inline asm
	{	
ld.global.cg.u64 %rd8951, [%rd8949];
	}
	// end inline asm
	// begin inline asm
	{	
ld.global.cg.u64 %rd8953, [%rd8951];
	}
	// end inline asm
	// begin inline asm
	{	
ld.global.cg.u64 %rd8955, [%rd8953];
	}
	// end inline asm
	// begin inline asm
	{	
ld.global.cg.u64 %rd8957, [%rd8955];
	}
	// end inline asm
	// begin inline asm
	{	
ld.global.cg.u64 %rd8959, [%rd8957];
	}
	// end inline asm
	// begin inline asm
	{	
ld.global.cg.u64 %rd8961, [%rd8959];
	}
	// end inline asm
	// begin inline asm
	{	
ld.global.cg.u64 %rd8963, [%rd8961];
	}
	// end inline asm
	// begin inline asm
	{	
ld.global.cg.u64 %rd8965, [%rd8963];
	}
	// end inline asm
	// begin inline asm
	{	
ld.global.cg.u64 %rd8967, [%rd8965];
	}
	// end inline asm
	// begin inline asm
	{	
ld.global.cg.u64 %rd8969, [%rd8967];
	}
	// end inline asm
	// begin inline asm
	{	
ld.global.cg.u64 %rd8971, [%rd8969];
	}
	// end inline asm
	// begin inline asm
	{	
ld.global.cg.u64 %rd8973, [%rd8971];
	}
	// end inline asm
	// begin inline asm
	{	
ld.global.cg.u64 %rd8975, [%rd8973];
	}
	// end inline asm
	// begin inline asm
	{	
ld.global.cg.u64 %rd8977, [%rd8975];
	}
	// end inline asm
	// begin inline asm
	{	
ld.global.cg.u64 %rd8979, [%rd8977];
	}
	// end inline asm
	// begin inline asm
	{	
ld.global.cg.u64 %rd8981, [%rd8979];
	}
	// end inline asm
	// begin inline asm
	{	
ld.global.cg.u64 %rd8983, [%rd8981];
	}
	// end inline asm
	// begin inline asm
	{	
ld.global.cg.u64 %rd8985, [%rd8983];
	}
	// end inline asm
	// begin inline asm
	{	
ld.global.cg.u64 %rd8987, [%rd8985];
	}
	// end inline asm
	// begin inline asm
	{	
ld.global.cg.u64 %rd8989, [%rd8987];
	}
	// end inline asm
	// begin inline asm
	{	
ld.global.cg.u64 %rd8991, [%rd8989];
	}
	// end inline asm
	// begin inline asm
	{	
ld.global.cg.u64 %rd8993, [%rd8991];
	}
	// end inline asm
	// begin inline asm
	{	
ld.global.cg.u64 %rd8995, [%rd8993];
	}
	// end inline asm
	// begin inline asm
	{	
ld.global.cg.u64 %rd8997, [%rd8995];
	}
	// end inline asm
	// begin inline asm
	{	
ld.global.cg.u64 %rd8999, [%rd8997];
	}
	// end inline asm
	// begin inline asm
	{	
ld.global.cg.u64 %rd9001, [%rd8999];
	}
	// end inline asm
	// begin inline asm
	{	
ld.global.cg.u64 %rd9003, [%rd9001];
	}
	// end inline asm
	// begin inline asm
	{	
ld.global.cg.u64 %rd9005, [%rd9003];
	}
	// end inline asm
	// begin inline asm
	{	
ld.global.cg.u64 %rd9007, [%rd9005];
	}
	// end inline asm
	// begin inline asm
	{	
ld.global.cg.u64 %rd9009, [%rd9007];
	}
	// end inline asm
	// begin inline asm
	{	
ld.global.cg.u64 %rd9011, [%rd9009];
	}
	// end inline asm
	// begin inline asm
	{	
ld.global.cg.u64 %rd9013, [%rd9011];
	}
	// end inline asm
	// begin inline asm
	{	
ld.global.cg.u64 %rd9015, [%rd9013];
	}
	// end inline asm
	// begin inline asm
	{	
ld.global.cg.u64 %rd9017, [%rd9015];
	}
	// end inline asm
	// begin inline asm
	{	
ld.global.cg.u64 %rd9019, [%rd9017];
	}
	// end inline asm
	// begin inline asm
	{	
ld.global.cg.u64 %rd9021, [%rd9019];
	}
	// end inline asm
	// begin inline asm
	{	
ld.global.cg.u64 %rd9023, [%rd9021];
	}
	// end inline asm
	// begin inline asm
	{	
ld.global.cg.u64 %rd9025, [%rd9023];
	}
	// end inline asm
	// begin inline asm
	{	
ld.global.cg.u64 %rd9027, [%rd9025];
	}
	// end inline asm
	// begin inline asm
	{	
ld.global.cg.u64 %rd9029, [%rd9027];
	}
	// end inline asm
	// begin inline asm
	{	
ld.global.cg.u64 %rd9031, [%rd9029];
	}
	// end inline asm
	// begin inline asm
	{	
ld.global.cg.u64 %rd9033, [%rd9031];
	}
	// end inline asm
	// begin inline asm
	{	
ld.global.cg.u64 %rd9035, [%rd9033];
	}
	// end inline asm
	// begin inline asm
	{	
ld.global.cg.u64 %rd9037, [%rd9035];
	}
	// end inline asm
	// begin inline asm
	{	
ld.global.cg.u64 %rd9039, [%rd9037];
	}
	// end inline asm
	// begin inline asm
	{	
ld.global.cg.u64 %rd9041, [%rd9039];
	}
	// end inline asm
	// begin inline asm
	{	
ld.global.cg.u64 %rd9043, [%rd9041];
	}
	// end inline asm
	// begin inline asm
	{	
ld.global.cg.u64 %rd9045, [%rd9043];
	}
	// end inline asm
	// begin inline asm
	{	
ld.global.cg.u64 %rd9047, [%rd9045];
	}
	// end inline asm
	// begin inline asm
	{	
ld.global.cg.u64 %rd9049, [%rd9047];
	}
	// end inline asm
	// begin inline asm
	{	
ld.global.cg.u64 %rd9051, [%rd9049];
	}
	// end inline asm
	// begin inline asm
	{	
ld.global.cg.u64 %rd9053, [%rd9051];
	}
	// end inline asm
	// begin inline asm
	{	
ld.global.cg.u64 %rd9055, [%rd9053];
	}
	// end inline asm
	// begin inline asm
	{	
ld.global.cg.u64 %rd9057, [%rd9055];
	}
	// end inline asm
	// begin inline asm
	{	
ld.global.cg.u64 %rd9059, [%rd9057];
	}
	// end inline asm
	// begin inline asm
	{	
ld.global.cg.u64 %rd9061, [%rd9059];
	}
	// end inline asm
	// begin inline asm
	{	
ld.global.cg.u64 %rd9063, [%rd9061];
	}
	// end inline asm
	// begin inline asm
	{	
ld.global.cg.u64 %rd9065, [%rd9063];
	}
	// end inline asm
	// begin inline asm
	{	
ld.global.cg.u64 %rd9067, [%rd9065];
	}
	// end inline asm
	// begin inline asm
	{	
ld.global.cg.u64 %rd9069, [%rd9067];
	}
	// end inline asm
	// begin inline asm
	{	
ld.global.cg.u64 %rd9071, [%rd9069];
	}
	// end inline asm
	// begin inline asm
	{	
ld.global.cg.u64 %rd9073, [%rd9071];
	}
	// end inline asm
	// begin inline asm
	{	
ld.global.cg.u64 %rd9075, [%rd9073];
	}
	// end inline asm
	// begin inline asm
	{	
ld.global.cg.u64 %rd9077, [%rd9075];
	}
	// end inline asm
	// begin inline asm
	{	
ld.global.cg.u64 %rd9079, [%rd9077];
	}
	// end inline asm
	// begin inline asm
	{	
ld.global.cg.u64 %rd9081, [%rd9079];
	}
	// end inline asm
	// begin inline asm
	{	
ld.global.cg.u64 %rd9083, [%rd9081];
	}
	// end inline asm
	// begin inline asm
	{	
ld.global.cg.u64 %rd9085, [%rd9083];
	}
	// end inline asm
	// begin inline asm
	{	
ld.global.cg.u64 %rd9087, [%rd9085];
	}
	// end inline asm
	// begin inline asm
	{	
ld.global.cg.u64 %rd9089, [%rd9087];
	}
	// end inline asm
	// begin inline asm
	{	
ld.global.cg.u64 %rd9091, [%rd9089];
	}
	// end inline asm
	// begin inline asm
	{	
ld.global.cg.u64 %rd9093, [%rd9091];
	}
	// end inline asm
	// begin inline asm
	{	
ld.global.cg.u64 %rd9095, [%rd9093];
	}
	// end inline asm
	// begin inline asm
	{	
ld.global.cg.u64 %rd9097, [%rd9095];
	}
	// end inline asm
	// begin inline asm
	{	
ld.global.cg.u64 %rd9099, [%rd9097];
	}
	// end inline asm
	// begin inline asm
	{	
ld.global.cg.u64 %rd9101, [%rd9099];
	}
	// end inline asm
	// begin inline asm
	{	
ld.global.cg.u64 %rd9103, [%rd9101];
	}
	// end inline asm
	// begin inline asm
	{	
ld.global.cg.u64 %rd9105, [%rd9103];
	}
	// end inline asm
	// begin inline asm
	{	
ld.global.cg.u64 %rd9107, [%rd9105];
	}
	// end inline asm
	// begin inline asm
	{	
ld.global.cg.u64 %rd9109, [%rd9107];
	}
	// end inline asm
	// begin inline asm
	{	
ld.global.cg.u64 %rd9111, [%rd9109];
	}
	// end inline asm
	// begin inline asm
	{	
ld.global.cg.u64 %rd9113, [%rd9111];
	}
	// end inline asm
	// begin inline asm
	{	
ld.global.cg.u64 %rd9115, [%rd9113];
	}
	// end inline asm
	// begin inline asm
	{	
ld.global.cg.u64 %rd9117, [%rd9115];
	}
	// end inline asm
	// begin inline asm
	{	
ld.global.cg.u64 %rd9119, [%rd9117];
	}
	// end inline asm
	// begin inline asm
	{	
ld.global.cg.u64 %rd9121, [%rd9119];
	}
	// end inline asm
	// begin inline asm
	{	
ld.global.cg.u64 %rd9123, [%rd9121];
	}
	// end inline asm
	// begin inline asm
	{	
ld.global.cg.u64 %rd9125, [%rd9123];
	}
	// end inline asm
	// begin inline asm
	{	
ld.global.cg.u64 %rd9127, [%rd9125];
	}
	// end inline asm
	// begin inline asm
	{	
ld.global.cg.u64 %rd9129, [%rd9127];
	}
	// end inline asm
	// begin inline asm
	{	
ld.global.cg.u64 %rd9131, [%rd9129];
	}
	// end inline asm
	// begin inline asm
	{	
ld.global.cg.u64 %rd9133, [%rd9131];
	}
	// end inline asm
	// begin inline asm
	{	
ld.global.cg.u64 %rd9135, [%rd9133];
	}
	// end inline asm
	// begin inline asm
	{	
ld.global.cg.u64 %rd9137, [%rd9135];
	}
	// end inline asm
	// begin inline asm
	{	
ld.global.cg.u64 %rd9139, [%rd9137];
	}
	// end inline asm
	// begin inline asm
	{	
ld.global.cg.u64 %rd9141, [%rd9139];
	}
	// end inline asm
	// begin inline asm
	{	
ld.global.cg.u64 %rd9143, [%rd9141];
	}
	// end inline asm
	// begin inline asm
	{	
ld.global.cg.u64 %rd9145, [%rd9143];
	}
	// end inline asm
	// begin inline asm
	{	
ld.global.cg.u64 %rd9147, [%rd9145];
	}
	// end inline asm
	// begin inline asm
	{	
ld.global.cg.u64 %rd9149, [%rd9147];
	}
	// end inline asm
	// begin inline asm
	{	
ld.global.cg.u64 %rd9151, [%rd9149];
	}
	// end inline asm
	// begin inline asm
	{	
ld.global.cg.u64 %rd9153, [%rd9151];
	}
	// end inline asm
	// begin inline asm
	{	
ld.global.cg.u64 %rd9155, [%rd9153];
	}
	// end inline asm
	// begin inline asm
	{	
ld.global.cg.u64 %rd9157, [%rd9155];
	}
	// end inline asm
	// begin inline asm
	{	
ld.global.cg.u64 %rd9159, [%rd9157];
	}
	// end inline asm
	// begin inline asm
	{	
ld.global.cg.u64 %rd9161, [%rd9159];
	}
	// end inline asm
	// begin inline asm
	{	
ld.global.cg.u64 %rd9163, [%rd9161];
	}
	// end inline asm
	// begin inline asm
	{	
ld.global.cg.u64 %rd9165, [%rd9163];
	}
	// end inline asm
	// begin inline asm
	{	
ld.global.cg.u64 %rd9167, [%rd9165];
	}
	// end inline asm
	// begin inline asm
	{	
ld.global.cg.u64 %rd9169, [%rd9167];
	}
	// end inline asm
	// begin inline asm
	{	
ld.global.cg.u64 %rd9171, [%rd9169];
	}
	// end inline asm
	// begin inline asm
	{	
ld.global.cg.u64 %rd9173, [%rd9171];
	}
	// end inline asm
	// begin inline asm
	{	
ld.global.cg.u64 %rd9175, [%rd9173];
	}
	// end inline asm
	// begin inline asm
	{	
ld.global.cg.u64 %rd9177, [%rd9175];
	}
	// end inline asm
	// begin inline asm
	{	
ld.global.cg.u64 %rd9179, [%rd9177];
	}
	// end inline asm
	// begin inline asm
	{	
ld.global.cg.u64 %rd9181, [%rd9179];
	}
	// end inline asm
	// begin inline asm
	{	
ld.global.cg.u64 %rd9183, [%rd9181];
	}
	// end inline asm
	// begin inline asm
	{	
ld.global.cg.u64 %rd9185, [%rd9183];
	}
	// end inline asm
	// begin inline asm
	{	
ld.global.cg.u64 %rd9187, [%rd9185];
	}
	// end inline asm
	// begin inline asm
	{	
ld.global.cg.u64 %rd9189, [%rd9187];
	}
	// end inline asm
	// begin inline asm
	{	
ld.global.cg.u64 %rd9191, [%rd9189];
	}
	// end inline asm
	// begin inline asm
	{	
ld.global.cg.u64 %rd9193, [%rd9191];
	}
	// end inline asm
	// begin inline asm
	{	
ld.global.cg.u64 %rd9195, [%rd9193];
	}
	// end inline asm
	// begin inline asm
	{	
ld.global.cg.u64 %rd9197, [%rd9195];
	}
	// end inline asm
	// begin inline asm
	{	
ld.global.cg.u64 %rd9199, [%rd9197];
	}
	// end inline asm
	// begin inline asm
	{	
ld.global.cg.u64 %rd9201, [%rd9199];
	}
	// end inline asm
	// begin inline asm
	{	
ld.global.cg.u64 %rd9203, [%rd9201];
	}
	// end inline asm
	// begin inline asm
	{	
ld.global.cg.u64 %rd9205, [%rd9203];
	}
	// end inline asm
	// begin inline asm
	{	
ld.global.cg.u64 %rd9207, [%rd9205];
	}
	// end inline asm
	// begin inline asm
	{	
ld.global.cg.u64 %rd9209, [%rd9207];
	}
	// end inline asm
	// begin inline asm
	{	
ld.global.cg.u64 %rd9211, [%rd9209];
	}
	// end inline asm
	// begin inline asm
	{	
ld.global.cg.u64 %rd9213, [%rd9211];
	}
	// end inline asm
	// begin inline asm
	{	
ld.global.cg.u64 %rd9215, [%rd9213];
	}
	// end inline asm
	// begin inline asm
	{	
ld.global.cg.u64 %rd9217, [%rd9215];
	}
	// end inline asm
	// begin inline asm
	{	
ld.global.cg.u64 %rd9219, [%rd9217];
	}
	// end inline asm
	// begin inline asm
	{	
ld.global.cg.u64 %rd9221, [%rd9219];
	}
	// end inline asm
	// begin inline asm
	{	
ld.global.cg.u64 %rd9223, [%rd9221];
	}
	// end inline asm
	// begin inline asm
	{	
ld.global.cg.u64 %rd9225, [%rd9223];
	}
	// end inline asm
	// begin inline asm
	{	
ld.global.cg.u64 %rd9227, [%rd9225];
	}
	// end inline asm
	// begin inline asm
	{	
ld.global.cg.u64 %rd9229, [%rd9227];
	}
	// end inline asm
	// begin inline asm
	{	
ld.global.cg.u64 %rd9231, [%rd9229];
	}
	// end inline asm
	// begin inline asm
	{	
ld.global.cg.u64 %rd9233, [%rd9231];
	}
	// end inline asm
	// begin inline asm
	{	
ld.global.cg.u64 %rd9235, [%rd9233];
	}
	// end inline asm
	// begin inline asm
	{	
ld.global.cg.u64 %rd9237, [%rd9235];
	}
	// end inline asm
	// begin inline asm
	{	
ld.global.cg.u64 %rd9239, [%rd9237];
	}
	// end inline asm
	// begin inline asm
	{	
ld.global.cg.u64 %rd9241, [%rd9239];
	}
	// end inline asm
	// begin inline asm
	{	
ld.global.cg.u64 %rd9243, [%rd9241];
	}
	// end inline asm
	// begin inline asm
	{	
ld.global.cg.u64 %rd9245, [%rd9243];
	}
	// end inline asm
	// begin inline asm
	{	
ld.global.cg.u64 %rd9247, [%rd9245];
	}
	// end inline asm
	// begin inline asm
	{	
ld.global.cg.u64 %rd9249, [%rd9247];
	}
	// end inline asm
	// begin inline asm
	{	
ld.global.cg.u64 %rd9251, [%rd9249];
	}
	// end inline asm
	// begin inline asm
	{	
ld.global.cg.u64 %rd9253, [%rd9251];
	}
	// end inline asm
	// begin inline asm
	{	
ld.global.cg.u64 %rd9255, [%rd9253];
	}
	// end inline asm
	// begin inline asm
	{	
ld.global.cg.u64 %rd9257, [%rd9255];
	}
	// end inline asm
	// begin inline asm
	{	
ld.global.cg.u64 %rd9259, [%rd9257];
	}
	// end inline asm
	// begin inline asm
	{	
ld.global.cg.u64 %rd9261, [%rd9259];
	}
	// end inline asm
	// begin inline asm
	{	
ld.global.cg.u64 %rd9263, [%rd9261];
	}
	// end inline asm
	// begin inline asm
	{	
ld.global.cg.u64 %rd9265, [%rd9263];
	}
	// end inline asm
	// begin inline asm
	{	
ld.global.cg.u64 %rd9267, [%rd9265];
	}
	// end inline asm
	// begin inline asm
	{	
ld.global.cg.u64 %rd9269, [%rd9267];
	}
	// end inline asm
	// begin inline asm
	{	
ld.global.cg.u64 %rd9271, [%rd9269];
	}
	// end inline asm
	// begin inline asm
	{	
ld.global.cg.u64 %rd9273, [%rd9271];
	}
	// end inline asm
	// begin inline asm
	{	
ld.global.cg.u64 %rd9275, [%rd9273];
	}
	// end inline asm
	// begin inline asm
	{	
ld.global.cg.u64 %rd9277, [%rd9275];
	}
	// end inline asm
	// begin inline asm
	{	
ld.global.cg.u64 %rd9279, [%rd9277];
	}
	// end inline asm
	// begin inline asm
	{	
ld.global.cg.u64 %rd9281, [%rd9279];
	}
	// end inline asm
	// begin inline asm
	{	
ld.global.cg.u64 %rd9283, [%rd9281];
	}
	// end inline asm
	// begin inline asm
	{	
ld.global.cg.u64 %rd9285, [%rd9283];
	}
	// end inline asm
	// begin inline asm
	{	
ld.global.cg.u64 %rd9287, [%rd9285];
	}
	// end inline asm
	// begin inline asm
	{	
ld.global.cg.u64 %rd9289, [%rd9287];
	}
	// end inline asm
	// begin inline asm
	{	
ld.global.cg.u64 %rd9291, [%rd9289];
	}
	// end inline asm
	// begin inline asm
	{	
ld.global.cg.u64 %rd9293, [%rd9291];
	}
	// end inline asm
	// begin inline asm
	{	
ld.global.cg.u64 %rd9295, [%rd9293];
	}
	// end inline asm
	// begin inline asm
	{	
ld.global.cg.u64 %rd9297, [%rd9295];
	}
	// end inline asm
	// begin inline asm
	{	
ld.global.cg.u64 %rd9299, [%rd9297];
	}
	// end inline asm
	// begin inline asm
	{	
ld.global.cg.u64 %rd9301, [%rd9299];
	}
	// end inline asm
	// begin inline asm
	{	
ld.global.cg.u64 %rd9303, [%rd9301];
	}
	// end inline asm
	// begin inline asm
	{	
ld.global.cg.u64 %rd9305, [%rd9303];
	}
	// end inline asm
	// begin inline asm
	{	
ld.global.cg.u64 %rd9307, [%rd9305];
	}
	// end inline asm
	// begin inline asm
	{	
ld.global.cg.u64 %rd9309, [%rd9307];
	}
	// end inline asm
	// begin inline asm
	{	
ld.global.cg.u64 %rd9311, [%rd9309];
	}
	// end inline asm
	// begin inline asm
	{	
ld.global.cg.u64 %rd9313, [%rd9311];
	}
	// end inline asm
	// begin inline asm
	{	
ld.global.cg.u64 %rd9315, [%rd9313];
	}
	// end inline asm
	// begin inline asm
	{	
ld.global.cg.u64 %rd9317, [%rd9315];
	}
	// end inline asm
	// begin inline asm
	{	
ld.global.cg.u64 %rd9319, [%rd9317];
	}
	// end inline asm
	// begin inline asm
	{	
ld.global.cg.u64 %rd9321, [%rd9319];
	}
	// end inline asm
	// begin inline asm
	{	
ld.global.cg.u64 %rd9323, [%rd9321];
	}
	// end inline asm
	// begin inline asm
	{	
ld.global.cg.u64 %rd9325, [%rd9323];
	}
	// end inline asm
	// begin inline asm
	{	
ld.global.cg.u64 %rd9327, [%rd9325];
	}
	// end inline asm
	// begin inline asm
	{	
ld.global.cg.u64 %rd9329, [%rd9327];
	}
	// end inline asm
	// begin inline asm
	{	
ld.global.cg.u64 %rd9331, [%rd9329];
	}
	// end inline asm
	// begin inline asm
	{	
ld.global.cg.u64 %rd9333, [%rd9331];
	}
	// end inline asm
	// begin inline asm
	{	
ld.global.cg.u64 %rd9335, [%rd9333];
	}
	// end inline asm
	// begin inline asm
	{	
ld.global.cg.u64 %rd9337, [%rd9335];
	}
	// end inline asm
	// begin inline asm
	{	
ld.global.cg.u64 %rd9339, [%rd9337];
	}
	// end inline asm
	// begin inline asm
	{	
ld.global.cg.u64 %rd9341, [%rd9339];
	}
	// end inline asm
	// begin inline asm
	{	
ld.global.cg.u64 %rd9343, [%rd9341];
	}
	// end inline asm
	// begin inline asm
	{	
ld.global.cg.u64 %rd9345, [%rd9343];
	}
	// end inline asm
	// begin inline asm
	{	
ld.global.cg.u64 %rd9347, [%rd9345];
	}
	// end inline asm
	// begin inline asm
	{	
ld.global.cg.u64 %rd9349, [%rd9347];
	}
	// end inline asm
	// begin inline asm
	{	
ld.global.cg.u64 %rd9351, [%rd9349];
	}
	// end inline asm
	// begin inline asm
	{	
ld.global.cg.u64 %rd9353, [%rd9351];
	}
	// end inline asm
	// begin inline asm
	{	
ld.global.cg.u64 %rd9355, [%rd9353];
	}
	// end inline asm
	// begin inline asm
	{	
ld.global.cg.u64 %rd9357, [%rd9355];
	}
	// end inline asm
	// begin inline asm
	{	
ld.global.cg.u64 %rd9359, [%rd9357];
	}
	// end inline asm
	// begin inline asm
	{	
ld.global.cg.u64 %rd9361, [%rd9359];
	}
	// end inline asm
	// begin inline asm
	{	
ld.global.cg.u64 %rd9363, [%rd9361];
	}
	// end inline asm
	// begin inline asm
	{	
ld.global.cg.u64 %rd9365, [%rd9363];
	}
	// end inline asm
	// begin inline asm
	{	
ld.global.cg.u64 %rd9367, [%rd9365];
	}
	// end inline asm
	// begin inline asm
	{	
ld.global.cg.u64 %rd9369, [%rd9367];
	}
	// end inline asm
	// begin inline asm
	{	
ld.global.cg.u64 %rd9371, [%rd9369];
	}
	// end inline asm
	// begin inline asm
	{	
ld.global.cg.u64 %rd9373, [%rd9371];
	}
	// end inline asm
	// begin inline asm
	{	
ld.global.cg.u64 %rd9375, [%rd9373];
	}
	// end inline asm
	// begin inline asm
	{	
ld.global.cg.u64 %rd9377, [%rd9375];
	}
	// end inline asm
	// begin inline asm
	{	
ld.global.cg.u64 %rd9379, [%rd9377];
	}
	// end inline asm
	// begin inline asm
	{	
ld.global.cg.u64 %rd9381, [%rd9379];
	}
	// end inline asm
	// begin inline asm
	{	
ld.global.cg.u64 %rd9383, [%rd9381];
	}
	// end inline asm
	// begin inline asm
	{	
ld.global.cg.u64 %rd9385, [%rd9383];
	}
	// end inline asm
	// begin inline asm
	{	
ld.global.cg.u64 %rd9387, [%rd9385];
	}
	// end inline asm
	// begin inline asm
	{	
ld.global.cg.u64 %rd9389, [%rd9387];
	}
	// end inline asm
	// begin inline asm
	{	
ld.global.cg.u64 %rd9391, [%rd9389];
	}
	// end inline asm
	// begin inline asm
	{	
ld.global.cg.u64 %rd9393, [%rd9391];
	}
	// end inline asm
	// begin inline asm
	{	
ld.global.cg.u64 %rd9395, [%rd9393];
	}
	// end inline asm
	// begin inline asm
	{	
ld.global.cg.u64 %rd9397, [%rd9395];
	}
	// end inline asm
	// begin inline asm
	{	
ld.global.cg.u64 %rd9399, [%rd9397];
	}
	// end inline asm
	// begin inline asm
	{	
ld.global.cg.u64 %rd9401, [%rd9399];
	}
	// end inline asm
	// begin inline asm
	{	
ld.global.cg.u64 %rd9403, [%rd9401];
	}
	// end inline asm
	// begin inline asm
	{	
ld.global.cg.u64 %rd9405, [%rd9403];
	}
	// end inline asm
	// begin inline asm
	{	
ld.global.cg.u64 %rd9407, [%rd9405];
	}
	// end inline asm
	// begin inline asm
	{	
ld.global.cg.u64 %rd9409, [%rd9407];
	}
	// end inline asm
	// begin inline asm
	{	
ld.global.cg.u64 %rd9411, [%rd9409];
	}
	// end inline asm
	// begin inline asm
	{	
ld.global.cg.u64 %rd9413, [%rd9411];
	}
	// end inline asm
	// begin inline asm
	{	
ld.global.cg.u64 %rd9415, [%rd9413];
	}
	// end inline asm
	// begin inline asm
	{	
ld.global.cg.u64 %rd9417, [%rd9415];
	}
	// end inline asm
	// begin inline asm
	{	
ld.global.cg.u64 %rd9419, [%rd9417];
	}
	// end inline asm
	// begin inline asm
	{	
ld.global.cg.u64 %rd9421, [%rd9419];
	}
	// end inline asm
	// begin inline asm
	{	
ld.global.cg.u64 %rd9423, [%rd9421];
	}
	// end inline asm
	// begin inline asm
	{	
ld.global.cg.u64 %rd9425, [%rd9423];
	}
	// end inline asm
	// begin inline asm
	{	
ld.global.cg.u64 %rd9427, [%rd9425];
	}
	// end inline asm
	// begin inline asm
	{	
ld.global.cg.u64 %rd9429, [%rd9427];
	}
	// end inline asm
	// begin inline asm
	{	
ld.global.cg.u64 %rd9431, [%rd9429];
	}
	// end inline asm
	// begin inline asm
	{	
ld.global.cg.u64 %rd9433, [%rd9431];
	}
	// end inline asm
	// begin inline asm
	{	
ld.global.cg.u64 %rd9435, [%rd9433];
	}
	// end inline asm
	// begin inline asm
	{	
ld.global.cg.u64 %rd9437, [%rd9435];
	}
	// end inline asm
	// begin inline asm
	{	
ld.global.cg.u64 %rd9439, [%rd9437];
	}
	// end inline asm
	// begin inline asm
	{	
ld.global.cg.u64 %rd9441, [%rd9439];
	}
	// end inline asm
	// begin inline asm
	{	
ld.global.cg.u64 %rd9443, [%rd9441];
	}
	// end inline asm
	// begin inline asm
	{	
ld.global.cg.u64 %rd9445, [%rd9443];
	}
	// end inline asm
	// begin inline asm
	{	
ld.global.cg.u64 %rd9447, [%rd9445];
	}
	// end inline asm
	// begin inline asm
	{	
ld.global.cg.u64 %rd9449, [%rd9447];
	}
	// end inline asm
	// begin inline asm
	{	
ld.global.cg.u64 %rd9451, [%rd9449];
	}
	// end inline asm
	// begin inline asm
	{	
ld.global.cg.u64 %rd9453, [%rd9451];
	}
	// end inline asm
	// begin inline asm
	{	
ld.global.cg.u64 %rd9455, [%rd9453];
	}
	// end inline asm
	// begin inline asm
	{	
ld.global.cg.u64 %rd9457, [%rd9455];
	}
	// end inline asm
	// begin inline asm
	{	
ld.global.cg.u64 %rd9459, [%rd9457];
	}
	// end inline asm
	// begin inline asm
	{	
ld.global.cg.u64 %rd9461, [%rd9459];
	}
	// end inline asm
	// begin inline asm
	{	
ld.global.cg.u64 %rd9463, [%rd9461];
	}
	// end inline asm
	// begin inline asm
	{	
ld.global.cg.u64 %rd9465, [%rd9463];
	}
	// end inline asm
	// begin inline asm
	{	
ld.global.cg.u64 %rd9467, [%rd9465];
	}
	// end inline asm
	// begin inline asm
	{	
ld.global.cg.u64 %rd9469, [%rd9467];
	}
	// end inline asm
	// begin inline asm
	{	
ld.global.cg.u64 %rd9471, [%rd9469];
	}
	// end inline asm
	// begin inline asm
	{	
ld.global.cg.u64 %rd9473, [%rd9471];
	}
	// end inline asm
	// begin inline asm
	{	
ld.global.cg.u64 %rd9475, [%rd9473];
	}
	// end inline asm
	// begin inline asm
	{	
ld.global.cg.u64 %rd9477, [%rd9475];
	}
	// end inline asm
	// begin inline asm
	{	
ld.global.cg.u64 %rd9479, [%rd9477];
	}
	// end inline asm
	// begin inline asm
	{	
ld.global.cg.u64 %rd9481, [%rd9479];
	}
	// end inline asm
	// begin inline asm
	{	
ld.global.cg.u64 %rd9483, [%rd9481];
	}
	// end inline asm
	// begin inline asm
	{	
ld.global.cg.u64 %rd9485, [%rd9483];
	}
	// end inline asm
	// begin inline asm
	{	
ld.global.cg.u64 %rd9487, [%rd9485];
	}
	// end inline asm
	// begin inline asm
	{	
ld.global.cg.u64 %rd9489, [%rd9487];
	}
	// end inline asm
	// begin inline asm
	{	
ld.global.cg.u64 %rd9491, [%rd9489];
	}
	// end inline asm
	// begin inline asm
	{	
ld.global.cg.u64 %rd9493, [%rd9491];
	}
	// end inline asm
	// begin inline asm
	{	
ld.global.cg.u64 %rd9495, [%rd9493];
	}
	// end inline asm
	// begin inline asm
	{	
ld.global.cg.u64 %rd9497, [%rd9495];
	}
	// end inline asm
	// begin inline asm
	{	
ld.global.cg.u64 %rd9499, [%rd9497];
	}
	// end inline asm
	// begin inline asm
	{	
ld.global.cg.u64 %rd9501, [%rd9499];
	}
	// end inline asm
	// begin inline asm
	{	
ld.global.cg.u64 %rd9503, [%rd9501];
	}
	// end inline asm
	// begin inline asm
	{	
ld.global.cg.u64 %rd9505, [%rd9503];
	}
	// end inline asm
	// begin inline asm
	{	
ld.global.cg.u64 %rd9507, [%rd9505];
	}
	// end inline asm
	// begin inline asm
	{	
ld.global.cg.u64 %rd9509, [%rd9507];
	}
	// end inline asm
	// begin inline asm
	{	
ld.global.cg.u64 %rd9511, [%rd9509];
	}
	// end inline asm
	// begin inline asm
	{	
ld.global.cg.u64 %rd9513, [%rd9511];
	}
	// end inline asm
	// begin inline asm
	{	
ld.global.cg.u64 %rd9515, [%rd9513];
	}
	// end inline asm
	// begin inline asm
	{	
ld.global.cg.u64 %rd9517, [%rd9515];
	}
	// end inline asm
	// begin inline asm
	{	
ld.global.cg.u64 %rd9519, [%rd9517];
	}
	// end inline asm
	// begin inline asm
	{	
ld.global.cg.u64 %rd9521, [%rd9519];
	}
	// end inline asm
	// begin inline asm
	{	
ld.global.cg.u64 %rd9523, [%rd9521];
	}
	// end inline asm
	// begin inline asm
	{	
ld.global.cg.u64 %rd9525, [%rd9523];
	}
	// end inline asm
	// begin inline asm
	{	
ld.global.cg.u64 %rd9527, [%rd9525];
	}
	// end inline asm
	// begin inline asm
	{	
ld.global.cg.u64 %rd9529, [%rd9527];
	}
	// end inline asm
	// begin inline asm
	{	
ld.global.cg.u64 %rd9531, [%rd9529];
	}
	// end inline asm
	// begin inline asm
	{	
ld.global.cg.u64 %rd9533, [%rd9531];
	}
	// end inline asm
	// begin inline asm
	{	
ld.global.cg.u64 %rd9535, [%rd9533];
	}
	// end inline asm
	// begin inline asm
	{	
ld.global.cg.u64 %rd9537, [%rd9535];
	}
	// end inline asm
	// begin inline asm
	{	
ld.global.cg.u64 %rd9539, [%rd9537];
	}
	// end inline asm
	// begin inline asm
	{	
ld.global.cg.u64 %rd9541, [%rd9539];
	}
	// end inline asm
	// begin inline asm
	{	
ld.global.cg.u64 %rd9543, [%rd9541];
	}
	// end inline asm
	// begin inline asm
	{	
ld.global.cg.u64 %rd9545, [%rd9543];
	}
	// end inline asm
	// begin inline asm
	{	
ld.global.cg.u64 %rd9547, [%rd9545];
	}
	// end inline asm
	// begin inline asm
	{	
ld.global.cg.u64 %rd9549, [%rd9547];
	}
	// end inline asm
	// begin inline asm
	{	
ld.global.cg.u64 %rd9551, [%rd9549];
	}
	// end inline asm
	// begin inline asm
	{	
ld.global.cg.u64 %rd9553, [%rd9551];
	}
	// end inline asm
	// begin inline asm
	{	
ld.global.cg.u64 %rd9555, [%rd9553];
	}
	// end inline asm
	// begin inline asm
	{	
ld.global.cg.u64 %rd9557, [%rd9555];
	}
	// end inline asm
	// begin inline asm
	{	
ld.global.cg.u64 %rd9559, [%rd9557];
	}
	// end inline asm
	// begin inline asm
	{	
ld.global.cg.u64 %rd9561, [%rd9559];
	}
	// end inline asm
	// begin inline asm
	{	
ld.global.cg.u64 %rd9563, [%rd9561];
	}
	// end inline asm
	// begin inline asm
	{	
ld.global.cg.u64 %rd9565, [%rd9563];
	}
	// end inline asm
	// begin inline asm
	{	
ld.global.cg.u64 %rd9567, [%rd9565];
	}
	// end inline asm
	// begin inline asm
	{	
ld.global.cg.u64 %rd9569, [%rd9567];
	}
	// end inline asm
	// begin inline asm
	{	
ld.global.cg.u64 %rd9571, [%rd9569];
	}
	// end inline asm
	// begin inline asm
	{	
ld.global.cg.u64 %rd9573, [%rd9571];
	}
	// end inline asm
	// begin inline asm
	{	
ld.global.cg.u64 %rd9575, [%rd9573];
	}
	// end inline asm
	// begin inline asm
	{	
ld.global.cg.u64 %rd9577, [%rd9575];
	}
	// end inline asm
	// begin inline asm
	{	
ld.global.cg.u64 %rd9579, [%rd9577];
	}
	// end inline asm
	// begin inline asm
	{	
ld.global.cg.u64 %rd9581, [%rd9579];
	}
	// end inline asm
	// begin inline asm
	{	
ld.global.cg.u64 %rd9583, [%rd9581];
	}
	// end inline asm
	// begin inline asm
	{	
ld.global.cg.u64 %rd9585, [%rd9583];
	}
	// end inline asm
	// begin inline asm
	{	
ld.global.cg.u64 %rd9587, [%rd9585];
	}
	// end inline asm
	// begin inline asm
	{	
ld.global.cg.u64 %rd9589, [%rd9587];
	}
	// end inline asm
	// begin inline asm
	{	
ld.global.cg.u64 %rd9591, [%rd9589];
	}
	// end inline asm
	// begin inline asm
	{	
ld.global.cg.u64 %rd9593, [%rd9591];
	}
	// end inline asm
	// begin inline asm
	{	
ld.global.cg.u64 %rd9595, [%rd9593];
	}
	// end inline asm
	// begin inline asm
	{	
ld.global.cg.u64 %rd9597, [%rd9595];
	}
	// end inline asm
	// begin inline asm
	{	
ld.global.cg.u64 %rd9599, [%rd9597];
	}
	// end inline asm
	// begin inline asm
	{	
ld.global.cg.u64 %rd9601, [%rd9599];
	}
	// end inline asm
	// begin inline asm
	{	
ld.global.cg.u64 %rd9603, [%rd9601];
	}
	// end inline asm
	// begin inline asm
	{	
ld.global.cg.u64 %rd9605, [%rd9603];
	}
	// end inline asm
	// begin inline asm
	{	
ld.global.cg.u64 %rd9607, [%rd9605];
	}
	// end inline asm
	// begin inline asm
	{	
ld.global.cg.u64 %rd9609, [%rd9607];
	}
	// end inline asm
	// begin inline asm
	{	
ld.global.cg.u64 %rd9611, [%rd9609];
	}
	// end inline asm
	// begin inline asm
	{	
ld.global.cg.u64 %rd9613, [%rd9611];
	}
	// end inline asm
	// begin inline asm
	{	
ld.global.cg.u64 %rd9615, [%rd9613];
	}
	// end inline asm
	// begin inline asm
	{	
ld.global.cg.u64 %rd9617, [%rd9615];
	}
	// end inline asm
	// begin inline asm
	{	
ld.global.cg.u64 %rd9619, [%rd9617];
	}
	// end inline asm
	// begin inline asm
	{	
ld.global.cg.u64 %rd9621, [%rd9619];
	}
	// end inline asm
	// begin inline asm
	{	
ld.global.cg.u64 %rd9623, [%rd9621];
	}
	// end inline asm
	// begin inline asm
	{	
ld.global.cg.u64 %rd9625, [%rd9623];
	}
	// end inline asm
	// begin inline asm
	{	
ld.global.cg.u64 %rd9627, [%rd9625];
	}
	// end inline asm
	// begin inline asm
	{	
ld.global.cg.u64 %rd9629, [%rd9627];
	}
	// end inline asm
	// begin inline asm
	{	
ld.global.cg.u64 %rd9631, [%rd9629];
	}
	// end inline asm
	// begin inline asm
	{	
ld.global.cg.u64 %rd9633, [%rd9631];
	}
	// end inline asm
	// begin inline asm
	{	
ld.global.cg.u64 %rd9635, [%rd9633];
	}
	// end inline asm
	// begin inline asm
	{	
ld.global.cg.u64 %rd9637, [%rd9635];
	}
	// end inline asm
	// begin inline asm
	{	
ld.global.cg.u64 %rd9639, [%rd9637];
	}
	// end inline asm
	// begin inline asm
	{	
ld.global.cg.u64 %rd9641, [%rd9639];
	}
	// end inline asm
	// begin inline asm
	{	
ld.global.cg.u64 %rd9643, [%rd9641];
	}
	// end inline asm
	// begin inline asm
	{	
ld.global.cg.u64 %rd9645, [%rd9643];
	}
	// end inline asm
	// begin inline asm
	{	
ld.global.cg.u64 %rd9647, [%rd9645];
	}
	// end inline asm
	// begin inline asm
	{	
ld.global.cg.u64 %rd9649, [%rd9647];
	}
	// end inline asm
	// begin inline asm
	{	
ld.global.cg.u64 %rd9651, [%rd9649];
	}
	// end inline asm
	// begin inline asm
	{	
ld.global.cg.u64 %rd9653, [%rd9651];
	}
	// end inline asm
	// begin inline asm
	{	
ld.global.cg.u64 %rd9655, [%rd9653];
	}
	// end inline asm
	// begin inline asm
	{	
ld.global.cg.u64 %rd9657, [%rd9655];
	}
	// end inline asm
	// begin inline asm
	{	
ld.global.cg.u64 %rd9659, [%rd9657];
	}
	// end inline asm
	// begin inline asm
	{	
ld.global.cg.u64 %rd9661, [%rd9659];
	}
	// end inline asm
	// begin inline asm
	{	
ld.global.cg.u64 %rd9663, [%rd9661];
	}
	// end inline asm
	// begin inline asm
	{	
ld.global.cg.u64 %rd9665, [%rd9663];
	}
	// end inline asm
	// begin inline asm
	{	
ld.global.cg.u64 %rd9667, [%rd9665];
	}
	// end inline asm
	// begin inline asm
	{	
ld.global.cg.u64 %rd9669, [%rd9667];
	}
	// end inline asm
	// begin inline asm
	{	
ld.global.cg.u64 %rd9671, [%rd9669];
	}
	// end inline asm
	// begin inline asm
	{	
ld.global.cg.u64 %rd9673, [%rd9671];
	}
	// end inline asm
	// begin inline asm
	{	
ld.global.cg.u64 %rd9675, [%rd9673];
	}
	// end inline asm
	// begin inline asm
	{	
ld.global.cg.u64 %rd9677, [%rd9675];
	}
	// end inline asm
	// begin inline asm
	{	
ld.global.cg.u64 %rd9679, [%rd9677];
	}
	// end inline asm
	// begin inline asm
	{	
ld.global.cg.u64 %rd9681, [%rd9679];
	}
	// end inline asm
	// begin inline asm
	{	
ld.global.cg.u64 %rd9683, [%rd9681];
	}
	// end inline asm
	// begin inline asm
	{	
ld.global.cg.u64 %rd9685, [%rd9683];
	}
	// end inline asm
	// begin inline asm
	{	
ld.global.cg.u64 %rd9687, [%rd9685];
	}
	// end inline asm
	// begin inline asm
	{	
ld.global.cg.u64 %rd9689, [%rd9687];
	}
	// end inline asm
	// begin inline asm
	{	
ld.global.cg.u64 %rd9691, [%rd9689];
	}
	// end inline asm
	// begin inline asm
	{	
ld.global.cg.u64 %rd9693, [%rd9691];
	}
	// end inline asm
	// begin inline asm
	{	
ld.global.cg.u64 %rd9695, [%rd9693];
	}
	// end inline asm
	// begin inline asm
	{	
ld.global.cg.u64 %rd9697, [%rd9695];
	}
	// end inline asm
	// begin inline asm
	{	
ld.global.cg.u64 %rd9699, [%rd9697];
	}
	// end inline asm
	// begin inline asm
	{	
ld.global.cg.u64 %rd9701, [%rd9699];
	}
	// end inline asm
	// begin inline asm
	{	
ld.global.cg.u64 %rd9703, [%rd9701];
	}
	// end inline asm
	// begin inline asm
	{	
ld.global.cg.u64 %rd9705, [%rd9703];
	}
	// end inline asm
	// begin inline asm
	{	
ld.global.cg.u64 %rd9707, [%rd9705];
	}
	// end inline asm
	// begin inline asm
	{	
ld.global.cg.u64 %rd9709, [%rd9707];
	}
	// end inline asm
	// begin inline asm
	{	
ld.global.cg.u64 %rd9711, [%rd9709];
	}
	// end inline asm
	// begin inline asm
	{	
ld.global.cg.u64 %rd9713, [%rd9711];
	}
	// end inline asm
	// begin inline asm
	{	
ld.global.cg.u64 %rd9715, [%rd9713];
	}
	// end inline asm
	// begin inline asm
	{	
ld.global.cg.u64 %rd9717, [%rd9715];
	}
	// end inline asm
	// begin inline asm
	{	
ld.global.cg.u64 %rd9719, [%rd9717];
	}
	// end inline asm
	// begin inline asm
	{	
ld.global.cg.u64 %rd9721, [%rd9719];
	}
	// end inline asm
	// begin inline asm
	{	
ld.global.cg.u64 %rd9723, [%rd9721];
	}
	// end inline asm
	// begin inline asm
	{	
ld.global.cg.u64 %rd9725, [%rd9723];
	}
	// end inline asm
	// begin inline asm
	{	
ld.global.cg.u64 %rd9727, [%rd9725];
	}
	// end inline asm
	// begin inline asm
	{	
ld.global.cg.u64 %rd9729, [%rd9727];
	}
	// end inline asm
	// begin inline asm
	{	
ld.global.cg.u64 %rd9731, [%rd9729];
	}
	// end inline asm
	// begin inline asm
	{	
ld.global.cg.u64 %rd9733, [%rd9731];
	}
	// end inline asm
	// begin inline asm
	{	
ld.global.cg.u64 %rd9735, [%rd9733];
	}
	// end inline asm
	// begin inline asm
	{	
ld.global.cg.u64 %rd9737, [%rd9735];
	}
	// end inline asm
	// begin inline asm
	{	
ld.global.cg.u64 %rd9739, [%rd9737];
	}
	// end inline asm
	// begin inline asm
	{	
ld.global.cg.u64 %rd9741, [%rd9739];
	}
	// end inline asm
	// begin inline asm
	{	
ld.global.cg.u64 %rd9743, [%rd9741];
	}
	// end inline asm
	// begin inline asm
	{	
ld.global.cg.u64 %rd9745, [%rd9743];
	}
	// end inline asm
	// begin inline asm
	{	
ld.global.cg.u64 %rd9747, [%rd9745];
	}
	// end inline asm
	// begin inline asm
	{	
ld.global.cg.u64 %rd9749, [%rd9747];
	}
	// end inline asm
	// begin inline asm
	{	
ld.global.cg.u64 %rd9751, [%rd9749];
	}
	// end inline asm
	// begin inline asm
	{	
ld.global.cg.u64 %rd9753, [%rd9751];
	}
	// end inline asm
	// begin inline asm
	{	
ld.global.cg.u64 %rd9755, [%rd9753];
	}
	// end inline asm
	// begin inline asm
	{	
ld.global.cg.u64 %rd9757, [%rd9755];
	}
	// end inline asm
	// begin inline asm
	{	
ld.global.cg.u64 %rd9759, [%rd9757];
	}
	// end inline asm
	// begin inline asm
	{	
ld.global.cg.u64 %rd9761, [%rd9759];
	}
	// end inline asm
	// begin inline asm
	{	
ld.global.cg.u64 %rd9763, [%rd9761];
	}
	// end inline asm
	// begin inline asm
	{	
ld.global.cg.u64 %rd9765, [%rd9763];
	}
	// end inline asm
	// begin inline asm
	{	
ld.global.cg.u64 %rd9767, [%rd9765];
	}
	// end inline asm
	// begin inline asm
	{	
ld.global.cg.u64 %rd9769, [%rd9767];
	}
	// end inline asm
	// begin inline asm
	{	
ld.global.cg.u64 %rd9771, [%rd9769];
	}
	// end inline asm
	// begin inline asm
	{	
ld.global.cg.u64 %rd9773, [%rd9771];
	}
	// end inline asm
	// begin inline asm
	{	
ld.global.cg.u64 %rd9775, [%rd9773];
	}
	// end inline asm
	// begin inline asm
	{	
ld.global.cg.u64 %rd9777, [%rd9775];
	}
	// end inline asm
	// begin inline asm
	{	
ld.global.cg.u64 %rd9779, [%rd9777];
	}
	// end inline asm
	// begin inline asm
	{	
ld.global.cg.u64 %rd9781, [%rd9779];
	}
	// end inline asm
	// begin inline asm
	{	
ld.global.cg.u64 %rd9783, [%rd9781];
	}
	// end inline asm
	// begin inline asm
	{	
ld.global.cg.u64 %rd9785, [%rd9783];
	}
	// end inline asm
	// begin inline asm
	{	
ld.global.cg.u64 %rd9787, [%rd9785];
	}
	// end inline asm
	// begin inline asm
	{	
ld.global.cg.u64 %rd9789, [%rd9787];
	}
	// end inline asm
	// begin inline asm
	{	
ld.global.cg.u64 %rd9791, [%rd9789];
	}
	// end inline asm
	// begin inline asm
	{	
ld.global.cg.u64 %rd9793, [%rd9791];
	}
	// end inline asm
	// begin inline asm
	{	
ld.global.cg.u64 %rd9795, [%rd9793];
	}
	// end inline asm
	// begin inline asm
	{	
ld.global.cg.u64 %rd9797, [%rd9795];
	}
	// end inline asm
	// begin inline asm
	{	
ld.global.cg.u64 %rd9799, [%rd9797];
	}
	// end inline asm
	// begin inline asm
	{	
ld.global.cg.u64 %rd9801, [%rd9799];
	}
	// end inline asm
	// begin inline asm
	{	
ld.global.cg.u64 %rd9803, [%rd9801];
	}
	// end inline asm
	// begin inline asm
	{	
ld.global.cg.u64 %rd9805, [%rd9803];
	}
	// end inline asm
	// begin inline asm
	{	
ld.global.cg.u64 %rd9807, [%rd9805];
	}
	// end inline asm
	// begin inline asm
	{	
ld.global.cg.u64 %rd9809, [%rd9807];
	}
	// end inline asm
	// begin inline asm
	{	
ld.global.cg.u64 %rd9811, [%rd9809];
	}
	// end inline asm
	// begin inline asm
	{	
ld.global.cg.u64 %rd9813, [%rd9811];
	}
	// end inline asm
	// begin inline asm
	{	
ld.global.cg.u64 %rd9815, [%rd9813];
	}
	// end inline asm
	// begin inline asm
	{	
ld.global.cg.u64 %rd9817, [%rd9815];
	}
	// end inline asm
	// begin inline asm
	{	
ld.global.cg.u64 %rd9819, [%rd9817];
	}
	// end inline asm
	// begin inline asm
	{	
ld.global.cg.u64 %rd9821, [%rd9819];
	}
	// end inline asm
	// begin inline asm
	{	
ld.global.cg.u64 %rd9823, [%rd9821];
	}
	// end inline asm
	// begin inline asm
	{	
ld.global.cg.u64 %rd9825, [%rd9823];
	}
	// end inline asm
	// begin inline asm
	{	
ld.global.cg.u64 %rd9827, [%rd9825];
	}
	// end inline asm
	// begin inline asm
	{	
ld.global.cg.u64 %rd9829, [%rd9827];
	}
	// end inline asm
	// begin inline asm
	{	
ld.global.cg.u64 %rd9831, [%rd9829];
	}
	// end inline asm
	// begin inline asm
	{	
ld.global.cg.u64 %rd9833, [%rd9831];
	}
	// end inline asm
	// begin inline asm
	{	
ld.global.cg.u64 %rd9835, [%rd9833];
	}
	// end inline asm
	// begin inline asm
	{	
ld.global.cg.u64 %rd9837, [%rd9835];
	}
	// end inline asm
	// begin inline asm
	{	
ld.global.cg.u64 %rd9839, [%rd9837];
	}
	// end inline asm
	// begin inline asm
	{	
ld.global.cg.u64 %rd9841, [%rd9839];
	}
	// end inline asm
	// begin inline asm
	{	
ld.global.cg.u64 %rd9843, [%rd9841];
	}
	// end inline asm
	// begin inline asm
	{	
ld.global.cg.u64 %rd9845, [%rd9843];
	}
	// end inline asm
	// begin inline asm
	{	
ld.global.cg.u64 %rd9847, [%rd9845];
	}
	// end inline asm
	// begin inline asm
	{	
ld.global.cg.u64 %rd9849, [%rd9847];
	}
	// end inline asm
	// begin inline asm
	{	
ld.global.cg.u64 %rd9851, [%rd9849];
	}
	// end inline asm
	// begin inline asm
	{	
ld.global.cg.u64 %rd9853, [%rd9851];
	}
	// end inline asm
	// begin inline asm
	{	
ld.global.cg.u64 %rd9855, [%rd9853];
	}
	// end inline asm
	// begin inline asm
	{	
ld.global.cg.u64 %rd9857, [%rd9855];
	}
	// end inline asm
	// begin inline asm
	{	
ld.global.cg.u64 %rd9859, [%rd9857];
	}
	// end inline asm
	// begin inline asm
	{	
ld.global.cg.u64 %rd9861, [%rd9859];
	}
	// end inline asm
	// begin inline asm
	{	
ld.global.cg.u64 %rd9863, [%rd9861];
	}
	// end inline asm
	// begin inline asm
	{	
ld.global.cg.u64 %rd9865, [%rd9863];
	}
	// end inline asm
	// begin inline asm
	{	
ld.global.cg.u64 %rd9867, [%rd9865];
	}
	// end inline asm
	// begin inline asm
	{	
ld.global.cg.u64 %rd9869, [%rd9867];
	}
	// end inline asm
	// begin inline asm
	{	
ld.global.cg.u64 %rd9871, [%rd9869];
	}
	// end inline asm
	// begin inline asm
	{	
ld.global.cg.u64 %rd9873, [%rd9871];
	}
	// end inline asm
	// begin inline asm
	{	
ld.global.cg.u64 %rd9875, [%rd9873];
	}
	// end inline asm
	// begin inline asm
	{	
ld.global.cg.u64 %rd9877, [%rd9875];
	}
	// end inline asm
	// begin inline asm
	{	
ld.global.cg.u64 %rd9879, [%rd9877];
	}
	// end inline asm
	// begin inline asm
	{	
ld.global.cg.u64 %rd9881, [%rd9879];
	}
	// end inline asm
	// begin inline asm
	{	
ld.global.cg.u64 %rd9883, [%rd9881];
	}
	// end inline asm
	// begin inline asm
	{	
ld.global.cg.u64 %rd9885, [%rd9883];
	}
	// end inline asm
	// begin inline asm
	{	
ld.global.cg.u64 %rd9887, [%rd9885];
	}
	// end inline asm
	// begin inline asm
	{	
ld.global.cg.u64 %rd9889, [%rd9887];
	}
	// end inline asm
	// begin inline asm
	{	
ld.global.cg.u64 %rd9891, [%rd9889];
	}
	// end inline asm
	// begin inline asm
	{	
ld.global.cg.u64 %rd9893, [%rd9891];
	}
	// end inline asm
	// begin inline asm
	{	
ld.global.cg.u64 %rd9895, [%rd9893];
	}
	// end inline asm
	// begin inline asm
	{	
ld.global.cg.u64 %rd9897, [%rd9895];
	}
	// end inline asm
	// begin inline asm
	{	
ld.global.cg.u64 %rd9899, [%rd9897];
	}
	// end inline asm
	// begin inline asm
	{	
ld.global.cg.u64 %rd9901, [%rd9899];
	}
	// end inline asm
	// begin inline asm
	{	
ld.global.cg.u64 %rd9903, [%rd9901];
	}
	// end inline asm
	// begin inline asm
	{	
ld.global.cg.u64 %rd9905, [%rd9903];
	}
	// end inline asm
	// begin inline asm
	{	
ld.global.cg.u64 %rd9907, [%rd9905];
	}
	// end inline asm
	// begin inline asm
	{	
ld.global.cg.u64 %rd9909, [%rd9907];
	}
	// end inline asm
	// begin inline asm
	{	
ld.global.cg.u64 %rd9911, [%rd9909];
	}
	// end inline asm
	// begin inline asm
	{	
ld.global.cg.u64 %rd9913, [%rd9911];
	}
	// end inline asm
	// begin inline asm
	{	
ld.global.cg.u64 %rd9915, [%rd9913];
	}
	// end inline asm
	// begin inline asm
	{	
ld.global.cg.u64 %rd9917, [%rd9915];
	}
	// end inline asm
	// begin inline asm
	{	
ld.global.cg.u64 %rd9919, [%rd9917];
	}
	// end inline asm
	// begin inline asm
	{	
ld.global.cg.u64 %rd9921, [%rd9919];
	}
	// end inline asm
	// begin inline asm
	{	
ld.global.cg.u64 %rd9923, [%rd9921];
	}
	// end inline asm
	// begin inline asm
	{	
ld.global.cg.u64 %rd9925, [%rd9923];
	}
	// end inline asm
	// begin inline asm
	{	
ld.global.cg.u64 %rd9927, [%rd9925];
	}
	// end inline asm
	// begin inline asm
	{	
ld.global.cg.u64 %rd9929, [%rd9927];
	}
	// end inline asm
	// begin inline asm
	{	
ld.global.cg.u64 %rd9931, [%rd9929];
	}
	// end inline asm
	// begin inline asm
	{	
ld.global.cg.u64 %rd9933, [%rd9931];
	}
	// end inline asm
	// begin inline asm
	{	
ld.global.cg.u64 %rd9935, [%rd9933];
	}
	// end inline asm
	// begin inline asm
	{	
ld.global.cg.u64 %rd9937, [%rd9935];
	}
	// end inline asm
	// begin inline asm
	{	
ld.global.cg.u64 %rd9939, [%rd9937];
	}
	// end inline asm
	// begin inline asm
	{	
ld.global.cg.u64 %rd9941, [%rd9939];
	}
	// end inline asm
	// begin inline asm
	{	
ld.global.cg.u64 %rd9943, [%rd9941];
	}
	// end inline asm
	// begin inline asm
	{	
ld.global.cg.u64 %rd9945, [%rd9943];
	}
	// end inline asm
	// begin inline asm
	{	
ld.global.cg.u64 %rd9947, [%rd9945];
	}
	// end inline asm
	// begin inline asm
	{	
ld.global.cg.u64 %rd9949, [%rd9947];
	}
	// end inline asm
	// begin inline asm
	{	
ld.global.cg.u64 %rd9951, [%rd9949];
	}
	// end inline asm
	// begin inline asm
	{	
ld.global.cg.u64 %rd9953, [%rd9951];
	}
	// end inline asm
	// begin inline asm
	{	
ld.global.cg.u64 %rd9955, [%rd9953];
	}
	// end inline asm
	// begin inline asm
	{	
ld.global.cg.u64 %rd9957, [%rd9955];
	}
	// end inline asm
	// begin inline asm
	{	
ld.global.cg.u64 %rd9959, [%rd9957];
	}
	// end inline asm
	// begin inline asm
	{	
ld.global.cg.u64 %rd9961, [%rd9959];
	}
	// end inline asm
	// begin inline asm
	{	
ld.global.cg.u64 %rd9963, [%rd9961];
	}
	// end inline asm
	// begin inline asm
	{	
ld.global.cg.u64 %rd9965, [%rd9963];
	}
	// end inline asm
	// begin inline asm
	{	
ld.global.cg.u64 %rd9967, [%rd9965];
	}
	// end inline asm
	// begin inline asm
	{	
ld.global.cg.u64 %rd9969, [%rd9967];
	}
	// end inline asm
	// begin inline asm
	{	
ld.global.cg.u64 %rd9971, [%rd9969];
	}
	// end inline asm
	// begin inline asm
	{	
ld.global.cg.u64 %rd9973, [%rd9971];
	}
	// end inline asm
	// begin inline asm
	{	
ld.global.cg.u64 %rd9975, [%rd9973];
	}
	// end inline asm
	// begin inline asm
	{	
ld.global.cg.u64 %rd9977, [%rd9975];
	}
	// end inline asm
	// begin inline asm
	{	
ld.global.cg.u64 %rd9979, [%rd9977];
	}
	// end inline asm
	// begin inline asm
	{	
ld.global.cg.u64 %rd9981, [%rd9979];
	}
	// end inline asm
	// begin inline asm
	{	
ld.global.cg.u64 %rd9983, [%rd9981];
	}
	// end inline asm
	// begin inline asm
	{	
ld.global.cg.u64 %rd9985, [%rd9983];
	}
	// end inline asm
	// begin inline asm
	{	
ld.global.cg.u64 %rd9987, [%rd9985];
	}
	// end inline asm
	// begin inline asm
	{	
ld.global.cg.u64 %rd9989, [%rd9987];
	}
	// end inline asm
	// begin inline asm
	{	
ld.global.cg.u64 %rd9991, [%rd9989];
	}
	// end inline asm
	// begin inline asm
	{	
ld.global.cg.u64 %rd9993, [%rd9991];
	}
	// end inline asm
	// begin inline asm
	{	
ld.global.cg.u64 %rd9995, [%rd9993];
	}
	// end inline asm
	// begin inline asm
	{	
ld.global.cg.u64 %rd9997, [%rd9995];
	}
	// end inline asm
	// begin inline asm
	{	
ld.global.cg.u64 %rd9999, [%rd9997];
	}
	// end inline asm
	// begin inline asm
	{	
ld.global.cg.u64 %rd10001, [%rd9999];
	}
	// end inline asm
	// begin inline asm
	{	
ld.global.cg.u64 %rd10003, [%rd10001];
	}
	// end inline asm
	// begin inline asm
	{	
ld.global.cg.u64 %rd10005, [%rd10003];
	}
	// end inline asm
	// begin inline asm
	{	
ld.global.cg.u64 %rd10007, [%rd10005];
	}
	// end inline asm
	// begin inline asm
	{	
ld.global.cg.u64 %rd10009, [%rd10007];
	}
	// end inline asm
	// begin inline asm
	{	
ld.global.cg.u64 %rd10011, [%rd10009];
	}
	// end inline asm
	// begin inline asm
	{	
ld.global.cg.u64 %rd10013, [%rd10011];
	}
	// end inline asm
	// begin inline asm
	{	
ld.global.cg.u64 %rd10015, [%rd10013];
	}
	// end inline asm
	// begin inline asm
	{	
ld.global.cg.u64 %rd10017, [%rd10015];
	}
	// end inline asm
	// begin inline asm
	{	
ld.global.cg.u64 %rd10019, [%rd10017];
	}
	// end inline asm
	// begin inline asm
	{	
ld.global.cg.u64 %rd10021, [%rd10019];
	}
	// end inline asm
	// begin inline asm
	{	
ld.global.cg.u64 %rd10023, [%rd10021];
	}
	// end inline asm
	// begin inline asm
	{	
ld.global.cg.u64 %rd10025, [%rd10023];
	}
	// end inline asm
	// begin inline asm
	{	
ld.global.cg.u64 %rd10027, [%rd10025];
	}
	// end inline asm
	// begin inline asm
	{	
ld.global.cg.u64 %rd10029, [%rd10027];
	}
	// end inline asm
	// begin inline asm
	{	
ld.global.cg.u64 %rd10031, [%rd10029];
	}
	// end inline asm
	// begin inline asm
	{	
ld.global.cg.u64 %rd10033, [%rd10031];
	}
	// end inline asm
	// begin inline asm
	{	
ld.global.cg.u64 %rd10035, [%rd10033];
	}
	// end inline asm
	// begin inline asm
	{	
ld.global.cg.u64 %rd10037, [%rd10035];
	}
	// end inline asm
	// begin inline asm
	{	
ld.global.cg.u64 %rd10039, [%rd10037];
	}
	// end inline asm
	// begin inline asm
	{	
ld.global.cg.u64 %rd10041, [%rd10039];
	}
	// end inline asm
	// begin inline asm
	{	
ld.global.cg.u64 %rd10043, [%rd10041];
	}
	// end inline asm
	// begin inline asm
	{	
ld.global.cg.u64 %rd10045, [%rd10043];
	}
	// end inline asm
	// begin inline asm
	{	
ld.global.cg.u64 %rd10047, [%rd10045];
	}
	// end inline asm
	// begin inline asm
	{	
ld.global.cg.u64 %rd10049, [%rd10047];
	}
	// end inline asm
	// begin inline asm
	{	
ld.global.cg.u64 %rd10051, [%rd10049];
	}
	// end inline asm
	// begin inline asm
	{	
ld.global.cg.u64 %rd10053, [%rd10051];
	}
	// end inline asm
	// begin inline asm
	{	
ld.global.cg.u64 %rd10055, [%rd10053];
	}
	// end inline asm
	// begin inline asm
	{	
ld.global.cg.u64 %rd10057, [%rd10055];
	}
	// end inline asm
	// begin inline asm
	{	
ld.global.cg.u64 %rd10059, [%rd10057];
	}
	// end inline asm
	// begin inline asm
	{	
ld.global.cg.u64 %rd10061, [%rd10059];
	}
	// end inline asm
	// begin inline asm
	{	
ld.global.cg.u64 %rd10063, [%rd10061];
	}
	// end inline asm
	// begin inline asm
	{	
ld.global.cg.u64 %rd10065, [%rd10063];
	}
	// end inline asm
	// begin inline asm
	{	
ld.global.cg.u64 %rd10067, [%rd10065];
	}
	// end inline asm
	// begin inline asm
	{	
ld.global.cg.u64 %rd10069, [%rd10067];
	}
	// end inline asm
	// begin inline asm
	{	
ld.global.cg.u64 %rd10071, [%rd10069];
	}
	// end inline asm
	// begin inline asm
	{	
ld.global.cg.u64 %rd10073, [%rd10071];
	}
	// end inline asm
	// begin inline asm
	{	
ld.global.cg.u64 %rd10075, [%rd10073];
	}
	// end inline asm
	// begin inline asm
	{	
ld.global.cg.u64 %rd10077, [%rd10075];
	}
	// end inline asm
	// begin inline asm
	{	
ld.global.cg.u64 %rd10079, [%rd10077];
	}
	// end inline asm
	// begin inline asm
	{	
ld.global.cg.u64 %rd10081, [%rd10079];
	}
	// end inline asm
	// begin inline asm
	{	
ld.global.cg.u64 %rd10083, [%rd10081];
	}
	// end inline asm
	// begin inline asm
	{	
ld.global.cg.u64 %rd10085, [%rd10083];
	}
	// end inline asm
	// begin inline asm
	{	
ld.global.cg.u64 %rd10087, [%rd10085];
	}
	// end inline asm
	// begin inline asm
	{	
ld.global.cg.u64 %rd10089, [%rd10087];
	}
	// end inline asm
	// begin inline asm
	{	
ld.global.cg.u64 %rd10091, [%rd10089];
	}
	// end inline asm
	// begin inline asm
	{	
ld.global.cg.u64 %rd10093, [%rd10091];
	}
	// end inline asm
	// begin inline asm
	{	
ld.global.cg.u64 %rd10095, [%rd10093];
	}
	// end inline asm
	// begin inline asm
	{	
ld.global.cg.u64 %rd10097, [%rd10095];
	}
	// end inline asm
	// begin inline asm
	{	
ld.global.cg.u64 %rd10099, [%rd10097];
	}
	// end inline asm
	// begin inline asm
	{	
ld.global.cg.u64 %rd10101, [%rd10099];
	}
	// end inline asm
	// begin inline asm
	{	
ld.global.cg.u64 %rd10103, [%rd10101];
	}
	// end inline asm
	// begin inline asm
	{	
ld.global.cg.u64 %rd10105, [%rd10103];
	}
	// end inline asm
	// begin inline asm
	{	
ld.global.cg.u64 %rd10107, [%rd10105];
	}
	// end inline asm
	// begin inline asm
	{	
ld.global.cg.u64 %rd10109, [%rd10107];
	}
	// end inline asm
	// begin inline asm
	{	
ld.global.cg.u64 %rd10111, [%rd10109];
	}
	// end inline asm
	// begin inline asm
	{	
ld.global.cg.u64 %rd10113, [%rd10111];
	}
	// end inline asm
	// begin inline asm
	{	
ld.global.cg.u64 %rd10115, [%rd10113];
	}
	// end inline asm
	// begin inline asm
	{	
ld.global.cg.u64 %rd10117, [%rd10115];
	}
	// end inline asm
	// begin inline asm
	{	
ld.global.cg.u64 %rd10119, [%rd10117];
	}
	// end inline asm
	// begin inline asm
	{	
ld.global.cg.u64 %rd10121, [%rd10119];
	}
	// end inline asm
	// begin inline asm
	{	
ld.global.cg.u64 %rd10123, [%rd10121];
	}
	// end inline asm
	// begin inline asm
	{	
ld.global.cg.u64 %rd10125, [%rd10123];
	}
	// end inline asm
	// begin inline asm
	{	
ld.global.cg.u64 %rd10127, [%rd10125];
	}
	// end inline asm
	// begin inline asm
	{	
ld.global.cg.u64 %rd10129, [%rd10127];
	}
	// end inline asm
	// begin inline asm
	{	
ld.global.cg.u64 %rd10131, [%rd10129];
	}
	// end inline asm
	// begin inline asm
	{	
ld.global.cg.u64 %rd10133, [%rd10131];
	}
	// end inline asm
	// begin inline asm
	{	
ld.global.cg.u64 %rd10135, [%rd10133];
	}
	// end inline asm
	// begin inline asm
	{	
ld.global.cg.u64 %rd10137, [%rd10135];
	}
	// end inline asm
	// begin inline asm
	{	
ld.global.cg.u64 %rd10139, [%rd10137];
	}
	// end inline asm
	// begin inline asm
	{	
ld.global.cg.u64 %rd10141, [%rd10139];
	}
	// end inline asm
	// begin inline asm
	{	
ld.global.cg.u64 %rd10143, [%rd10141];
	}
	// end inline asm
	// begin inline asm
	{	
ld.global.cg.u64 %rd10145, [%rd10143];
	}
	// end inline asm
	// begin inline asm
	{	
ld.global.cg.u64 %rd10147, [%rd10145];
	}
	// end inline asm
	// begin inline asm
	{	
ld.global.cg.u64 %rd10149, [%rd10147];
	}
	// end inline asm
	// begin inline asm
	{	
ld.global.cg.u64 %rd10151, [%rd10149];
	}
	// end inline asm
	// begin inline asm
	{	
ld.global.cg.u64 %rd10153, [%rd10151];
	}
	// end inline asm
	// begin inline asm
	{	
ld.global.cg.u64 %rd10155, [%rd10153];
	}
	// end inline asm
	// begin inline asm
	{	
ld.global.cg.u64 %rd10157, [%rd10155];
	}
	// end inline asm
	// begin inline asm
	{	
ld.global.cg.u64 %rd10159, [%rd10157];
	}
	// end inline asm
	// begin inline asm
	{	
ld.global.cg.u64 %rd10161, [%rd10159];
	}
	// end inline asm
	// begin inline asm
	{	
ld.global.cg.u64 %rd10163, [%rd10161];
	}
	// end inline asm
	// begin inline asm
	{	
ld.global.cg.u64 %rd10165, [%rd10163];
	}
	// end inline asm
	// begin inline asm
	{	
ld.global.cg.u64 %rd10167, [%rd10165];
	}
	// end inline asm
	// begin inline asm
	{	
ld.global.cg.u64 %rd10169, [%rd10167];
	}
	// end inline asm
	// begin inline asm
	{	
ld.global.cg.u64 %rd10171, [%rd10169];
	}
	// end inline asm
	// begin inline asm
	{	
ld.global.cg.u64 %rd10173, [%rd10171];
	}
	// end inline asm
	// begin inline asm
	{	
ld.global.cg.u64 %rd10175, [%rd10173];
	}
	// end inline asm
	// begin inline asm
	{	
ld.global.cg.u64 %rd10177, [%rd10175];
	}
	// end inline asm
	// begin inline asm
	{	
ld.global.cg.u64 %rd10179, [%rd10177];
	}
	// end inline asm
	// begin inline asm
	{	
ld.global.cg.u64 %rd10181, [%rd10179];
	}
	// end inline asm
	// begin inline asm
	{	
ld.global.cg.u64 %rd10183, [%rd10181];
	}
	// end inline asm
	// begin inline asm
	{	
ld.global.cg.u64 %rd10185, [%rd10183];
	}
	// end inline asm
	// begin inline asm
	{	
ld.global.cg.u64 %rd10187, [%rd10185];
	}
	// end inline asm
	// begin inline asm
	{	
ld.global.cg.u64 %rd10189, [%rd10187];
	}
	// end inline asm
	// begin inline asm
	{	
ld.global.cg.u64 %rd10191, [%rd10189];
	}
	// end inline asm
	// begin inline asm
	{	
ld.global.cg.u64 %rd10193, [%rd10191];
	}
	// end inline asm
	// begin inline asm
	{	
ld.global.cg.u64 %rd10195, [%rd10193];
	}
	// end inline asm
	// begin inline asm
	{	
ld.global.cg.u64 %rd10197, [%rd10195];
	}
	// end inline asm
	// begin inline asm
	{	
ld.global.cg.u64 %rd10199, [%rd10197];
	}
	// end inline asm
	// begin inline asm
	{	
ld.global.cg.u64 %rd10201, [%rd10199];
	}
	// end inline asm
	// begin inline asm
	{	
ld.global.cg.u64 %rd10203, [%rd10201];
	}
	// end inline asm
	// begin inline asm
	{	
ld.global.cg.u64 %rd10205, [%rd10203];
	}
	// end inline asm
	// begin inline asm
	{	
ld.global.cg.u64 %rd10207, [%rd10205];
	}
	// end inline asm
	// begin inline asm
	{	
ld.global.cg.u64 %rd10209, [%rd10207];
	}
	// end inline asm
	// begin inline asm
	{	
ld.global.cg.u64 %rd10211, [%rd10209];
	}
	// end inline asm
	// begin inline asm
	{	
ld.global.cg.u64 %rd10213, [%rd10211];
	}
	// end inline asm
	// begin inline asm
	{	
ld.global.cg.u64 %rd10215, [%rd10213];
	}
	// end inline asm
	// begin inline asm
	{	
ld.global.cg.u64 %rd10217, [%rd10215];
	}
	// end inline asm
	// begin inline asm
	{	
ld.global.cg.u64 %rd10219, [%rd10217];
	}
	// end inline asm
	// begin inline asm
	{	
ld.global.cg.u64 %rd10221, [%rd10219];
	}
	// end inline asm
	// begin inline asm
	{	
ld.global.cg.u64 %rd10223, [%rd10221];
	}
	// end inline asm
	// begin inline asm
	{	
ld.global.cg.u64 %rd10225, [%rd10223];
	}
	// end inline asm
	// begin inline asm
	{	
ld.global.cg.u64 %rd10227, [%rd10225];
	}
	// end inline asm
	// begin inline asm
	{	
ld.global.cg.u64 %rd10229, [%rd10227];
	}
	// end inline asm
	// begin inline asm
	{	
ld.global.cg.u64 %rd10231, [%rd10229];
	}
	// end inline asm
	// begin inline asm
	{	
ld.global.cg.u64 %rd10233, [%rd10231];
	}
	// end inline asm
	// begin inline asm
	{	
ld.global.cg.u64 %rd10235, [%rd10233];
	}
	// end inline asm
	// begin inline asm
	{	
ld.global.cg.u64 %rd10237, [%rd10235];
	}
	// end inline asm
	// begin inline asm
	{	
ld.global.cg.u64 %rd10239, [%rd10237];
	}
	// end inline asm
	// begin inline asm
	{	
ld.global.cg.u64 %rd10241, [%rd10239];
	}
	// end inline asm
	// begin inline asm
	{	
ld.global.cg.u64 %rd10243, [%rd10241];
	}
	// end inline asm
	// begin inline asm
	{	
ld.global.cg.u64 %rd10245, [%rd10243];
	}
	// end inline asm
	// begin inline asm
	{	
ld.global.cg.u64 %rd10247, [%rd10245];
	}
	// end inline asm
	// begin inline asm
	{	
ld.global.cg.u64 %rd10249, [%rd10247];
	}
	// end inline asm
	// begin inline asm
	{	
ld.global.cg.u64 %rd10251, [%rd10249];
	}
	// end inline asm
	// begin inline asm
	{	
ld.global.cg.u64 %rd10253, [%rd10251];
	}
	// end inline asm
	// begin inline asm
	{	
ld.global.cg.u64 %rd10255, [%rd10253];
	}
	// end inline asm
	// begin inline asm
	{	
ld.global.cg.u64 %rd10257, [%rd10255];
	}
	// end inline asm
	// begin inline asm
	{	
ld.global.cg.u64 %rd10259, [%rd10257];
	}
	// end inline asm
	// begin inline asm
	{	
ld.global.cg.u64 %rd10261, [%rd10259];
	}
	// end inline asm
	// begin inline asm
	{	
ld.global.cg.u64 %rd10263, [%rd10261];
	}
	// end inline asm
	// begin inline asm
	{	
ld.global.cg.u64 %rd10265, [%rd10263];
	}
	// end inline asm
	// begin inline asm
	{	
ld.global.cg.u64 %rd10267, [%rd10265];
	}
	// end inline asm
	// begin inline asm
	{	
ld.global.cg.u64 %rd10269, [%rd10267];
	}
	// end inline asm
	// begin inline asm
	{	
ld.global.cg.u64 %rd10271, [%rd10269];
	}
	// end inline asm
	// begin inline asm
	{	
ld.global.cg.u64 %rd10273, [%rd10271];
	}
	// end inline asm
	// begin inline asm
	{	
ld.global.cg.u64 %rd10275, [%rd10273];
	}
	// end inline asm
	// begin inline asm
	{	
ld.global.cg.u64 %rd10277, [%rd10275];
	}
	// end inline asm
	// begin inline asm
	{	
ld.global.cg.u64 %rd10279, [%rd10277];
	}
	// end inline asm
	// begin inline asm
	{	
ld.global.cg.u64 %rd10281, [%rd10279];
	}
	// end inline asm
	// begin inline asm
	{	
ld.global.cg.u64 %rd10283, [%rd10281];
	}
	// end inline asm
	// begin inline asm
	{	
ld.global.cg.u64 %rd10285, [%rd10283];
	}
	// end inline asm
	// begin inline asm
	{	
ld.global.cg.u64 %rd10287, [%rd10285];
	}
	// end inline asm
	// begin inline asm
	{	
ld.global.cg.u64 %rd10289, [%rd10287];
	}
	// end inline asm
	// begin inline asm
	{	
ld.global.cg.u64 %rd10291, [%rd10289];
	}
	// end inline asm
	// begin inline asm
	{	
ld.global.cg.u64 %rd10293, [%rd10291];
	}
	// end inline asm
	// begin inline asm
	{	
ld.global.cg.u64 %rd10295, [%rd10293];
	}
	// end inline asm
	// begin inline asm
	{	
ld.global.cg.u64 %rd10297, [%rd10295];
	}
	// end inline asm
	// begin inline asm
	{	
ld.global.cg.u64 %rd10299, [%rd10297];
	}
	// end inline asm
	// begin inline asm
	{	
ld.global.cg.u64 %rd10301, [%rd10299];
	}
	// end inline asm
	// begin inline asm
	{	
ld.global.cg.u64 %rd10303, [%rd10301];
	}
	// end inline asm
	// begin inline asm
	{	
ld.global.cg.u64 %rd10305, [%rd10303];
	}
	// end inline asm
	// begin inline asm
	{	
ld.global.cg.u64 %rd10307, [%rd10305];
	}
	// end inline asm
	// begin inline asm
	{	
ld.global.cg.u64 %rd10309, [%rd10307];
	}
	// end inline asm
	// begin inline asm
	{	
ld.global.cg.u64 %rd10311, [%rd10309];
	}
	// end inline asm
	// begin inline asm
	{	
ld.global.cg.u64 %rd10313, [%rd10311];
	}
	// end inline asm
	// begin inline asm
	{	
ld.global.cg.u64 %rd10315, [%rd10313];
	}
	// end inline asm
	// begin inline asm
	{	
ld.global.cg.u64 %rd10317, [%rd10315];
	}
	// end inline asm
	// begin inline asm
	{	
ld.global.cg.u64 %rd10319, [%rd10317];
	}
	// end inline asm
	// begin inline asm
	{	
ld.global.cg.u64 %rd10321, [%rd10319];
	}
	// end inline asm
	// begin inline asm
	{	
ld.global.cg.u64 %rd10323, [%rd10321];
	}
	// end inline asm
	// begin inline asm
	{	
ld.global.cg.u64 %rd10325, [%rd10323];
	}
	// end inline asm
	// begin inline asm
	{	
ld.global.cg.u64 %rd10327, [%rd10325];
	}
	// end inline asm
	// begin inline asm
	{	
ld.global.cg.u64 %rd10329, [%rd10327];
	}
	// end inline asm
	// begin inline asm
	{	
ld.global.cg.u64 %rd10331, [%rd10329];
	}
	// end inline asm
	// begin inline asm
	{	
ld.global.cg.u64 %rd10333, [%rd10331];
	}
	// end inline asm
	// begin inline asm
	{	
ld.global.cg.u64 %rd10335, [%rd10333];
	}
	// end inline asm
	// begin inline asm
	{	
ld.global.cg.u64 %rd10337, [%rd10335];
	}
	// end inline asm
	// begin inline asm
	{	
ld.global.cg.u64 %rd10339, [%rd10337];
	}
	// end inline asm
	// begin inline asm
	{	
ld.global.cg.u64 %rd10341, [%rd10339];
	}
	// end inline asm
	// begin inline asm
	{	
ld.global.cg.u64 %rd10343, [%rd10341];
	}
	// end inline asm
	// begin inline asm
	{	
ld.global.cg.u64 %rd10345, [%rd10343];
	}
	// end inline asm
	// begin inline asm
	{	
ld.global.cg.u64 %rd10347, [%rd10345];
	}
	// end inline asm
	// begin inline asm
	{	
ld.global.cg.u64 %rd10349, [%rd10347];
	}
	// end inline asm
	// begin inline asm
	{	
ld.global.cg.u64 %rd10351, [%rd10349];
	}
	// end inline asm
	// begin inline asm
	{	
ld.global.cg.u64 %rd10353, [%rd10351];
	}
	// end inline asm
	// begin inline asm
	{	
ld.global.cg.u64 %rd10355, [%rd10353];
	}
	// end inline asm
	// begin inline asm
	{	
ld.global.cg.u64 %rd10357, [%rd10355];
	}
	// end inline asm
	// begin inline asm
	{	
ld.global.cg.u64 %rd10359, [%rd10357];
	}
	// end inline asm
	// begin inline asm
	{	
ld.global.cg.u64 %rd10361, [%rd10359];
	}
	// end inline asm
	// begin inline asm
	{	
ld.global.cg.u64 %rd10363, [%rd10361];
	}
	// end inline asm
	// begin inline asm
	{	
ld.global.cg.u64 %rd10365, [%rd10363];
	}
	// end inline asm
	// begin inline asm
	{	
ld.global.cg.u64 %rd10367, [%rd10365];
	}
	// end inline asm
	// begin inline asm
	{	
ld.global.cg.u64 %rd10369, [%rd10367];
	}
	// end inline asm
	// begin inline asm
	{	
ld.global.cg.u64 %rd10371, [%rd10369];
	}
	// end inline asm
	// begin inline asm
	{	
ld.global.cg.u64 %rd10373, [%rd10371];
	}
	// end inline asm
	// begin inline asm
	{	
ld.global.cg.u64 %rd10375, [%rd10373];
	}
	// end inline asm
	// begin inline asm
	{	
ld.global.cg.u64 %rd10377, [%rd10375];
	}
	// end inline asm
	// begin inline asm
	{	
ld.global.cg.u64 %rd10379, [%rd10377];
	}
	// end inline asm
	// begin inline asm
	{	
ld.global.cg.u64 %rd10381, [%rd10379];
	}
	// end inline asm
	// begin inline asm
	{	
ld.global.cg.u64 %rd10383, [%rd10381];
	}
	// end inline asm
	// begin inline asm
	{	
ld.global.cg.u64 %rd10385, [%rd10383];
	}
	// end inline asm
	// begin inline asm
	{	
ld.global.cg.u64 %rd10387, [%rd10385];
	}
	// end inline asm
	// begin inline asm
	{	
ld.global.cg.u64 %rd10389, [%rd10387];
	}
	// end inline asm
	// begin inline asm
	{	
ld.global.cg.u64 %rd10391, [%rd10389];
	}
	// end inline asm
	// begin inline asm
	{	
ld.global.cg.u64 %rd10393, [%rd10391];
	}
	// end inline asm
	// begin inline asm
	{	
ld.global.cg.u64 %rd10395, [%rd10393];
	}
	// end inline asm
	// begin inline asm
	{	
ld.global.cg.u64 %rd10397, [%rd10395];
	}
	// end inline asm
	// begin inline asm
	{	
ld.global.cg.u64 %rd10399, [%rd10397];
	}
	// end inline asm
	// begin inline asm
	{	
ld.global.cg.u64 %rd10401, [%rd10399];
	}
	// end inline asm
	// begin inline asm
	{	
ld.global.cg.u64 %rd10403, [%rd10401];
	}
	// end inline asm
	// begin inline asm
	{	
ld.global.cg.u64 %rd10405, [%rd10403];
	}
	// end inline asm
	// begin inline asm
	{	
ld.global.cg.u64 %rd10407, [%rd10405];
	}
	// end inline asm
	// begin inline asm
	{	
ld.global.cg.u64 %rd10409, [%rd10407];
	}
	// end inline asm
	// begin inline asm
	{	
ld.global.cg.u64 %rd10411, [%rd10409];
	}
	// end inline asm
	// begin inline asm
	{	
ld.global.cg.u64 %rd10413, [%rd10411];
	}
	// end inline asm
	// begin inline asm
	{	
ld.global.cg.u64 %rd10415, [%rd10413];
	}
	// end inline asm
	// begin inline asm
	{	
ld.global.cg.u64 %rd10417, [%rd10415];
	}
	// end inline asm
	// begin inline asm
	{	
ld.global.cg.u64 %rd10419, [%rd10417];
	}
	// end inline asm
	// begin inline asm
	{	
ld.global.cg.u64 %rd10421, [%rd10419];
	}
	// end inline asm
	// begin inline asm
	{	
ld.global.cg.u64 %rd10423, [%rd10421];
	}
	// end inline asm
	// begin inline asm
	{	
ld.global.cg.u64 %rd10425, [%rd10423];
	}
	// end inline asm
	// begin inline asm
	{	
ld.global.cg.u64 %rd10427, [%rd10425];
	}
	// end inline asm
	// begin inline asm
	{	
ld.global.cg.u64 %rd10429, [%rd10427];
	}
	// end inline asm
	// begin inline asm
	{	
ld.global.cg.u64 %rd10431, [%rd10429];
	}
	// end inline asm
	// begin inline asm
	{	
ld.global.cg.u64 %rd10433, [%rd10431];
	}
	// end inline asm
	// begin inline asm
	{	
ld.global.cg.u64 %rd10435, [%rd10433];
	}
	// end inline asm
	// begin inline asm
	{	
ld.global.cg.u64 %rd10437, [%rd10435];
	}
	// end inline asm
	// begin inline asm
	{	
ld.global.cg.u64 %rd10439, [%rd10437];
	}
	// end inline asm
	// begin inline asm
	{	
ld.global.cg.u64 %rd10441, [%rd10439];
	}
	// end inline asm
	// begin inline asm
	{	
ld.global.cg.u64 %rd10443, [%rd10441];
	}
	// end inline asm
	// begin inline asm
	{	
ld.global.cg.u64 %rd10445, [%rd10443];
	}
	// end inline asm
	// begin inline asm
	{	
ld.global.cg.u64 %rd10447, [%rd10445];
	}
	// end inline asm
	// begin inline asm
	{	
ld.global.cg.u64 %rd10449, [%rd10447];
	}
	// end inline asm
	// begin inline asm
	{	
ld.global.cg.u64 %rd10451, [%rd10449];
	}
	// end inline asm
	// begin inline asm
	{	
ld.global.cg.u64 %rd10453, [%rd10451];
	}
	// end inline asm
	// begin inline asm
	{	
ld.global.cg.u64 %rd10455, [%rd10453];
	}
	// end inline asm
	// begin inline asm
	{	
ld.global.cg.u64 %rd10457, [%rd10455];
	}
	// end inline asm
	// begin inline asm
	{	
ld.global.cg.u64 %rd10459, [%rd10457];
	}
	// end inline asm
	// begin inline asm
	{	
ld.global.cg.u64 %rd10461, [%rd10459];
	}
	// end inline asm
	// begin inline asm
	{	
ld.global.cg.u64 %rd10463, [%rd10461];
	}
	// end inline asm
	// begin inline asm
	{	
ld.global.cg.u64 %rd10465, [%rd10463];
	}
	// end inline asm
	// begin inline asm
	{	
ld.global.cg.u64 %rd10467, [%rd10465];
	}
	// end inline asm
	// begin inline asm
	{	
ld.global.cg.u64 %rd10469, [%rd10467];
	}
	// end inline asm
	// begin inline asm
	{	
ld.global.cg.u64 %rd10471, [%rd10469];
	}
	// end inline asm
	// begin inline asm
	{	
ld.global.cg.u64 %rd10473, [%rd10471];
	}
	// end inline asm
	// begin inline asm
	{	
ld.global.cg.u64 %rd10475, [%rd10473];
	}
	// end inline asm
	// begin inline asm
	{	
ld.global.cg.u64 %rd10477, [%rd10475];
	}
	// end inline asm
	// begin inline asm
	{	
ld.global.cg.u64 %rd10479, [%rd10477];
	}
	// end inline asm
	// begin inline asm
	{	
ld.global.cg.u64 %rd10481, [%rd10479];
	}
	// end inline asm
	// begin inline asm
	{	
ld.global.cg.u64 %rd10483, [%rd10481];
	}
	// end inline asm
	// begin inline asm
	{	
ld.global.cg.u64 %rd10485, [%rd10483];
	}
	// end inline asm
	// begin inline asm
	{	
ld.global.cg.u64 %rd10487, [%rd10485];
	}
	// end inline asm
	// begin inline asm
	{	
ld.global.cg.u64 %rd10489, [%rd10487];
	}
	// end inline asm
	// begin inline asm
	{	
ld.global.cg.u64 %rd10491, [%rd10489];
	}
	// end inline asm
	// begin inline asm
	{	
ld.global.cg.u64 %rd10493, [%rd10491];
	}
	// end inline asm
	// begin inline asm
	{	
ld.global.cg.u64 %rd10495, [%rd10493];
	}
	// end inline asm
	// begin inline asm
	{	
ld.global.cg.u64 %rd10497, [%rd10495];
	}
	// end inline asm
	// begin inline asm
	{	
ld.global.cg.u64 %rd10499, [%rd10497];
	}
	// end inline asm
	// begin inline asm
	{	
ld.global.cg.u64 %rd10501, [%rd10499];
	}
	// end inline asm
	// begin inline asm
	{	
ld.global.cg.u64 %rd10503, [%rd10501];
	}
	// end inline asm
	// begin inline asm
	{	
ld.global.cg.u64 %rd10505, [%rd10503];
	}
	// end inline asm
	// begin inline asm
	{	
ld.global.cg.u64 %rd10507, [%rd10505];
	}
	// end inline asm
	// begin inline asm
	{	
ld.global.cg.u64 %rd10509, [%rd10507];
	}
	// end inline asm
	// begin inline asm
	{	
ld.global.cg.u64 %rd10511, [%rd10509];
	}
	// end inline asm
	// begin inline asm
	{	
ld.global.cg.u64 %rd10513, [%rd10511];
	}
	// end inline asm
	// begin inline asm
	{	
ld.global.cg.u64 %rd10515, [%rd10513];
	}
	// end inline asm
	// begin inline asm
	{	
ld.global.cg.u64 %rd10517, [%rd10515];
	}
	// end inline asm
	// begin inline asm
	{	
ld.global.cg.u64 %rd10519, [%rd10517];
	}
	// end inline asm
	// begin inline asm
	{	
ld.global.cg.u64 %rd10521, [%rd10519];
	}
	// end inline asm
	// begin inline asm
	{	
ld.global.cg.u64 %rd10523, [%rd10521];
	}
	// end inline asm
	// begin inline asm
	{	
ld.global.cg.u64 %rd10525, [%rd10523];
	}
	// end inline asm
	// begin inline asm
	{	
ld.global.cg.u64 %rd10527, [%rd10525];
	}
	// end inline asm
	// begin inline asm
	{	
ld.global.cg.u64 %rd10529, [%rd10527];
	}
	// end inline asm
	// begin inline asm
	{	
ld.global.cg.u64 %rd10531, [%rd10529];
	}
	// end inline asm
	// begin inline asm
	{	
ld.global.cg.u64 %rd10533, [%rd10531];
	}
	// end inline asm
	// begin inline asm
	{	
ld.global.cg.u64 %rd10535, [%rd10533];
	}
	// end inline asm
	// begin inline asm
	{	
ld.global.cg.u64 %rd10537, [%rd10535];
	}
	// end inline asm
	// begin inline asm
	{	
ld.global.cg.u64 %rd10539, [%rd10537];
	}
	// end inline asm
	// begin inline asm
	{	
ld.global.cg.u64 %rd10541, [%rd10539];
	}
	// end inline asm
	// begin inline asm
	{	
ld.global.cg.u64 %rd10543, [%rd10541];
	}
	// end inline asm
	// begin inline asm
	{	
ld.global.cg.u64 %rd10545, [%rd10543];
	}
	// end inline asm
	// begin inline asm
	{	
ld.global.cg.u64 %rd10547, [%rd10545];
	}
	// end inline asm
	// begin inline asm
	{	
ld.global.cg.u64 %rd10549, [%rd10547];
	}
	// end inline asm
	// begin inline asm
	{	
ld.global.cg.u64 %rd10551, [%rd10549];
	}
	// end inline asm
	// begin inline asm
	{	
ld.global.cg.u64 %rd10553, [%rd10551];
	}
	// end inline asm
	// begin inline asm
	{	
ld.global.cg.u64 %rd10555, [%rd10553];
	}
	// end inline asm
	// begin inline asm
	{	
ld.global.cg.u64 %rd10557, [%rd10555];
	}
	// end inline asm
	// begin inline asm
	{	
ld.global.cg.u64 %rd10559, [%rd10557];
	}
	// end inline asm
	// begin inline asm
	{	
ld.global.cg.u64 %rd10561, [%rd10559];
	}
	// end inline asm
	// begin inline asm
	{	
ld.global.cg.u64 %rd10563, [%rd10561];
	}
	// end inline asm
	// begin inline asm
	{	
ld.global.cg.u64 %rd10565, [%rd10563];
	}
	// end inline asm
	// begin inline asm
	{	
ld.global.cg.u64 %rd10567, [%rd10565];
	}
	// end inline asm
	// begin inline asm
	{	
ld.global.cg.u64 %rd10569, [%rd10567];
	}
	// end inline asm
	// begin inline asm
	{	
ld.global.cg.u64 %rd10571, [%rd10569];
	}
	// end inline asm
	// begin inline asm
	{	
ld.global.cg.u64 %rd10573, [%rd10571];
	}
	// end inline asm
	// begin inline asm
	{	
ld.global.cg.u64 %rd10575, [%rd10573];
	}
	// end inline asm
	// begin inline asm
	{	
ld.global.cg.u64 %rd10577, [%rd10575];
	}
	// end inline asm
	// begin inline asm
	{	
ld.global.cg.u64 %rd10579, [%rd10577];
	}
	// end inline asm
	// begin inline asm
	{	
ld.global.cg.u64 %rd10581, [%rd10579];
	}
	// end inline asm
	// begin inline asm
	{	
ld.global.cg.u64 %rd10583, [%rd10581];
	}
	// end inline asm
	// begin inline asm
	{	
ld.global.cg.u64 %rd10585, [%rd10583];
	}
	// end inline asm
	// begin inline asm
	{	
ld.global.cg.u64 %rd10587, [%rd10585];
	}
	// end inline asm
	// begin inline asm
	{	
ld.global.cg.u64 %rd10589, [%rd10587];
	}
	// end inline asm
	// begin inline asm
	{	
ld.global.cg.u64 %rd10591, [%rd10589];
	}
	// end inline asm
	// begin inline asm
	{	
ld.global.cg.u64 %rd10593, [%rd10591];
	}
	// end inline asm
	// begin inline asm
	{	
ld.global.cg.u64 %rd10595, [%rd10593];
	}
	// end inline asm
	// begin inline asm
	{	
ld.global.cg.u64 %rd10597, [%rd10595];
	}
	// end inline asm
	// begin inline asm
	{	
ld.global.cg.u64 %rd10599, [%rd10597];
	}
	// end inline asm
	// begin inline asm
	{	
ld.global.cg.u64 %rd10601, [%rd10599];
	}
	// end inline asm
	// begin inline asm
	{	
ld.global.cg.u64 %rd10603, [%rd10601];
	}
	// end inline asm
	// begin inline asm
	{	
ld.global.cg.u64 %rd10605, [%rd10603];
	}
	// end inline asm
	// begin inline asm
	{	
ld.global.cg.u64 %rd10607, [%rd10605];
	}
	// end inline asm
	// begin inline asm
	{	
ld.global.cg.u64 %rd10609, [%rd10607];
	}
	// end inline asm
	// begin inline asm
	{	
ld.global.cg.u64 %rd10611, [%rd10609];
	}
	// end inline asm
	// begin inline asm
	{	
ld.global.cg.u64 %rd10613, [%rd10611];
	}
	// end inline asm
	// begin inline asm
	{	
ld.global.cg.u64 %rd10615, [%rd10613];
	}
	// end inline asm
	// begin inline asm
	{	
ld.global.cg.u64 %rd10617, [%rd10615];
	}
	// end inline asm
	// begin inline asm
	{	
ld.global.cg.u64 %rd10619, [%rd10617];
	}
	// end inline asm
	// begin inline asm
	{	
ld.global.cg.u64 %rd10621, [%rd10619];
	}
	// end inline asm
	// begin inline asm
	{	
ld.global.cg.u64 %rd10623, [%rd10621];
	}
	// end inline asm
	// begin inline asm
	{	
ld.global.cg.u64 %rd10625, [%rd10623];
	}
	// end inline asm
	// begin inline asm
	{	
ld.global.cg.u64 %rd10627, [%rd10625];
	}
	// end inline asm
	// begin inline asm
	{	
ld.global.cg.u64 %rd10629, [%rd10627];
	}
	// end inline asm
	// begin inline asm
	{	
ld.global.cg.u64 %rd10631, [%rd10629];
	}
	// end inline asm
	// begin inline asm
	{	
ld.global.cg.u64 %rd10633, [%rd10631];
	}
	// end inline asm
	// begin inline asm
	{	
ld.global.cg.u64 %rd10635, [%rd10633];
	}
	// end inline asm
	// begin inline asm
	{	
ld.global.cg.u64 %rd10637, [%rd10635];
	}
	// end inline asm
	// begin inline asm
	{	
ld.global.cg.u64 %rd10639, [%rd10637];
	}
	// end inline asm
	// begin inline asm
	{	
ld.global.cg.u64 %rd10641, [%rd10639];
	}
	// end inline asm
	// begin inline asm
	{	
ld.global.cg.u64 %rd10643, [%rd10641];
	}
	// end inline asm
	// begin inline asm
	{	
ld.global.cg.u64 %rd10645, [%rd10643];
	}
	// end inline asm
	// begin inline asm
	{	
ld.global.cg.u64 %rd10647, [%rd10645];
	}
	// end inline asm
	// begin inline asm
	{	
ld.global.cg.u64 %rd10649, [%rd10647];
	}
	// end inline asm
	// begin inline asm
	{	
ld.global.cg.u64 %rd10651, [%rd10649];
	}
	// end inline asm
	// begin inline asm
	{	
ld.global.cg.u64 %rd10653, [%rd10651];
	}
	// end inline asm
	// begin inline asm
	{	
ld.global.cg.u64 %rd10655, [%rd10653];
	}
	// end inline asm
	// begin inline asm
	{	
ld.global.cg.u64 %rd10657, [%rd10655];
	}
	// end inline asm
	// begin inline asm
	{	
ld.global.cg.u64 %rd10659, [%rd10657];
	}
	// end inline asm
	// begin inline asm
	{	
ld.global.cg.u64 %rd10661, [%rd10659];
	}
	// end inline asm
	// begin inline asm
	{	
ld.global.cg.u64 %rd10663, [%rd10661];
	}
	// end inline asm
	// begin inline asm
	{	
ld.global.cg.u64 %rd10665, [%rd10663];
	}
	// end inline asm
	// begin inline asm
	{	
ld.global.cg.u64 %rd10667, [%rd10665];
	}
	// end inline asm
	// begin inline asm
	{	
ld.global.cg.u64 %rd10669, [%rd10667];
	}
	// end inline asm
	// begin inline asm
	{	
ld.global.cg.u64 %rd10671, [%rd10669];
	}
	// end inline asm
	// begin inline asm
	{	
ld.global.cg.u64 %rd10673, [%rd10671];
	}
	// end inline asm
	// begin inline asm
	{	
ld.global.cg.u64 %rd10675, [%rd10673];
	}
	// end inline asm
	// begin inline asm
	{	
ld.global.cg.u64 %rd10677, [%rd10675];
	}
	// end inline asm
	// begin inline asm
	{	
ld.global.cg.u64 %rd10679, [%rd10677];
	}
	// end inline asm
	// begin inline asm
	{	
ld.global.cg.u64 %rd10681, [%rd10679];
	}
	// end inline asm
	// begin inline asm
	{	
ld.global.cg.u64 %rd10683, [%rd10681];
	}
	// end inline asm
	// begin inline asm
	{	
ld.global.cg.u64 %rd10685, [%rd10683];
	}
	// end inline asm
	// begin inline asm
	{	
ld.global.cg.u64 %rd10687, [%rd10685];
	}
	// end inline asm
	// begin inline asm
	{	
ld.global.cg.u64 %rd10689, [%rd10687];
	}
	// end inline asm
	// begin inline asm
	{	
ld.global.cg.u64 %rd10691, [%rd10689];
	}
	// end inline asm
	// begin inline asm
	{	
ld.global.cg.u64 %rd10693, [%rd10691];
	}
	// end inline asm
	// begin inline asm
	{	
ld.global.cg.u64 %rd10695, [%rd10693];
	}
	// end inline asm
	// begin inline asm
	{	
ld.global.cg.u64 %rd10697, [%rd10695];
	}
	// end inline asm
	// begin inline asm
	{	
ld.global.cg.u64 %rd10699, [%rd10697];
	}
	// end inline asm
	// begin inline asm
	{	
ld.global.cg.u64 %rd10701, [%rd10699];
	}
	// end inline asm
	// begin inline asm
	{	
ld.global.cg.u64 %rd10703, [%rd10701];
	}
	// end inline asm
	// begin inline asm
	{	
ld.global.cg.u64 %rd10705, [%rd10703];
	}
	// end inline asm
	// begin inline asm
	{	
ld.global.cg.u64 %rd10707, [%rd10705];
	}
	// end inline asm
	// begin inline asm
	{	
ld.global.cg.u64 %rd10709, [%rd10707];
	}
	// end inline asm
	// begin inline asm
	{	
ld.global.cg.u64 %rd10711, [%rd10709];
	}
	// end inline asm
	// begin inline asm
	{	
ld.global.cg.u64 %rd10713, [%rd10711];
	}
	// end inline asm
	// begin inline asm
	{	
ld.global.cg.u64 %rd10715, [%rd10713];
	}
	// end inline asm
	// begin inline asm
	{	
ld.global.cg.u64 %rd10717, [%rd10715];
	}
	// end inline asm
	// begin inline asm
	{	
ld.global.cg.u64 %rd10719, [%rd10717];
	}
	// end inline asm
	// begin inline asm
	{	
ld.global.cg.u64 %rd10721, [%rd10719];
	}
	// end inline asm
	// begin inline asm
	{	
ld.global.cg.u64 %rd10723, [%rd10721];
	}
	// end inline asm
	// begin inline asm
	{	
ld.global.cg.u64 %rd10725, [%rd10723];
	}
	// end inline asm
	// begin inline asm
	{	
ld.global.cg.u64 %rd10727, [%rd10725];
	}
	// end inline asm
	// begin inline asm
	{	
ld.global.cg.u64 %rd10729, [%rd10727];
	}
	// end inline asm
	// begin inline asm
	{	
ld.global.cg.u64 %rd10731, [%rd10729];
	}
	// end inline asm
	// begin inline asm
	{	
ld.global.cg.u64 %rd10733, [%rd10731];
	}
	// end inline asm
	// begin inline asm
	{	
ld.global.cg.u64 %rd10735, [%rd10733];
	}
	// end inline asm
	// begin inline asm
	{	
ld.global.cg.u64 %rd10737, [%rd10735];
	}
	// end inline asm
	// begin inline asm
	{	
ld.global.cg.u64 %rd10739, [%rd10737];
	}
	// end inline asm
	// begin inline asm
	{	
ld.global.cg.u64 %rd10741, [%rd10739];
	}
	// end inline asm
	// begin inline asm
	{	
ld.global.cg.u64 %rd10743, [%rd10741];
	}
	// end inline asm
	// begin inline asm
	{	
ld.global.cg.u64 %rd10745, [%rd10743];
	}
	// end inline asm
	// begin inline asm
	{	
ld.global.cg.u64 %rd10747, [%rd10745];
	}
	// end inline asm
	// begin inline asm
	{	
ld.global.cg.u64 %rd10749, [%rd10747];
	}
	// end inline asm
	// begin inline asm
	{	
ld.global.cg.u64 %rd10751, [%rd10749];
	}
	// end inline asm
	// begin inline asm
	{	
ld.global.cg.u64 %rd10753, [%rd10751];
	}
	// end inline asm
	// begin inline asm
	{	
ld.global.cg.u64 %rd10755, [%rd10753];
	}
	// end inline asm
	// begin inline asm
	{	
ld.global.cg.u64 %rd10757, [%rd10755];
	}
	// end inline asm
	// begin inline asm
	{	
ld.global.cg.u64 %rd10759, [%rd10757];
	}
	// end inline asm
	// begin inline asm
	{	
ld.global.cg.u64 %rd10761, [%rd10759];
	}
	// end inline asm
	// begin inline asm
	{	
ld.global.cg.u64 %rd10763, [%rd10761];
	}
	// end inline asm
	// begin inline asm
	{	
ld.global.cg.u64 %rd10765, [%rd10763];
	}
	// end inline asm
	// begin inline asm
	{	
ld.global.cg.u64 %rd10767, [%rd10765];
	}
	// end inline asm
	// begin inline asm
	{	
ld.global.cg.u64 %rd10769, [%rd10767];
	}
	// end inline asm
	// begin inline asm
	{	
ld.global.cg.u64 %rd10771, [%rd10769];
	}
	// end inline asm
	// begin inline asm
	{	
ld.global.cg.u64 %rd10773, [%rd10771];
	}
	// end inline asm
	// begin inline asm
	{	
ld.global.cg.u64 %rd10775, [%rd10773];
	}
	// end inline asm
	// begin inline asm
	{	
ld.global.cg.u64 %rd10777, [%rd10775];
	}
	// end inline asm
	// begin inline asm
	{	
ld.global.cg.u64 %rd10779, [%rd10777];
	}
	// end inline asm
	// begin inline asm
	{	
ld.global.cg.u64 %rd10781, [%rd10779];
	}
	// end inline asm
	// begin inline asm
	{	
ld.global.cg.u64 %rd10783, [%rd10781];
	}
	// end inline asm
	// begin inline asm
	{	
ld.global.cg.u64 %rd10785, [%rd10783];
	}
	// end inline asm
	// begin inline asm
	{	
ld.global.cg.u64 %rd10787, [%rd10785];
	}
	// end inline asm
	// begin inline asm
	{	
ld.global.cg.u64 %rd10789, [%rd10787];
	}
	// end inline asm
	// begin inline asm
	{	
ld.global.cg.u64 %rd10791, [%rd10789];
	}
	// end inline asm
	// begin inline asm
	{	
ld.global.cg.u64 %rd10793, [%rd10791];
	}
	// end inline asm
	// begin inline asm
	{	
ld.global.cg.u64 %rd10795, [%rd10793];
	}
	// end inline asm
	// begin inline asm
	{	
ld.global.cg.u64 %rd10797, [%rd10795];
	}
	// end inline asm
	// begin inline asm
	{	
ld.global.cg.u64 %rd10799, [%rd10797];
	}
	// end inline asm
	// begin inline asm
	{	
ld.global.cg.u64 %rd10801, [%rd10799];
	}
	// end inline asm
	// begin inline asm
	{	
ld.global.cg.u64 %rd10803, [%rd10801];
	}
	// end inline asm
	// begin inline asm
	{	
ld.global.cg.u64 %rd10805, [%rd10803];
	}
	// end inline asm
	// begin inline asm
	{	
ld.global.cg.u64 %rd10807, [%rd10805];
	}
	// end inline asm
	// begin inline asm
	{	
ld.global.cg.u64 %rd10809, [%rd10807];
	}
	// end inline asm
	// begin inline asm
	{	
ld.global.cg.u64 %rd10811, [%rd10809];
	}
	// end inline asm
	// begin inline asm
	{	
ld.global.cg.u64 %rd10813, [%rd10811];
	}
	// end inline asm
	// begin inline asm
	{	
ld.global.cg.u64 %rd10815, [%rd10813];
	}
	// end inline asm
	// begin inline asm
	{	
ld.global.cg.u64 %rd10817, [%rd10815];
	}
	// end inline asm
	// begin inline asm
	{	
ld.global.cg.u64 %rd10819, [%rd10817];
	}
	// end inline asm
	// begin inline asm
	{	
ld.global.cg.u64 %rd10821, [%rd10819];
	}
	// end inline asm
	// begin inline asm
	{	
ld.global.cg.u64 %rd10823, [%rd10821];
	}
	// end inline asm
	// begin inline asm
	{	
ld.global.cg.u64 %rd10825, [%rd10823];
	}
	// end inline asm
	// begin inline asm
	{	
ld.global.cg.u64 %rd10827, [%rd10825];
	}
	// end inline asm
	// begin inline asm
	{	
ld.global.cg.u64 %rd10829, [%rd10827];
	}
	// end inline asm
	// begin inline asm
	{	
ld.global.cg.u64 %rd10831, [%rd10829];
	}
	// end inline asm
	// begin inline asm
	{	
ld.global.cg.u64 %rd10833, [%rd10831];
	}
	// end inline asm
	// begin inline asm
	{	
ld.global.cg.u64 %rd10835, [%rd10833];
	}
	// end inline asm
	// begin inline asm
	{	
ld.global.cg.u64 %rd10837, [%rd10835];
	}
	// end inline asm
	// begin inline asm
	{	
ld.global.cg.u64 %rd10839, [%rd10837];
	}
	// end inline asm
	// begin inline asm
	{	
ld.global.cg.u64 %rd10841, [%rd10839];
	}
	// end inline asm
	// begin inline asm
	{	
ld.global.cg.u64 %rd10843, [%rd10841];
	}
	// end inline asm
	// begin inline asm
	{	
ld.global.cg.u64 %rd10845, [%rd10843];
	}
	// end inline asm
	// begin inline asm
	{	
ld.global.cg.u64 %rd10847, [%rd10845];
	}
	// end inline asm
	// begin inline asm
	{	
ld.global.cg.u64 %rd10849, [%rd10847];
	}
	// end inline asm
	// begin inline asm
	{	
ld.global.cg.u64 %rd10851, [%rd10849];
	}
	// end inline asm
	// begin inline asm
	{	
ld.global.cg.u64 %rd10853, [%rd10851];
	}
	// end inline asm
	// begin inline asm
	{	
ld.global.cg.u64 %rd10855, [%rd10853];
	}
	// end inline asm
	// begin inline asm
	{	
ld.global.cg.u64 %rd10857, [%rd10855];
	}
	// end inline asm
	// begin inline asm
	{	
ld.global.cg.u64 %rd10859, [%rd10857];
	}
	// end inline asm
	// begin inline asm
	{	
ld.global.cg.u64 %rd10861, [%rd10859];
	}
	// end inline asm
	// begin inline asm
	{	
ld.global.cg.u64 %rd10863, [%rd10861];
	}
	// end inline asm
	// begin inline asm
	{	
ld.global.cg.u64 %rd10865, [%rd10863];
	}
	// end inline asm
	// begin inline asm
	{	
ld.global.cg.u64 %rd10867, [%rd10865];
	}
	// end inline asm
	// begin inline asm
	{	
ld.global.cg.u64 %rd10869, [%rd10867];
	}
	// end inline asm
	// begin inline asm
	{	
ld.global.cg.u64 %rd10871, [%rd10869];
	}
	// end inline asm
	// begin inline asm
	{	
ld.global.cg.u64 %rd10873, [%rd10871];
	}
	// end inline asm
	// begin inline asm
	{	
ld.global.cg.u64 %rd10875, [%rd10873];
	}
	// end inline asm
	// begin inline asm
	{	
ld.global.cg.u64 %rd10877, [%rd10875];
	}
	// end inline asm
	// begin inline asm
	{	
ld.global.cg.u64 %rd10879, [%rd10877];
	}
	// end inline asm
	// begin inline asm
	{	
ld.global.cg.u64 %rd10881, [%rd10879];
	}
	// end inline asm
	// begin inline asm
	{	
ld.global.cg.u64 %rd10883, [%rd10881];
	}
	// end inline asm
	// begin inline asm
	{	
ld.global.cg.u64 %rd10885, [%rd10883];
	}
	// end inline asm
	// begin inline asm
	{	
ld.global.cg.u64 %rd10887, [%rd10885];
	}
	// end inline asm
	// begin inline asm
	{	
ld.global.cg.u64 %rd10889, [%rd10887];
	}
	// end inline asm
	// begin inline asm
	{	
ld.global.cg.u64 %rd10891, [%rd10889];
	}
	// end inline asm
	// begin inline asm
	{	
ld.global.cg.u64 %rd10893, [%rd10891];
	}
	// end inline asm
	// begin inline asm
	{	
ld.global.cg.u64 %rd10895, [%rd10893];
	}
	// end inline asm
	// begin inline asm
	{	
ld.global.cg.u64 %rd10897, [%rd10895];
	}
	// end inline asm
	// begin inline asm
	{	
ld.global.cg.u64 %rd10899, [%rd10897];
	}
	// end inline asm
	// begin inline asm
	{	
ld.global.cg.u64 %rd10901, [%rd10899];
	}
	// end inline asm
	// begin inline asm
	{	
ld.global.cg.u64 %rd10903, [%rd10901];
	}
	// end inline asm
	// begin inline asm
	{	
ld.global.cg.u64 %rd10905, [%rd10903];
	}
	// end inline asm
	// begin inline asm
	{	
ld.global.cg.u64 %rd10907, [%rd10905];
	}
	// end inline asm
	// begin inline asm
	{	
ld.global.cg.u64 %rd10909, [%rd10907];
	}
	// end inline asm
	// begin inline asm
	{	
ld.global.cg.u64 %rd10911, [%rd10909];
	}
	// end inline asm
	// begin inline asm
	{	
ld.global.cg.u64 %rd10913, [%rd10911];
	}
	// end inline asm
	// begin inline asm
	{	
ld.global.cg.u64 %rd10915, [%rd10913];
	}
	// end inline asm
	// begin inline asm
	{	
ld.global.cg.u64 %rd10917, [%rd10915];
	}
	// end inline asm
	// begin inline asm
	{	
ld.global.cg.u64 %rd10919, [%rd10917];
	}
	// end inline asm
	// begin inline asm
	{	
ld.global.cg.u64 %rd10921, [%rd10919];
	}
	// end inline asm
	// begin inline asm
	{	
ld.global.cg.u64 %rd10923, [%rd10921];
	}
	// end inline asm
	// begin inline asm
	{	
ld.global.cg.u64 %rd10925, [%rd10923];
	}
	// end inline asm
	// begin inline asm
	{	
ld.global.cg.u64 %rd10927, [%rd10925];
	}
	// end inline asm
	// begin inline asm
	{	
ld.global.cg.u64 %rd10929, [%rd10927];
	}
	// end inline asm
	// begin inline asm
	{	
ld.global.cg.u64 %rd10931, [%rd10929];
	}
	// end inline asm
	// begin inline asm
	{	
ld.global.cg.u64 %rd10933, [%rd10931];
	}
	// end inline asm
	// begin inline asm
	{	
ld.global.cg.u64 %rd10935, [%rd10933];
	}
	// end inline asm
	// begin inline asm
	{	
ld.global.cg.u64 %rd10937, [%rd10935];
	}
	// end inline asm
	// begin inline asm
	{	
ld.global.cg.u64 %rd10939, [%rd10937];
	}
	// end inline asm
	// begin inline asm
	{	
ld.global.cg.u64 %rd10941, [%rd10939];
	}
	// end inline asm
	// begin inline asm
	{	
ld.global.cg.u64 %rd10943, [%rd10941];
	}
	// end inline asm
	// begin inline asm
	{	
ld.global.cg.u64 %rd10945, [%rd10943];
	}
	// end inline asm
	// begin inline asm
	{	
ld.global.cg.u64 %rd10947, [%rd10945];
	}
	// end inline asm
	// begin inline asm
	{	
ld.global.cg.u64 %rd10949, [%rd10947];
	}
	// end inline asm
	// begin inline asm
	{	
ld.global.cg.u64 %rd10951, [%rd10949];
	}
	// end inline asm
	// begin inline asm
	{	
ld.global.cg.u64 %rd10953, [%rd10951];
	}
	// end inline asm
	// begin inline asm
	{	
ld.global.cg.u64 %rd10955, [%rd10953];
	}
	// end inline asm
	// begin inline asm
	{	
ld.global.cg.u64 %rd10957, [%rd10955];
	}
	// end inline asm
	// begin inline asm
	{	
ld.global.cg.u64 %rd10959, [%rd10957];
	}
	// end inline asm
	// begin inline asm
	{	
ld.global.cg.u64 %rd10961, [%rd10959];
	}
	// end inline asm
	// begin inline asm
	{	
ld.global.cg.u64 %rd10963, [%rd10961];
	}
	// end inline asm
	// begin inline asm
	{	
ld.global.cg.u64 %rd10965, [%rd10963];
	}
	// end inline asm
	// begin inline asm
	{	
ld.global.cg.u64 %rd10967, [%rd10965];
	}
	// end inline asm
	// begin inline asm
	{	
ld.global.cg.u64 %rd10969, [%rd10967];
	}
	// end inline asm
	// begin inline asm
	{	
ld.global.cg.u64 %rd10971, [%rd10969];
	}
	// end inline asm
	// begin inline asm
	{	
ld.global.cg.u64 %rd10973, [%rd10971];
	}
	// end inline asm
	// begin inline asm
	{	
ld.global.cg.u64 %rd10975, [%rd10973];
	}
	// end inline asm
	// begin inline asm
	{	
ld.global.cg.u64 %rd10977, [%rd10975];
	}
	// end inline asm
	// begin inline asm
	{	
ld.global.cg.u64 %rd10979, [%rd10977];
	}
	// end inline asm
	// begin inline asm
	{	
ld.global.cg.u64 %rd10981, [%rd10979];
	}
	// end inline asm
	// begin inline asm
	{	
ld.global.cg.u64 %rd10983, [%rd10981];
	}
	// end inline asm
	// begin inline asm
	{	
ld.global.cg.u64 %rd10985, [%rd10983];
	}
	// end inline asm
	// begin inline asm
	{	
ld.global.cg.u64 %rd10987, [%rd10985];
	}
	// end inline asm
	// begin inline asm
	{	
ld.global.cg.u64 %rd10989, [%rd10987];
	}
	// end inline asm
	// begin inline asm
	{	
ld.global.cg.u64 %rd10991, [%rd10989];
	}
	// end inline asm
	// begin inline asm
	{	
ld.global.cg.u64 %rd10993, [%rd10991];
	}
	// end inline asm
	// begin inline asm
	{	
ld.global.cg.u64 %rd10995, [%rd10993];
	}
	// end inline asm
	// begin inline asm
	{	
ld.global.cg.u64 %rd10997, [%rd10995];
	}
	// end inline asm
	// begin inline asm
	{	
ld.global.cg.u64 %rd10999, [%rd10997];
	}
	// end inline asm
	// begin inline asm
	{	
ld.global.cg.u64 %rd11001, [%rd10999];
	}
	// end inline asm
	// begin inline asm
	{	
ld.global.cg.u64 %rd11003, [%rd11001];
	}
	// end inline asm
	// begin inline asm
	{	
ld.global.cg.u64 %rd11005, [%rd11003];
	}
	// end inline asm
	// begin inline asm
	{	
ld.global.cg.u64 %rd11007, [%rd11005];
	}
	// end inline asm
	// begin inline asm
	{	
ld.global.cg.u64 %rd11009, [%rd11007];
	}
	// end inline asm
	// begin inline asm
	{	
ld.global.cg.u64 %rd11011, [%rd11009];
	}
	// end inline asm
	// begin inline asm
	{	
ld.global.cg.u64 %rd11013, [%rd11011];
	}
	// end inline asm
	// begin inline asm
	{	
ld.global.cg.u64 %rd11015, [%rd11013];
	}
	// end inline asm
	// begin inline asm
	{	
ld.global.cg.u64 %rd11017, [%rd11015];
	}
	// end inline asm
	// begin inline asm
	{	
ld.global.cg.u64 %rd11019, [%rd11017];
	}
	// end inline asm
	// begin inline asm
	{	
ld.global.cg.u64 %rd11021, [%rd11019];
	}
	// end inline asm
	// begin inline asm
	{	
ld.global.cg.u64 %rd11023, [%rd11021];
	}
	// end inline asm
	// begin inline asm
	{	
ld.global.cg.u64 %rd11025, [%rd11023];
	}
	// end inline asm
	// begin inline asm
	{	
ld.global.cg.u64 %rd11027, [%rd11025];
	}
	// end inline asm
	// begin inline asm
	{	
ld.global.cg.u64 %rd11029, [%rd11027];
	}
	// end inline asm
	// begin inline asm
	{	
ld.global.cg.u64 %rd11031, [%rd11029];
	}
	// end inline asm
	// begin inline asm
	{	
ld.global.cg.u64 %rd11033, [%rd11031];
	}
	// end inline asm
	// begin inline asm
	{	
ld.global.cg.u64 %rd11035, [%rd11033];
	}
	// end inline asm
	// begin inline asm
	{	
ld.global.cg.u64 %rd11037, [%rd11035];
	}
	// end inline asm
	// begin inline asm
	{	
ld.global.cg.u64 %rd11039, [%rd11037];
	}
	// end inline asm
	// begin inline asm
	{	
ld.global.cg.u64 %rd11041, [%rd11039];
	}
	// end inline asm
	// begin inline asm
	{	
ld.global.cg.u64 %rd11043, [%rd11041];
	}
	// end inline asm
	// begin inline asm
	{	
ld.global.cg.u64 %rd11045, [%rd11043];
	}
	// end inline asm
	// begin inline asm
	{	
ld.global.cg.u64 %rd11047, [%rd11045];
	}
	// end inline asm
	// begin inline asm
	{	
ld.global.cg.u64 %rd11049, [%rd11047];
	}
	// end inline asm
	// begin inline asm
	{	
ld.global.cg.u64 %rd11051, [%rd11049];
	}
	// end inline asm
	// begin inline asm
	{	
ld.global.cg.u64 %rd11053, [%rd11051];
	}
	// end inline asm
	// begin inline asm
	{	
ld.global.cg.u64 %rd11055, [%rd11053];
	}
	// end inline asm
	// begin inline asm
	{	
ld.global.cg.u64 %rd11057, [%rd11055];
	}
	// end inline asm
	// begin inline asm
	{	
ld.global.cg.u64 %rd11059, [%rd11057];
	}
	// end inline asm
	// begin inline asm
	{	
ld.global.cg.u64 %rd11061, [%rd11059];
	}
	// end inline asm
	// begin inline asm
	{	
ld.global.cg.u64 %rd11063, [%rd11061];
	}
	// end inline asm
	// begin inline asm
	{	
ld.global.cg.u64 %rd11065, [%rd11063];
	}
	// end inline asm
	// begin inline asm
	{	
ld.global.cg.u64 %rd11067, [%rd11065];
	}
	// end inline asm
	// begin inline asm
	{	
ld.global.cg.u64 %rd11069, [%rd11067];
	}
	// end inline asm
	// begin inline asm
	{	
ld.global.cg.u64 %rd11071, [%rd11069];
	}
	// end inline asm
	// begin inline asm
	{	
ld.global.cg.u64 %rd11073, [%rd11071];
	}
	// end inline asm
	// begin inline asm
	{	
ld.global.cg.u64 %rd11075, [%rd11073];
	}
	// end inline asm
	// begin inline asm
	{	
ld.global.cg.u64 %rd11077, [%rd11075];
	}
	// end inline asm
	// begin inline asm
	{	
ld.global.cg.u64 %rd11079, [%rd11077];
	}
	// end inline asm
	// begin inline asm
	{	
ld.global.cg.u64 %rd11081, [%rd11079];
	}
	// end inline asm
	// begin inline asm
	{	
ld.global.cg.u64 %rd11083, [%rd11081];
	}
	// end inline asm
	// begin inline asm
	{	
ld.global.cg.u64 %rd11085, [%rd11083];
	}
	// end inline asm
	// begin inline asm
	{	
ld.global.cg.u64 %rd11087, [%rd11085];
	}
	// end inline asm
	// begin inline asm
	{	
ld.global.cg.u64 %rd11089, [%rd11087];
	}
	// end inline asm
	// begin inline asm
	{	
ld.global.cg.u64 %rd11091, [%rd11089];
	}
	// end inline asm
	// begin inline asm
	{	
ld.global.cg.u64 %rd11093, [%rd11091];
	}
	// end inline asm
	// begin inline asm
	{	
ld.global.cg.u64 %rd11095, [%rd11093];
	}
	// end inline asm
	// begin inline asm
	{	
ld.global.cg.u64 %rd11097, [%rd11095];
	}
	// end inline asm
	// begin inline asm
	{	
ld.global.cg.u64 %rd11099, [%rd11097];
	}
	// end inline asm
	// begin inline asm
	{	
ld.global.cg.u64 %rd11101, [%rd11099];
	}
	// end inline asm
	// begin inline asm
	{	
ld.global.cg.u64 %rd11103, [%rd11101];
	}
	// end inline asm
	// begin inline asm
	{	
ld.global.cg.u64 %rd11105, [%rd11103];
	}
	// end inline asm
	// begin inline asm
	{	
ld.global.cg.u64 %rd11107, [%rd11105];
	}
	// end inline asm
	// begin inline asm
	{	
ld.global.cg.u64 %rd11109, [%rd11107];
	}
	// end inline asm
	// begin inline asm
	{	
ld.global.cg.u64 %rd11111, [%rd11109];
	}
	// end inline asm
	// begin inline asm
	{	
ld.global.cg.u64 %rd11113, [%rd11111];
	}
	// end inline asm
	// begin inline asm
	{	
ld.global.cg.u64 %rd11115, [%rd11113];
	}
	// end inline asm
	// begin inline asm
	{	
ld.global.cg.u64 %rd11117, [%rd11115];
	}
	// end inline asm
	// begin inline asm
	{	
ld.global.cg.u64 %rd11119, [%rd11117];
	}
	// end inline asm
	// begin inline asm
	{	
ld.global.cg.u64 %rd11121, [%rd11119];
	}
	// end inline asm
	// begin inline asm
	{	
ld.global.cg.u64 %rd11123, [%rd11121];
	}
	// end inline asm
	// begin inline asm
	{	
ld.global.cg.u64 %rd11125, [%rd11123];
	}
	// end inline asm
	// begin inline asm
	{	
ld.global.cg.u64 %rd11127, [%rd11125];
	}
	// end inline asm
	// begin inline asm
	{	
ld.global.cg.u64 %rd11129, [%rd11127];
	}
	// end inline asm
	// begin inline asm
	{	
ld.global.cg.u64 %rd11131, [%rd11129];
	}
	// end inline asm
	// begin inline asm
	{	
ld.global.cg.u64 %rd11133, [%rd11131];
	}
	// end inline asm
	// begin inline asm
	{	
ld.global.cg.u64 %rd11135, [%rd11133];
	}
	// end inline asm
	// begin inline asm
	{	
ld.global.cg.u64 %rd11137, [%rd11135];
	}
	// end inline asm
	// begin inline asm
	{	
ld.global.cg.u64 %rd11139, [%rd11137];
	}
	// end inline asm
	// begin inline asm
	{	
ld.global.cg.u64 %rd11141, [%rd11139];
	}
	// end inline asm
	// begin inline asm
	{	
ld.global.cg.u64 %rd11143, [%rd11141];
	}
	// end inline asm
	// begin inline asm
	{	
ld.global.cg.u64 %rd11145, [%rd11143];
	}
	// end inline asm
	// begin inline asm
	{	
ld.global.cg.u64 %rd11147, [%rd11145];
	}
	// end inline asm
	// begin inline asm
	{	
ld.global.cg.u64 %rd11149, [%rd11147];
	}
	// end inline asm
	// begin inline asm
	{	
ld.global.cg.u64 %rd11151, [%rd11149];
	}
	// end inline asm
	// begin inline asm
	{	
ld.global.cg.u64 %rd11153, [%rd11151];
	}
	// end inline asm
	// begin inline asm
	{	
ld.global.cg.u64 %rd11155, [%rd11153];
	}
	// end inline asm
	// begin inline asm
	{	
ld.global.cg.u64 %rd11157, [%rd11155];
	}
	// end inline asm
	// begin inline asm
	{	
ld.global.cg.u64 %rd11159, [%rd11157];
	}
	// end inline asm
	// begin inline asm
	{	
ld.global.cg.u64 %rd11161, [%rd11159];
	}
	// end inline asm
	// begin inline asm
	{	
ld.global.cg.u64 %rd11163, [%rd11161];
	}
	// end inline asm
	// begin inline asm
	{	
ld.global.cg.u64 %rd11165, [%rd11163];
	}
	// end inline asm
	// begin inline asm
	{	
ld.global.cg.u64 %rd11167, [%rd11165];
	}
	// end inline asm
	// begin inline asm
	{	
ld.global.cg.u64 %rd11169, [%rd11167];
	}
	// end inline asm
	// begin inline asm
	{	
ld.global.cg.u64 %rd11171, [%rd11169];
	}
	// end inline asm
	// begin inline asm
	{	
ld.global.cg.u64 %rd11173, [%rd11171];
	}
	// end inline asm
	// begin inline asm
	{	
ld.global.cg.u64 %rd11175, [%rd11173];
	}
	// end inline asm
	// begin inline asm
	{	
ld.global.cg.u64 %rd11177, [%rd11175];
	}
	// end inline asm
	// begin inline asm
	{	
ld.global.cg.u64 %rd11179, [%rd11177];
	}
	// end inline asm
	// begin inline asm
	{	
ld.global.cg.u64 %rd11181, [%rd11179];
	}
	// end inline asm
	// begin inline asm
	{	
ld.global.cg.u64 %rd11183, [%rd11181];
	}
	// end inline asm
	// begin inline asm
	{	
ld.global.cg.u64 %rd11185, [%rd11183];
	}
	// end inline asm
	// begin inline asm
	{	
ld.global.cg.u64 %rd11187, [%rd11185];
	}
	// end inline asm
	// begin inline asm
	{	
ld.global.cg.u64 %rd11189, [%rd11187];
	}
	// end inline asm
	// begin inline asm
	{	
ld.global.cg.u64 %rd11191, [%rd11189];
	}
	// end inline asm
	// begin inline asm
	{	
ld.global.cg.u64 %rd11193, [%rd11191];
	}
	// end inline asm
	// begin inline asm
	{	
ld.global.cg.u64 %rd11195, [%rd11193];
	}
	// end inline asm
	// begin inline asm
	{	
ld.global.cg.u64 %rd11197, [%rd11195];
	}
	// end inline asm
	// begin inline asm
	{	
ld.global.cg.u64 %rd11199, [%rd11197];
	}
	// end inline asm
	// begin inline asm
	{	
ld.global.cg.u64 %rd11201, [%rd11199];
	}
	// end inline asm
	// begin inline asm
	{	
ld.global.cg.u64 %rd11203, [%rd11201];
	}
	// end inline asm
	// begin inline asm
	{	
ld.global.cg.u64 %rd11205, [%rd11203];
	}
	// end inline asm
	// begin inline asm
	{	
ld.global.cg.u64 %rd11207, [%rd11205];
	}
	// end inline asm
	// begin inline asm
	{	
ld.global.cg.u64 %rd11209, [%rd11207];
	}
	// end inline asm
	// begin inline asm
	{	
ld.global.cg.u64 %rd11211, [%rd11209];
	}
	// end inline asm
	// begin inline asm
	{	
ld.global.cg.u64 %rd11213, [%rd11211];
	}
	// end inline asm
	// begin inline asm
	{	
ld.global.cg.u64 %rd11215, [%rd11213];
	}
	// end inline asm
	// begin inline asm
	{	
ld.global.cg.u64 %rd11217, [%rd11215];
	}
	// end inline asm
	// begin inline asm
	{	
ld.global.cg.u64 %rd11219, [%rd11217];
	}
	// end inline asm
	// begin inline asm
	{	
ld.global.cg.u64 %rd11221, [%rd11219];
	}
	// end inline asm
	// begin inline asm
	{	
ld.global.cg.u64 %rd11223, [%rd11221];
	}
	// end inline asm
	// begin inline asm
	{	
ld.global.cg.u64 %rd11225, [%rd11223];
	}
	// end inline asm
	// begin inline asm
	{	
ld.global.cg.u64 %rd11227, [%rd11225];
	}
	// end inline asm
	// begin inline asm
	{	
ld.global.cg.u64 %rd11229, [%rd11227];
	}
	// end inline asm
	// begin inline asm
	{	
ld.global.cg.u64 %rd11231, [%rd11229];
	}
	// end inline asm
	// begin inline asm
	{	
ld.global.cg.u64 %rd11233, [%rd11231];
	}
	// end inline asm
	// begin inline asm
	{	
ld.global.cg.u64 %rd11235, [%rd11233];
	}
	// end inline asm
	// begin inline asm
	{	
ld.global.cg.u64 %rd11237, [%rd11235];
	}
	// end inline asm
	// begin inline asm
	{	
ld.global.cg.u64 %rd11239, [%rd11237];
	}
	// end inline asm
	// begin inline asm
	{	
ld.global.cg.u64 %rd11241, [%rd11239];
	}
	// end inline asm
	// begin inline asm
	{	
ld.global.cg.u64 %rd11243, [%rd11241];
	}
	// end inline asm
	// begin inline asm
	{	
ld.global.cg.u64 %rd11245, [%rd11243];
	}
	// end inline asm
	// begin inline asm
	{	
ld.global.cg.u64 %rd11247, [%rd11245];
	}
	// end inline asm
	// begin inline asm
	{	
ld.global.cg.u64 %rd11249, [%rd11247];
	}
	// end inline asm
	// begin inline asm
	{	
ld.global.cg.u64 %rd11251, [%rd11249];
	}
	// end inline asm
	// begin inline asm
	{	
ld.global.cg.u64 %rd11253, [%rd11251];
	}
	// end inline asm
	// begin inline asm
	{	
ld.global.cg.u64 %rd11255, [%rd11253];
	}
	// end inline asm
	// begin inline asm
	{	
ld.global.cg.u64 %rd11257, [%rd11255];
	}
	// end inline asm
	// begin inline asm
	{	
ld.global.cg.u64 %rd11259, [%rd11257];
	}
	// end inline asm
	// begin inline asm
	{	
ld.global.cg.u64 %rd11261, [%rd11259];
	}
	// end inline asm
	// begin inline asm
	{	
ld.global.cg.u64 %rd11263, [%rd11261];
	}
	// end inline asm
	// begin inline asm
	{	
ld.global.cg.u64 %rd11265, [%rd11263];
	}
	// end inline asm
	// begin inline asm
	{	
ld.global.cg.u64 %rd11267, [%rd11265];
	}
	// end inline asm
	// begin inline asm
	{	
ld.global.cg.u64 %rd11269, [%rd11267];
	}
	// end inline asm
	// begin inline asm
	{	
ld.global.cg.u64 %rd11271, [%rd11269];
	}
	// end inline asm
	// begin inline asm
	{	
ld.global.cg.u64 %rd11273, [%rd11271];
	}
	// end inline asm
	// begin inline asm
	{	
ld.global.cg.u64 %rd11275, [%rd11273];
	}
	// end inline asm
	// begin inline asm
	{	
ld.global.cg.u64 %rd11277, [%rd11275];
	}
	// end inline asm
	// begin inline asm
	{	
ld.global.cg.u64 %rd11279, [%rd11277];
	}
	// end inline asm
	// begin inline asm
	{	
ld.global.cg.u64 %rd11281, [%rd11279];
	}
	// end inline asm
	// begin inline asm
	{	
ld.global.cg.u64 %rd11283, [%rd11281];
	}
	// end inline asm
	// begin inline asm
	{	
ld.global.cg.u64 %rd11285, [%rd11283];
	}
	// end inline asm
	// begin inline asm
	{	
ld.global.cg.u64 %rd11287, [%rd11285];
	}
	// end inline asm
	// begin inline asm
	{	
ld.global.cg.u64 %rd11289, [%rd11287];
	}
	// end inline asm
	// begin inline asm
	{	
ld.global.cg.u64 %rd11291, [%rd11289];
	}
	// end inline asm
	// begin inline asm
	{	
ld.global.cg.u64 %rd11293, [%rd11291];
	}
	// end inline asm
	// begin inline asm
	{	
ld.global.cg.u64 %rd11295, [%rd11293];
	}
	// end inline asm
	// begin inline asm
	{	
ld.global.cg.u64 %rd11297, [%rd11295];
	}
	// end inline asm
	// begin inline asm
	{	
ld.global.cg.u64 %rd11299, [%rd11297];
	}
	// end inline asm
	// begin inline asm
	{	
ld.global.cg.u64 %rd11301, [%rd11299];
	}
	// end inline asm
	// begin inline asm
	{	
ld.global.cg.u64 %rd11303, [%rd11301];
	}
	// end inline asm
	// begin inline asm
	{	
ld.global.cg.u64 %rd11305, [%rd11303];
	}
	// end inline asm
	// begin inline asm
	{	
ld.global.cg.u64 %rd11307, [%rd11305];
	}
	// end inline asm
	// begin inline asm
	{	
ld.global.cg.u64 %rd11309, [%rd11307];
	}
	// end inline asm
	// begin inline asm
	{	
ld.global.cg.u64 %rd11311, [%rd11309];
	}
	// end inline asm
	// begin inline asm
	{	
ld.global.cg.u64 %rd11313, [%rd11311];
	}
	// end inline asm
	// begin inline asm
	{	
ld.global.cg.u64 %rd11315, [%rd11313];
	}
	// end inline asm
	// begin inline asm
	{	
ld.global.cg.u64 %rd11317, [%rd11315];
	}
	// end inline asm
	// begin inline asm
	{	
ld.global.cg.u64 %rd11319, [%rd11317];
	}
	// end inline asm
	// begin inline asm
	{	
ld.global.cg.u64 %rd11321, [%rd11319];
	}
	// end inline asm
	// begin inline asm
	{	
ld.global.cg.u64 %rd11323, [%rd11321];
	}
	// end inline asm
	// begin inline asm
	{	
ld.global.cg.u64 %rd11325, [%rd11323];
	}
	// end inline asm
	// begin inline asm
	{	
ld.global.cg.u64 %rd11327, [%rd11325];
	}
	// end inline asm
	// begin inline asm
	{	
ld.global.cg.u64 %rd11329, [%rd11327];
	}
	// end inline asm
	// begin inline asm
	{	
ld.global.cg.u64 %rd11331, [%rd11329];
	}
	// end inline asm
	// begin inline asm
	{	
ld.global.cg.u64 %rd11333, [%rd11331];
	}
	// end inline asm
	// begin inline asm
	{	
ld.global.cg.u64 %rd11335, [%rd11333];
	}
	// end inline asm
	// begin inline asm
	{	
ld.global.cg.u64 %rd11337, [%rd11335];
	}
	// end inline asm
	// begin inline asm
	{	
ld.global.cg.u64 %rd11339, [%rd11337];
	}
	// end inline asm
	// begin inline asm
	{	
ld.global.cg.u64 %rd11341, [%rd11339];
	}
	// end inline asm
	// begin inline asm
	{	
ld.global.cg.u64 %rd11343, [%rd11341];
	}
	// end inline asm
	// begin inline asm
	{	
ld.global.cg.u64 %rd11345, [%rd11343];
	}
	// end inline asm
	// begin inline asm
	{	
ld.global.cg.u64 %rd11347, [%rd11345];
	}
	// end inline asm
	// begin inline asm
	{	
ld.global.cg.u64 %rd11349, [%rd11347];
	}
	// end inline asm
	// begin inline asm
	{	
ld.global.cg.u64 %rd11351, [%rd11349];
	}
	// end inline asm
	// begin inline asm
	{	
ld.global.cg.u64 %rd11353, [%rd11351];
	}
	// end inline asm
	// begin inline asm
	{	
ld.global.cg.u64 %rd11355, [%rd11353];
	}
	// end inline asm
	// begin inline asm
	{	
ld.global.cg.u64 %rd11357, [%rd11355];
	}
	// end inline asm
	// begin inline asm
	{	
ld.global.cg.u64 %rd11359, [%rd11357];
	}
	// end inline asm
	// begin inline asm
	{	
ld.global.cg.u64 %rd11361, [%rd11359];
	}
	// end inline asm
	// begin inline asm
	{	
ld.global.cg.u64 %rd11363, [%rd11361];
	}
	// end inline asm
	// begin inline asm
	{	
ld.global.cg.u64 %rd11365, [%rd11363];
	}
	// end inline asm
	// begin inline asm
	{	
ld.global.cg.u64 %rd11367, [%rd11365];
	}
	// end inline asm
	// begin inline asm
	{	
ld.global.cg.u64 %rd11369, [%rd11367];
	}
	// end inline asm
	// begin inline asm
	{	
ld.global.cg.u64 %rd11371, [%rd11369];
	}
	// end inline asm
	// begin inline asm
	{	
ld.global.cg.u64 %rd11373, [%rd11371];
	}
	// end inline asm
	// begin inline asm
	{	
ld.global.cg.u64 %rd11375, [%rd11373];
	}
	// end inline asm
	// begin inline asm
	{	
ld.global.cg.u64 %rd11377, [%rd11375];
	}
	// end inline asm
	// begin inline asm
	{	
ld.global.cg.u64 %rd11379, [%rd11377];
	}
	// end inline asm
	// begin inline asm
	{	
ld.global.cg.u64 %rd11381, [%rd11379];
	}
	// end inline asm
	// begin inline asm
	{	
ld.global.cg.u64 %rd11383, [%rd11381];
	}
	// end inline asm
	// begin inline asm
	{	
ld.global.cg.u64 %rd11385, [%rd11383];
	}
	// end inline asm
	// begin inline asm
	{	
ld.global.cg.u64 %rd11387, [%rd11385];
	}
	// end inline asm
	// begin inline asm
	{	
ld.global.cg.u64 %rd11389, [%rd11387];
	}
	// end inline asm
	// begin inline asm
	{	
ld.global.cg.u64 %rd11391, [%rd11389];
	}
	// end inline asm
	// begin inline asm
	{	
ld.global.cg.u64 %rd11393, [%rd11391];
	}
	// end inline asm
	// begin inline asm
	{	
ld.global.cg.u64 %rd11395, [%rd11393];
	}
	// end inline asm
	// begin inline asm
	{	
ld.global.cg.u64 %rd11397, [%rd11395];
	}
	// end inline asm
	// begin inline asm
	{	
ld.global.cg.u64 %rd11399, [%rd11397];
	}
	// end inline asm
	// begin inline asm
	{	
ld.global.cg.u64 %rd11401, [%rd11399];
	}
	// end inline asm
	// begin inline asm
	{	
ld.global.cg.u64 %rd11403, [%rd11401];
	}
	// end inline asm
	// begin inline asm
	{	
ld.global.cg.u64 %rd11405, [%rd11403];
	}
	// end inline asm
	// begin inline asm
	{	
ld.global.cg.u64 %rd11407, [%rd11405];
	}
	// end inline asm
	// begin inline asm
	{	
ld.global.cg.u64 %rd11409, [%rd11407];
	}
	// end inline asm
	// begin inline asm
	{	
ld.global.cg.u64 %rd11411, [%rd11409];
	}
	// end inline asm
	// begin inline asm
	{	
ld.global.cg.u64 %rd11413, [%rd11411];
	}
	// end inline asm
	// begin inline asm
	{	
ld.global.cg.u64 %rd11415, [%rd11413];
	}
	// end inline asm
	// begin inline asm
	{	
ld.global.cg.u64 %rd11417, [%rd11415];
	}
	// end inline asm
	// begin inline asm
	{	
ld.global.cg.u64 %rd11419, [%rd11417];
	}
	// end inline asm
	// begin inline asm
	{	
ld.global.cg.u64 %rd11421, [%rd11419];
	}
	// end inline asm
	// begin inline asm
	{	
ld.global.cg.u64 %rd11423, [%rd11421];
	}
	// end inline asm
	// begin inline asm
	{	
ld.global.cg.u64 %rd11425, [%rd11423];
	}
	// end inline asm
	// begin inline asm
	{	
ld.global.cg.u64 %rd11427, [%rd11425];
	}
	// end inline asm
	// begin inline asm
	{	
ld.global.cg.u64 %rd11429, [%rd11427];
	}
	// end inline asm
	// begin inline asm
	{	
ld.global.cg.u64 %rd11431, [%rd11429];
	}
	// end inline asm
	// begin inline asm
	{	
ld.global.cg.u64 %rd11433, [%rd11431];
	}
	// end inline asm
	// begin inline asm
	{	
ld.global.cg.u64 %rd11435, [%rd11433];
	}
	// end inline asm
	// begin inline asm
	{	
ld.global.cg.u64 %rd11437, [%rd11435];
	}
	// end inline asm
	// begin inline asm
	{	
ld.global.cg.u64 %rd11439, [%rd11437];
	}
	// end inline asm
	// begin inline asm
	{	
ld.global.cg.u64 %rd11441, [%rd11439];
	}
	// end inline asm
	// begin inline asm
	{	
ld.global.cg.u64 %rd11443, [%rd11441];
	}
	// end inline asm
	// begin inline asm
	{	
ld.global.cg.u64 %rd11445, [%rd11443];
	}
	// end inline asm
	// begin inline asm
	{	
ld.global.cg.u64 %rd11447, [%rd11445];
	}
	// end inline asm
	// begin inline asm
	{	
ld.global.cg.u64 %rd11449, [%rd11447];
	}
	// end inline asm
	// begin inline asm
	{	
ld.global.cg.u64 %rd11451, [%rd11449];
	}
	// end inline asm
	// begin inline asm
	{	
ld.global.cg.u64 %rd11453, [%rd11451];
	}
	// end inline asm
	// begin inline asm
	{	
ld.global.cg.u64 %rd11455, [%rd11453];
	}
	// end inline asm
	// begin inline asm
	{	
ld.global.cg.u64 %rd11457, [%rd11455];
	}
	// end inline asm
	// begin inline asm
	{	
ld.global.cg.u64 %rd11459, [%rd11457];
	}
	// end inline asm
	// begin inline asm
	{	
ld.global.cg.u64 %rd11461, [%rd11459];
	}
	// end inline asm
	// begin inline asm
	{	
ld.global.cg.u64 %rd11463, [%rd11461];
	}
	// end inline asm
	// begin inline asm
	{	
ld.global.cg.u64 %rd11465, [%rd11463];
	}
	// end inline asm
	// begin inline asm
	{	
ld.global.cg.u64 %rd11467, [%rd11465];
	}
	// end inline asm
	// begin inline asm
	{	
ld.global.cg.u64 %rd11469, [%rd11467];
	}
	// end inline asm
	// begin inline asm
	{	
ld.global.cg.u64 %rd11471, [%rd11469];
	}
	// end inline asm
	// begin inline asm
	{	
ld.global.cg.u64 %rd11473, [%rd11471];
	}
	// end inline asm
	// begin inline asm
	{	
ld.global.cg.u64 %rd11475, [%rd11473];
	}
	// end inline asm
	// begin inline asm
	{	
ld.global.cg.u64 %rd11477, [%rd11475];
	}
	// end inline asm
	// begin inline asm
	{	
ld.global.cg.u64 %rd11479, [%rd11477];
	}
	// end inline asm
	// begin inline asm
	{	
ld.global.cg.u64 %rd11481, [%rd11479];
	}
	// end inline asm
	// begin inline asm
	{	
ld.global.cg.u64 %rd11483, [%rd11481];
	}
	// end inline asm
	// begin inline asm
	{	
ld.global.cg.u64 %rd11485, [%rd11483];
	}
	// end inline asm
	// begin inline asm
	{	
ld.global.cg.u64 %rd11487, [%rd11485];
	}
	// end inline asm
	// begin inline asm
	{	
ld.global.cg.u64 %rd11489, [%rd11487];
	}
	// end inline asm
	// begin inline asm
	{	
ld.global.cg.u64 %rd11491, [%rd11489];
	}
	// end inline asm
	// begin inline asm
	{	
ld.global.cg.u64 %rd11493, [%rd11491];
	}
	// end inline asm
	// begin inline asm
	{	
ld.global.cg.u64 %rd11495, [%rd11493];
	}
	// end inline asm
	// begin inline asm
	{	
ld.global.cg.u64 %rd11497, [%rd11495];
	}
	// end inline asm
	// begin inline asm
	{	
ld.global.cg.u64 %rd11499, [%rd11497];
	}
	// end inline asm
	// begin inline asm
	{	
ld.global.cg.u64 %rd11501, [%rd11499];
	}
	// end inline asm
	// begin inline asm
	{	
ld.global.cg.u64 %rd11503, [%rd11501];
	}
	// end inline asm
	// begin inline asm
	{	
ld.global.cg.u64 %rd11505, [%rd11503];
	}
	// end inline asm
	// begin inline asm
	{	
ld.global.cg.u64 %rd11507, [%rd11505];
	}
	// end inline asm
	// begin inline asm
	{	
ld.global.cg.u64 %rd11509, [%rd11507];
	}
	// end inline asm
	// begin inline asm
	{	
ld.global.cg.u64 %rd11511, [%rd11509];
	}
	// end inline asm
	// begin inline asm
	{	
ld.global.cg.u64 %rd11513, [%rd11511];
	}
	// end inline asm
	// begin inline asm
	{	
ld.global.cg.u64 %rd11515, [%rd11513];
	}
	// end inline asm
	// begin inline asm
	{	
ld.global.cg.u64 %rd11517, [%rd11515];
	}
	// end inline asm
	// begin inline asm
	{	
ld.global.cg.u64 %rd11519, [%rd11517];
	}
	// end inline asm
	// begin inline asm
	{	
ld.global.cg.u64 %rd11521, [%rd11519];
	}
	// end inline asm
	// begin inline asm
	{	
ld.global.cg.u64 %rd11523, [%rd11521];
	}
	// end inline asm
	// begin inline asm
	{	
ld.global.cg.u64 %rd11525, [%rd11523];
	}
	// end inline asm
	// begin inline asm
	{	
ld.global.cg.u64 %rd11527, [%rd11525];
	}
	// end inline asm
	// begin inline asm
	{	
ld.global.cg.u64 %rd11529, [%rd11527];
	}
	// end inline asm
	// begin inline asm
	{	
ld.global.cg.u64 %rd11531, [%rd11529];
	}
	// end inline asm
	// begin inline asm
	{	
ld.global.cg.u64 %rd11533, [%rd11531];
	}
	// end inline asm
	// begin inline asm
	{	
ld.global.cg.u64 %rd11535, [%rd11533];
	}
	// end inline asm
	// begin inline asm
	{	
ld.global.cg.u64 %rd11537, [%rd11535];
	}
	// end inline asm
	// begin inline asm
	{	
ld.global.cg.u64 %rd11539, [%rd11537];
	}
	// end inline asm
	// begin inline asm
	{	
ld.global.cg.u64 %rd11541, [%rd11539];
	}
	// end inline asm
	// begin inline asm
	{	
ld.global.cg.u64 %rd11543, [%rd11541];
	}
	// end inline asm
	// begin inline asm
	{	
ld.global.cg.u64 %rd11545, [%rd11543];
	}
	// end inline asm
	// begin inline asm
	{	
ld.global.cg.u64 %rd11547, [%rd11545];
	}
	// end inline asm
	// begin inline asm
	{	
ld.global.cg.u64 %rd11549, [%rd11547];
	}
	// end inline asm
	// begin inline asm
	{	
ld.global.cg.u64 %rd11551, [%rd11549];
	}
	// end inline asm
	// begin inline asm
	{	
ld.global.cg.u64 %rd11553, [%rd11551];
	}
	// end inline asm
	// begin inline asm
	{	
ld.global.cg.u64 %rd11555, [%rd11553];
	}
	// end inline asm
	// begin inline asm
	{	
ld.global.cg.u64 %rd11557, [%rd11555];
	}
	// end inline asm
	// begin inline asm
	{	
ld.global.cg.u64 %rd11559, [%rd11557];
	}
	// end inline asm
	// begin inline asm
	{	
ld.global.cg.u64 %rd11561, [%rd11559];
	}
	// end inline asm
	// begin inline asm
	{	
ld.global.cg.u64 %rd11563, [%rd11561];
	}
	// end inline asm
	// begin inline asm
	{	
ld.global.cg.u64 %rd11565, [%rd11563];
	}
	// end inline asm
	// begin inline asm
	{	
ld.global.cg.u64 %rd11567, [%rd11565];
	}
	// end inline asm
	// begin inline asm
	{	
ld.global.cg.u64 %rd11569, [%rd11567];
	}
	// end inline asm
	// begin inline asm
	{	
ld.global.cg.u64 %rd11571, [%rd11569];
	}
	// end inline asm
	// begin inline asm
	{	
ld.global.cg.u64 %rd11573, [%rd11571];
	}
	// end inline asm
	// begin inline asm
	{	
ld.global.cg.u64 %rd11575, [%rd11573];
	}
	// end inline asm
	// begin inline asm
	{	
ld.global.cg.u64 %rd11577, [%rd11575];
	}
	// end inline asm
	// begin inline asm
	{	
ld.global.cg.u64 %rd11579, [%rd11577];
	}
	// end inline asm
	// begin inline asm
	{	
ld.global.cg.u64 %rd11581, [%rd11579];
	}
	// end inline asm
	// begin inline asm
	{	
ld.global.cg.u64 %rd11583, [%rd11581];
	}
	// end inline asm
	// begin inline asm
	{	
ld.global.cg.u64 %rd11585, [%rd11583];
	}
	// end inline asm
	// begin inline asm
	{	
ld.global.cg.u64 %rd11587, [%rd11585];
	}
	// end inline asm
	// begin inline asm
	{	
ld.global.cg.u64 %rd11589, [%rd11587];
	}
	// end inline asm
	// begin inline asm
	{	
ld.global.cg.u64 %rd11591, [%rd11589];
	}
	// end inline asm
	// begin inline asm
	{	
ld.global.cg.u64 %rd11593, [%rd11591];
	}
	// end inline asm
	// begin inline asm
	{	
ld.global.cg.u64 %rd11595, [%rd11593];
	}
	// end inline asm
	// begin inline asm
	{	
ld.global.cg.u64 %rd11597, [%rd11595];
	}
	// end inline asm
	// begin inline asm
	{	
ld.global.cg.u64 %rd11599, [%rd11597];
	}
	// end inline asm
	// begin inline asm
	{	
ld.global.cg.u64 %rd11601, [%rd11599];
	}
	// end inline asm
	// begin inline asm
	{	
ld.global.cg.u64 %rd11603, [%rd11601];
	}
	// end inline asm
	// begin inline asm
	{	
ld.global.cg.u64 %rd11605, [%rd11603];
	}
	// end inline asm
	// begin inline asm
	{	
ld.global.cg.u64 %rd11607, [%rd11605];
	}
	// end inline asm
	// begin inline asm
	{	
ld.global.cg.u64 %rd11609, [%rd11607];
	}
	// end inline asm
	// begin inline asm
	{	
ld.global.cg.u64 %rd11611, [%rd11609];
	}
	// end inline asm
	// begin inline asm
	{	
ld.global.cg.u64 %rd11613, [%rd11611];
	}
	// end inline asm
	// begin inline asm
	{	
ld.global.cg.u64 %rd11615, [%rd11613];
	}
	// end inline asm
	// begin inline asm
	{	
ld.global.cg.u64 %rd11617, [%rd11615];
	}
	// end inline asm
	// begin inline asm
	{	
ld.global.cg.u64 %rd11619, [%rd11617];
	}
	// end inline asm
	// begin inline asm
	{	
ld.global.cg.u64 %rd11621, [%rd11619];
	}
	// end inline asm
	// begin inline asm
	{	
ld.global.cg.u64 %rd11623, [%rd11621];
	}
	// end inline asm
	// begin inline asm
	{	
ld.global.cg.u64 %rd11625, [%rd11623];
	}
	// end inline asm
	// begin inline asm
	{	
ld.global.cg.u64 %rd11627, [%rd11625];
	}
	// end inline asm
	// begin inline asm
	{	
ld.global.cg.u64 %rd11629, [%rd11627];
	}
	// end inline asm
	// begin inline asm
	{	
ld.global.cg.u64 %rd11631, [%rd11629];
	}
	// end inline asm
	// begin inline asm
	{	
ld.global.cg.u64 %rd11633, [%rd11631];
	}
	// end inline asm
	// begin inline asm
	{	
ld.global.cg.u64 %rd11635, [%rd11633];
	}
	// end inline asm
	// begin inline asm
	{	
ld.global.cg.u64 %rd11637, [%rd11635];
	}
	// end inline asm
	// begin inline asm
	{	
ld.global.cg.u64 %rd11639, [%rd11637];
	}
	// end inline asm
	// begin inline asm
	{	
ld.global.cg.u64 %rd11641, [%rd11639];
	}
	// end inline asm
	// begin inline asm
	{	
ld.global.cg.u64 %rd11643, [%rd11641];
	}
	// end inline asm
	// begin inline asm
	{	
ld.global.cg.u64 %rd11645, [%rd11643];
	}
	// end inline asm
	// begin inline asm
	{	
ld.global.cg.u64 %rd11647, [%rd11645];
	}
	// end inline asm
	// begin inline asm
	{	
ld.global.cg.u64 %rd11649, [%rd11647];
	}
	// end inline asm
	// begin inline asm
	{	
ld.global.cg.u64 %rd11651, [%rd11649];
	}
	// end inline asm
	// begin inline asm
	{	
ld.global.cg.u64 %rd11653, [%rd11651];
	}
	// end inline asm
	// begin inline asm
	{	
ld.global.cg.u64 %rd11655, [%rd11653];
	}
	// end inline asm
	// begin inline asm
	{	
ld.global.cg.u64 %rd11657, [%rd11655];
	}
	// end inline asm
	// begin inline asm
	{	
ld.global.cg.u64 %rd11659, [%rd11657];
	}
	// end inline asm
	// begin inline asm
	{	
ld.global.cg.u64 %rd11661, [%rd11659];
	}
	// end inline asm
	// begin inline asm
	{	
ld.global.cg.u64 %rd11663, [%rd11661];
	}
	// end inline asm
	// begin inline asm
	{	
ld.global.cg.u64 %rd11665, [%rd11663];
	}
	// end inline asm
	// begin inline asm
	{	
ld.global.cg.u64 %rd11667, [%rd11665];
	}
	// end inline asm
	// begin inline asm
	{	
ld.global.cg.u64 %rd11669, [%rd11667];
	}
	// end inline asm
	// begin inline asm
	{	
ld.global.cg.u64 %rd11671, [%rd11669];
	}
	// end inline asm
	// begin inline asm
	{	
ld.global.cg.u64 %rd11673, [%rd11671];
	}
	// end inline asm
	// begin inline asm
	{	
ld.global.cg.u64 %rd11675, [%rd11673];
	}
	// end inline asm
	// begin inline asm
	{	
ld.global.cg.u64 %rd11677, [%rd11675];
	}
	// end inline asm
	// begin inline asm
	{	
ld.global.cg.u64 %rd11679, [%rd11677];
	}
	// end inline asm
	// begin inline asm
	{	
ld.global.cg.u64 %rd11681, [%rd11679];
	}
	// end inline asm
	// begin inline asm
	{	
ld.global.cg.u64 %rd11683, [%rd11681];
	}
	// end inline asm
	// begin inline asm
	{	
ld.global.cg.u64 %rd11685, [%rd11683];
	}
	// end inline asm
	// begin inline asm
	{	
ld.global.cg.u64 %rd11687, [%rd11685];
	}
	// end inline asm
	// begin inline asm
	{	
ld.global.cg.u64 %rd11689, [%rd11687];
	}
	// end inline asm
	// begin inline asm
	{	
ld.global.cg.u64 %rd11691, [%rd11689];
	}
	// end inline asm
	// begin inline asm
	{	
ld.global.cg.u64 %rd11693, [%rd11691];
	}
	// end inline asm
	// begin inline asm
	{	
ld.global.cg.u64 %rd11695, [%rd11693];
	}
	// end inline asm
	// begin inline asm
	{	
ld.global.cg.u64 %rd11697, [%rd11695];
	}
	// end inline asm
	// begin inline asm
	{	
ld.global.cg.u64 %rd11699, [%rd11697];
	}
	// end inline asm
	// begin inline asm
	{	
ld.global.cg.u64 %rd11701, [%rd11699];
	}
	// end inline asm
	// begin inline asm
	{	
ld.global.cg.u64 %rd11703, [%rd11701];
	}
	// end inline asm
	// begin inline asm
	{	
ld.global.cg.u64 %rd11705, [%rd11703];
	}
	// end inline asm
	// begin inline asm
	{	
ld.global.cg.u64 %rd11707, [%rd11705];
	}
	// end inline asm
	// begin inline asm
	{	
ld.global.cg.u64 %rd11709, [%rd11707];
	}
	// end inline asm
	// begin inline asm
	{	
ld.global.cg.u64 %rd11711, [%rd11709];
	}
	// end inline asm
	// begin inline asm
	{	
ld.global.cg.u64 %rd11713, [%rd11711];
	}
	// end inline asm
	// begin inline asm
	{	
ld.global.cg.u64 %rd11715, [%rd11713];
	}
	// end inline asm
	// begin inline asm
	{	
ld.global.cg.u64 %rd11717, [%rd11715];
	}
	// end inline asm
	// begin inline asm
	{	
ld.global.cg.u64 %rd11719, [%rd11717];
	}
	// end inline asm
	// begin inline asm
	{	
ld.global.cg.u64 %rd11721, [%rd11719];
	}
	// end inline asm
	// begin inline asm
	{	
ld.global.cg.u64 %rd11723, [%rd11721];
	}
	// end inline asm
	// begin inline asm
	{	
ld.global.cg.u64 %rd11725, [%rd11723];
	}
	// end inline asm
	// begin inline asm
	{	
ld.global.cg.u64 %rd11727, [%rd11725];
	}
	// end inline asm
	// begin inline asm
	{	
ld.global.cg.u64 %rd11729, [%rd11727];
	}
	// end inline asm
	// begin inline asm
	{	
ld.global.cg.u64 %rd11731, [%rd11729];
	}
	// end inline asm
	// begin inline asm
	{	
ld.global.cg.u64 %rd11733, [%rd11731];
	}
	// end inline asm
	// begin inline asm
	{	
ld.global.cg.u64 %rd11735, [%rd11733];
	}
	// end inline asm
	// begin inline asm
	{	
ld.global.cg.u64 %rd11737, [%rd11735];
	}
	// end inline asm
	// begin inline asm
	{	
ld.global.cg.u64 %rd11739, [%rd11737];
	}
	// end inline asm
	// begin inline asm
	{	
ld.global.cg.u64 %rd11741, [%rd11739];
	}
	// end inline asm
	// begin inline asm
	{	
ld.global.cg.u64 %rd11743, [%rd11741];
	}
	// end inline asm
	// begin inline asm
	{	
ld.global.cg.u64 %rd11745, [%rd11743];
	}
	// end inline asm
	// begin inline asm
	{	
ld.global.cg.u64 %rd11747, [%rd11745];
	}
	// end inline asm
	// begin inline asm
	{	
ld.global.cg.u64 %rd11749, [%rd11747];
	}
	// end inline asm
	// begin inline asm
	{	
ld.global.cg.u64 %rd11751, [%rd11749];
	}
	// end inline asm
	// begin inline asm
	{	
ld.global.cg.u64 %rd11753, [%rd11751];
	}
	// end inline asm
	// begin inline asm
	{	
ld.global.cg.u64 %rd11755, [%rd11753];
	}
	// end inline asm
	// begin inline asm
	{	
ld.global.cg.u64 %rd11757, [%rd11755];
	}
	// end inline asm
	// begin inline asm
	{	
ld.global.cg.u64 %rd11759, [%rd11757];
	}
	// end inline asm
	// begin inline asm
	{	
ld.global.cg.u64 %rd11761, [%rd11759];
	}
	// end inline asm
	// begin inline asm
	{	
ld.global.cg.u64 %rd11763, [%rd11761];
	}
	// end inline asm
	// begin inline asm
	{	
ld.global.cg.u64 %rd11765, [%rd11763];
	}
	// end inline asm
	// begin inline asm
	{	
ld.global.cg.u64 %rd11767, [%rd11765];
	}
	// end inline asm
	// begin inline asm
	{	
ld.global.cg.u64 %rd11769, [%rd11767];
	}
	// end inline asm
	// begin inline asm
	{	
ld.global.cg.u64 %rd11771, [%rd11769];
	}
	// end inline asm
	// begin inline asm
	{	
ld.global.cg.u64 %rd11773, [%rd11771];
	}
	// end inline asm
	// begin inline asm
	{	
ld.global.cg.u64 %rd11775, [%rd11773];
	}
	// end inline asm
	// begin inline asm
	{	
ld.global.cg.u64 %rd11777, [%rd11775];
	}
	// end inline asm
	// begin inline asm
	{	
ld.global.cg.u64 %rd11779, [%rd11777];
	}
	// end inline asm
	// begin inline asm
	{	
ld.global.cg.u64 %rd11781, [%rd11779];
	}
	// end inline asm
	// begin inline asm
	{	
ld.global.cg.u64 %rd11783, [%rd11781];
	}
	// end inline asm
	// begin inline asm
	{	
ld.global.cg.u64 %rd11785, [%rd11783];
	}
	// end inline asm
	// begin inline asm
	{	
ld.global.cg.u64 %rd11787, [%rd11785];
	}
	// end inline asm
	// begin inline asm
	{	
ld.global.cg.u64 %rd11789, [%rd11787];
	}
	// end inline asm
	// begin inline asm
	{	
ld.global.cg.u64 %rd11791, [%rd11789];
	}
	// end inline asm
	// begin inline asm
	{	
ld.global.cg.u64 %rd11793, [%rd11791];
	}
	// end inline asm
	// begin inline asm
	{	
ld.global.cg.u64 %rd11795, [%rd11793];
	}
	// end inline asm
	// begin inline asm
	{	
ld.global.cg.u64 %rd11797, [%rd11795];
	}
	// end inline asm
	// begin inline asm
	{	
ld.global.cg.u64 %rd11799, [%rd11797];
	}
	// end inline asm
	// begin inline asm
	{	
ld.global.cg.u64 %rd11801, [%rd11799];
	}
	// end inline asm
	// begin inline asm
	{	
ld.global.cg.u64 %rd11803, [%rd11801];
	}
	// end inline asm
	// begin inline asm
	{	
ld.global.cg.u64 %rd11805, [%rd11803];
	}
	// end inline asm
	// begin inline asm
	{	
ld.global.cg.u64 %rd11807, [%rd11805];
	}
	// end inline asm
	// begin inline asm
	{	
ld.global.cg.u64 %rd11809, [%rd11807];
	}
	// end inline asm
	// begin inline asm
	{	
ld.global.cg.u64 %rd11811, [%rd11809];
	}
	// end inline asm
	// begin inline asm
	{	
ld.global.cg.u64 %rd11813, [%rd11811];
	}
	// end inline asm
	// begin inline asm
	{	
ld.global.cg.u64 %rd11815, [%rd11813];
	}
	// end inline asm
	// begin inline asm
	{	
ld.global.cg.u64 %rd11817, [%rd11815];
	}
	// end inline asm
	// begin inline asm
	{	
ld.global.cg.u64 %rd11819, [%rd11817];
	}
	// end inline asm
	// begin inline asm
	{	
ld.global.cg.u64 %rd11821, [%rd11819];
	}
	// end inline asm
	// begin inline asm
	{	
ld.global.cg.u64 %rd11823, [%rd11821];
	}
	// end inline asm
	// begin inline asm
	{	
ld.global.cg.u64 %rd11825, [%rd11823];
	}
	// end inline asm
	// begin inline asm
	{	
ld.global.cg.u64 %rd11827, [%rd11825];
	}
	// end inline asm
	// begin inline asm
	{	
ld.global.cg.u64 %rd11829, [%rd11827];
	}
	// end inline asm
	// begin inline asm
	{	
ld.global.cg.u64 %rd11831, [%rd11829];
	}
	// end inline asm
	// begin inline asm
	{	
ld.global.cg.u64 %rd11833, [%rd11831];
	}
	// end inline asm
	// begin inline asm
	{	
ld.global.cg.u64 %rd11835, [%rd11833];
	}
	// end inline asm
	// begin inline asm
	{	
ld.global.cg.u64 %rd11837, [%rd11835];
	}
	// end inline asm
	// begin inline asm
	{	
ld.global.cg.u64 %rd11839, [%rd11837];
	}
	// end inline asm
	// begin inline asm
	{	
ld.global.cg.u64 %rd11841, [%rd11839];
	}
	// end inline asm
	// begin inline asm
	{	
ld.global.cg.u64 %rd11843, [%rd11841];
	}
	// end inline asm
	// begin inline asm
	{	
ld.global.cg.u64 %rd11845, [%rd11843];
	}
	// end inline asm
	// begin inline asm
	{	
ld.global.cg.u64 %rd11847, [%rd11845];
	}
	// end inline asm
	// begin inline asm
	{	
ld.global.cg.u64 %rd11849, [%rd11847];
	}
	// end inline asm
	// begin inline asm
	{	
ld.global.cg.u64 %rd11851, [%rd11849];
	}
	// end inline asm
	// begin inline asm
	{	
ld.global.cg.u64 %rd11853, [%rd11851];
	}
	// end inline asm
	// begin inline asm
	{	
ld.global.cg.u64 %rd11855, [%rd11853];
	}
	// end inline asm
	// begin inline asm
	{	
ld.global.cg.u64 %rd11857, [%rd11855];
	}
	// end inline asm
	// begin inline asm
	{	
ld.global.cg.u64 %rd11859, [%rd11857];
	}
	// end inline asm
	// begin inline asm
	{	
ld.global.cg.u64 %rd11861, [%rd11859];
	}
	// end inline asm
	// begin inline asm
	{	
ld.global.cg.u64 %rd11863, [%rd11861];
	}
	// end inline asm
	// begin inline asm
	{	
ld.global.cg.u64 %rd11865, [%rd11863];
	}
	// end inline asm
	// begin inline asm
	{	
ld.global.cg.u64 %rd11867, [%rd11865];
	}
	// end inline asm
	// begin inline asm
	{	
ld.global.cg.u64 %rd11869, [%rd11867];
	}
	// end inline asm
	// begin inline asm
	{	
ld.global.cg.u64 %rd11871, [%rd11869];
	}
	// end inline asm
	// begin inline asm
	{	
ld.global.cg.u64 %rd11873, [%rd11871];
	}
	// end inline asm
	// begin inline asm
	{	
ld.global.cg.u64 %rd11875, [%rd11873];
	}
	// end inline asm
	// begin inline asm
	{	
ld.global.cg.u64 %rd11877, [%rd11875];
	}
	// end inline asm
	// begin inline asm
	{	
ld.global.cg.u64 %rd11879, [%rd11877];
	}
	// end inline asm
	// begin inline asm
	{	
ld.global.cg.u64 %rd11881, [%rd11879];
	}
	// end inline asm
	// begin inline asm
	{	
ld.global.cg.u64 %rd11883, [%rd11881];
	}
	// end inline asm
	// begin inline asm
	{	
ld.global.cg.u64 %rd11885, [%rd11883];
	}
	// end inline asm
	// begin inline asm
	{	
ld.global.cg.u64 %rd11887, [%rd11885];
	}
	// end inline asm
	// begin inline asm
	{	
ld.global.cg.u64 %rd11889, [%rd11887];
	}
	// end inline asm
	// begin inline asm
	{	
ld.global.cg.u64 %rd11891, [%rd11889];
	}
	// end inline asm
	// begin inline asm
	{	
ld.global.cg.u64 %rd11893, [%rd11891];
	}
	// end inline asm
	// begin inline asm
	{	
ld.global.cg.u64 %rd11895, [%rd11893];
	}
	// end inline asm
	// begin inline asm
	{	
ld.global.cg.u64 %rd11897, [%rd11895];
	}
	// end inline asm
	// begin inline asm
	{	
ld.global.cg.u64 %rd11899, [%rd11897];
	}
	// end inline asm
	// begin inline asm
	{	
ld.global.cg.u64 %rd11901, [%rd11899];
	}
	// end inline asm
	// begin inline asm
	{	
ld.global.cg.u64 %rd11903, [%rd11901];
	}
	// end inline asm
	// begin inline asm
	{	
ld.global.cg.u64 %rd11905, [%rd11903];
	}
	// end inline asm
	// begin inline asm
	{	
ld.global.cg.u64 %rd11907, [%rd11905];
	}
	// end inline asm
	// begin inline asm
	{	
ld.global.cg.u64 %rd11909, [%rd11907];
	}
	// end inline asm
	// begin inline asm
	{	
ld.global.cg.u64 %rd11911, [%rd11909];
	}
	// end inline asm
	// begin inline asm
	{	
ld.global.cg.u64 %rd11913, [%rd11911];
	}
	// end inline asm
	// begin inline asm
	{	
ld.global.cg.u64 %rd11915, [%rd11913];
	}
	// end inline asm
	// begin inline asm
	{	
ld.global.cg.u64 %rd11917, [%rd11915];
	}
	// end inline asm
	// begin inline asm
	{	
ld.global.cg.u64 %rd11919, [%rd11917];
	}
	// end inline asm
	// begin inline asm
	{	
ld.global.cg.u64 %rd11921, [%rd11919];
	}
	// end inline asm
	// begin inline asm
	{	
ld.global.cg.u64 %rd11923, [%rd11921];
	}
	// end inline asm
	// begin inline asm
	{	
ld.global.cg.u64 %rd11925, [%rd11923];
	}
	// end inline asm
	// begin inline asm
	{	
ld.global.cg.u64 %rd11927, [%rd11925];
	}
	// end inline asm
	// begin inline asm
	{	
ld.global.cg.u64 %rd11929, [%rd11927];
	}
	// end inline asm
	// begin inline asm
	{	
ld.global.cg.u64 %rd11931, [%rd11929];
	}
	// end inline asm
	// begin inline asm
	{	
ld.global.cg.u64 %rd11933, [%rd11931];
	}
	// end inline asm
	// begin inline asm
	{	
ld.global.cg.u64 %rd11935, [%rd11933];
	}
	// end inline asm
	// begin inline asm
	{	
ld.global.cg.u64 %rd11937, [%rd11935];
	}
	// end inline asm
	// begin inline asm
	{	
ld.global.cg.u64 %rd11939, [%rd11937];
	}
	// end inline asm
	// begin inline asm
	{	
ld.global.cg.u64 %rd11941, [%rd11939];
	}
	// end inline asm
	// begin inline asm
	{	
ld.global.cg.u64 %rd11943, [%rd11941];
	}
	// end inline asm
	// begin inline asm
	{	
ld.global.cg.u64 %rd11945, [%rd11943];
	}
	// end inline asm
	// begin inline asm
	{	
ld.global.cg.u64 %rd11947, [%rd11945];
	}
	// end inline asm
	// begin inline asm
	{	
ld.global.cg.u64 %rd11949, [%rd11947];
	}
	// end inline asm
	// begin inline asm
	{	
ld.global.cg.u64 %rd11951, [%rd11949];
	}
	// end inline asm
	// begin inline asm
	{	
ld.global.cg.u64 %rd11953, [%rd11951];
	}
	// end inline asm
	// begin inline asm
	{	
ld.global.cg.u64 %rd11955, [%rd11953];
	}
	// end inline asm
	// begin inline asm
	{	
ld.global.cg.u64 %rd11957, [%rd11955];
	}
	// end inline asm
	// begin inline asm
	{	
ld.global.cg.u64 %rd11959, [%rd11957];
	}
	// end inline asm
	// begin inline asm
	{	
ld.global.cg.u64 %rd11961, [%rd11959];
	}
	// end inline asm
	// begin inline asm
	{	
ld.global.cg.u64 %rd11963, [%rd11961];
	}
	// end inline asm
	// begin inline asm
	{	
ld.global.cg.u64 %rd11965, [%rd11963];
	}
	// end inline asm
	// begin inline asm
	{	
ld.global.cg.u64 %rd11967, [%rd11965];
	}
	// end inline asm
	// begin inline asm
	{	
ld.global.cg.u64 %rd11969, [%rd11967];
	}
	// end inline asm
	// begin inline asm
	{	
ld.global.cg.u64 %rd11971, [%rd11969];
	}
	// end inline asm
	// begin inline asm
	{	
ld.global.cg.u64 %rd11973, [%rd11971];
	}
	// end inline asm
	// begin inline asm
	{	
ld.global.cg.u64 %rd11975, [%rd11973];
	}
	// end inline asm
	// begin inline asm
	{	
ld.global.cg.u64 %rd11977, [%rd11975];
	}
	// end inline asm
	// begin inline asm
	{	
ld.global.cg.u64 %rd11979, [%rd11977];
	}
	// end inline asm
	// begin inline asm
	{	
ld.global.cg.u64 %rd11981, [%rd11979];
	}
	// end inline asm
	// begin inline asm
	{	
ld.global.cg.u64 %rd11983, [%rd11981];
	}
	// end inline asm
	// begin inline asm
	{	
ld.global.cg.u64 %rd11985, [%rd11983];
	}
	// end inline asm
	// begin inline asm
	{	
ld.global.cg.u64 %rd11987, [%rd11985];
	}
	// end inline asm
	// begin inline asm
	{	
ld.global.cg.u64 %rd11989, [%rd11987];
	}
	// end inline asm
	// begin inline asm
	{	
ld.global.cg.u64 %rd11991, [%rd11989];
	}
	// end inline asm
	// begin inline asm
	{	
ld.global.cg.u64 %rd11993, [%rd11991];
	}
	// end inline asm
	// begin inline asm
	{	
ld.global.cg.u64 %rd11995, [%rd11993];
	}
	// end inline asm
	// begin inline asm
	{	
ld.global.cg.u64 %rd11997, [%rd11995];
	}
	// end inline asm
	// begin inline asm
	{	
ld.global.cg.u64 %rd11999, [%rd11997];
	}
	// end inline asm
	// begin inline asm
	{	
ld.global.cg.u64 %rd12001, [%rd11999];
	}
	// end inline asm
	// begin inline asm
	{	
ld.global.cg.u64 %rd12003, [%rd12001];
	}
	// end inline asm
	// begin inline asm
	{	
ld.global.cg.u64 %rd12005, [%rd12003];
	}
	// end inline asm
	// begin inline asm
	{	
ld.global.cg.u64 %rd12007, [%rd12005];
	}
	// end inline asm
	// begin inline asm
	{	
ld.global.cg.u64 %rd12009, [%rd12007];
	}
	// end inline asm
	// begin inline asm
	{	
ld.global.cg.u64 %rd12011, [%rd12009];
	}
	// end inline asm
	// begin inline asm
	{	
ld.global.cg.u64 %rd12013, [%rd12011];
	}
	// end inline asm
	// begin inline asm
	{	
ld.global.cg.u64 %rd12015, [%rd12013];
	}
	// end inline asm
	// begin inline asm
	{	
ld.global.cg.u64 %rd12017, [%rd12015];
	}
	// end inline asm
	// begin inline asm
	{	
ld.global.cg.u64 %rd12019, [%rd12017];
	}
	// end inline asm
	// begin inline asm
	{	
ld.global.cg.u64 %rd12021, [%rd12019];
	}
	// end inline asm
	// begin inline asm
	{	
ld.global.cg.u64 %rd12023, [%rd12021];
	}
	// end inline asm
	// begin inline asm
	{	
ld.global.cg.u64 %rd12025, [%rd12023];
	}
	// end inline asm
	// begin inline asm
	{	
ld.global.cg.u64 %rd12027, [%rd12025];
	}
	// end inline asm
	// begin inline asm
	{	
ld.global.cg.u64 %rd12029, [%rd12027];
	}
	// end inline asm
	// begin inline asm
	{	
ld.global.cg.u64 %rd12031, [%rd12029];
	}
	// end inline asm
	// begin inline asm
	{	
ld.global.cg.u64 %rd12033, [%rd12031];
	}
	// end inline asm
	// begin inline asm
	{	
ld.global.cg.u64 %rd12035, [%rd12033];
	}
	// end inline asm
	// begin inline asm
	{	
ld.global.cg.u64 %rd12037, [%rd12035];
	}
	// end inline asm
	// begin inline asm
	{	
ld.global.cg.u64 %rd12039, [%rd12037];
	}
	// end inline asm
	// begin inline asm
	{	
ld.global.cg.u64 %rd12041, [%rd12039];
	}
	// end inline asm
	// begin inline asm
	{	
ld.global.cg.u64 %rd12043, [%rd12041];
	}
	// end inline asm
	// begin inline asm
	{	
ld.global.cg.u64 %rd12045, [%rd12043];
	}
	// end inline asm
	// begin inline asm
	{	
ld.global.cg.u64 %rd12047, [%rd12045];
	}
	// end inline asm
	// begin inline asm
	{	
ld.global.cg.u64 %rd12049, [%rd12047];
	}
	// end inline asm
	// begin inline asm
	{	
ld.global.cg.u64 %rd12051, [%rd12049];
	}
	// end inline asm
	// begin inline asm
	{	
ld.global.cg.u64 %rd12053, [%rd12051];
	}
	// end inline asm
	// begin inline asm
	{	
ld.global.cg.u64 %rd12055, [%rd12053];
	}
	// end inline asm
	// begin inline asm
	{	
ld.global.cg.u64 %rd12057, [%rd12055];
	}
	// end inline asm
	// begin inline asm
	{	
ld.global.cg.u64 %rd12059, [%rd12057];
	}
	// end inline asm
	// begin inline asm
	{	
ld.global.cg.u64 %rd12061, [%rd12059];
	}
	// end inline asm
	// begin inline asm
	{	
ld.global.cg.u64 %rd12063, [%rd12061];
	}
	// end inline asm
	// begin inline asm
	{	
ld.global.cg.u64 %rd12065, [%rd12063];
	}
	// end inline asm
	// begin inline asm
	{	
ld.global.cg.u64 %rd12067, [%rd12065];
	}
	// end inline asm
	// begin inline asm
	{	
ld.global.cg.u64 %rd12069, [%rd12067];
	}
	// end inline asm
	// begin inline asm
	{	
ld.global.cg.u64 %rd12071, [%rd12069];
	}
	// end inline asm
	// begin inline asm
	{	
ld.global.cg.u64 %rd12073, [%rd12071];
	}
	// end inline asm
	// begin inline asm
	{	
ld.global.cg.u64 %rd12075, [%rd12073];
	}
	// end inline asm
	// begin inline asm
	{	
ld.global.cg.u64 %rd12077, [%rd12075];
	}
	// end inline asm
	// begin inline asm
	{	
ld.global.cg.u64 %rd12079, [%rd12077];
	}
	// end inline asm
	// begin inline asm
	{	
ld.global.cg.u64 %rd12081, [%rd12079];
	}
	// end inline asm
	// begin inline asm
	{	
ld.global.cg.u64 %rd12083, [%rd12081];
	}
	// end inline asm
	// begin inline asm
	{	
ld.global.cg.u64 %rd12085, [%rd12083];
	}
	// end inline asm
	// begin inline asm
	{	
ld.global.cg.u64 %rd12087, [%rd12085];
	}
	// end inline asm
	// begin inline asm
	{	
ld.global.cg.u64 %rd12089, [%rd12087];
	}
	// end inline asm
	// begin inline asm
	{	
ld.global.cg.u64 %rd12091, [%rd12089];
	}
	// end inline asm
	// begin inline asm
	{	
ld.global.cg.u64 %rd12093, [%rd12091];
	}
	// end inline asm
	// begin inline asm
	{	
ld.global.cg.u64 %rd12095, [%rd12093];
	}
	// end inline asm
	// begin inline asm
	{	
ld.global.cg.u64 %rd12097, [%rd12095];
	}
	// end inline asm
	// begin inline asm
	{	
ld.global.cg.u64 %rd12099, [%rd12097];
	}
	// end inline asm
	// begin inline asm
	{	
ld.global.cg.u64 %rd12101, [%rd12099];
	}
	// end inline asm
	// begin inline asm
	{	
ld.global.cg.u64 %rd12103, [%rd12101];
	}
	// end inline asm
	// begin inline asm
	{	
ld.global.cg.u64 %rd12105, [%rd12103];
	}
	// end inline asm
	// begin inline asm
	{	
ld.global.cg.u64 %rd12107, [%rd12105];
	}
	// end inline asm
	// begin inline asm
	{	
ld.global.cg.u64 %rd12109, [%rd12107];
	}
	// end inline asm
	// begin inline asm
	{	
ld.global.cg.u64 %rd12111, [%rd12109];
	}
	// end inline asm
	// begin inline asm
	{	
ld.global.cg.u64 %rd12113, [%rd12111];
	}
	// end inline asm
	// begin inline asm
	{	
ld.global.cg.u64 %rd12115, [%rd12113];
	}
	// end inline asm
	// begin inline asm
	{	
ld.global.cg.u64 %rd12117, [%rd12115];
	}
	// end inline asm
	// begin inline asm
	{	
ld.global.cg.u64 %rd12119, [%rd12117];
	}
	// end inline asm
	// begin inline asm
	{	
ld.global.cg.u64 %rd12121, [%rd12119];
	}
	// end inline asm
	// begin inline asm
	{	
ld.global.cg.u64 %rd12123, [%rd12121];
	}
	// end inline asm
	// begin inline asm
	{	
ld.global.cg.u64 %rd12125, [%rd12123];
	}
	// end inline asm
	// begin inline asm
	{	
ld.global.cg.u64 %rd12127, [%rd12125];
	}
	// end inline asm
	// begin inline asm
	{	
ld.global.cg.u64 %rd12129, [%rd12127];
	}
	// end inline asm
	// begin inline asm
	{	
ld.global.cg.u64 %rd12131, [%rd12129];
	}
	// end inline asm
	// begin inline asm
	{	
ld.global.cg.u64 %rd12133, [%rd12131];
	}
	// end inline asm
	// begin inline asm
	{	
ld.global.cg.u64 %rd12135, [%rd12133];
	}
	// end inline asm
	// begin inline asm
	{	
ld.global.cg.u64 %rd12137, [%rd12135];
	}
	// end inline asm
	// begin inline asm
	{	
ld.global.cg.u64 %rd12139, [%rd12137];
	}
	// end inline asm
	// begin inline asm
	{	
ld.global.cg.u64 %rd12141, [%rd12139];
	}
	// end inline asm
	// begin inline asm
	{	
ld.global.cg.u64 %rd12143, [%rd12141];
	}
	// end inline asm
	// begin inline asm
	{	
ld.global.cg.u64 %rd12145, [%rd12143];
	}
	// end inline asm
	// begin inline asm
	{	
ld.global.cg.u64 %rd12147, [%rd12145];
	}
	// end inline asm
	// begin inline asm
	{	
ld.global.cg.u64 %rd12149, [%rd12147];
	}
	// end inline asm
	// begin inline asm
	{	
ld.global.cg.u64 %rd12151, [%rd12149];
	}
	// end inline asm
	// begin inline asm
	{	
ld.global.cg.u64 %rd12153, [%rd12151];
	}
	// end inline asm
	// begin inline asm
	{	
ld.global.cg.u64 %rd12155, [%rd12153];
	}
	// end inline asm
	// begin inline asm
	{	
ld.global.cg.u64 %rd12157, [%rd12155];
	}
	// end inline asm
	// begin inline asm
	{	
ld.global.cg.u64 %rd12159, [%rd12157];
	}
	// end inline asm
	// begin inline asm
	{	
ld.global.cg.u64 %rd12161, [%rd12159];
	}
	// end inline asm
	// begin inline asm
	{	
ld.global.cg.u64 %rd12163, [%rd12161];
	}
	// end inline asm
	// begin inline asm
	{	
ld.global.cg.u64 %rd12165, [%rd12163];
	}
	// end inline asm
	// begin inline asm
	{	
ld.global.cg.u64 %rd12167, [%rd12165];
	}
	// end inline asm
	// begin inline asm
	{	
ld.global.cg.u64 %rd12169, [%rd12167];
	}
	// end inline asm
	// begin inline asm
	{	
ld.global.cg.u64 %rd12171, [%rd12169];
	}
	// end inline asm
	// begin inline asm
	{	
ld.global.cg.u64 %rd12173, [%rd12171];
	}
	// end inline asm
	// begin inline asm
	{	
ld.global.cg.u64 %rd12175, [%rd12173];
	}
	// end inline asm
	// begin inline asm
	{	
ld.global.cg.u64 %rd12177, [%rd12175];
	}
	// end inline asm
	// begin inline asm
	{	
ld.global.cg.u64 %rd12179, [%rd12177];
	}
	// end inline asm
	// begin inline asm
	{	
ld.global.cg.u64 %rd12181, [%rd12179];
	}
	// end inline asm
	// begin inline asm
	{	
ld.global.cg.u64 %rd12183, [%rd12181];
	}
	// end inline asm
	// begin inline asm
	{	
ld.global.cg.u64 %rd12185, [%rd12183];
	}
	// end inline asm
	// begin inline asm
	{	
ld.global.cg.u64 %rd12187, [%rd12185];
	}
	// end inline asm
	// begin inline asm
	{	
ld.global.cg.u64 %rd12189, [%rd12187];
	}
	// end inline asm
	// begin inline asm
	{	
ld.global.cg.u64 %rd12191, [%rd12189];
	}
	// end inline asm
	// begin inline asm
	{	
ld.global.cg.u64 %rd12193, [%rd12191];
	}
	// end inline asm
	// begin inline asm
	{	
ld.global.cg.u64 %rd12195, [%rd12193];
	}
	// end inline asm
	// begin inline asm
	{	
ld.global.cg.u64 %rd12197, [%rd12195];
	}
	// end inline asm
	// begin inline asm
	{	
ld.global.cg.u64 %rd12199, [%rd12197];
	}
	// end inline asm
	// begin inline asm
	{	
ld.global.cg.u64 %rd12201, [%rd12199];
	}
	// end inline asm
	// begin inline asm
	{	
ld.global.cg.u64 %rd12203, [%rd12201];
	}
	// end inline asm
	// begin inline asm
	{	
ld.global.cg.u64 %rd12205, [%rd12203];
	}
	// end inline asm
	// begin inline asm
	{	
ld.global.cg.u64 %rd12207, [%rd12205];
	}
	// end inline asm
	// begin inline asm
	{	
ld.global.cg.u64 %rd12209, [%rd12207];
	}
	// end inline asm
	// begin inline asm
	{	
ld.global.cg.u64 %rd12211, [%rd12209];
	}
	// end inline asm
	// begin inline asm
	{	
ld.global.cg.u64 %rd12213, [%rd12211];
	}
	// end inline asm
	// begin inline asm
	{	
ld.global.cg.u64 %rd12215, [%rd12213];
	}
	// end inline asm
	// begin inline asm
	{	
ld.global.cg.u64 %rd12217, [%rd12215];
	}
	// end inline asm
	// begin inline asm
	{	
ld.global.cg.u64 %rd12219, [%rd12217];
	}
	// end inline asm
	// begin inline asm
	{	
ld.global.cg.u64 %rd12221, [%rd12219];
	}
	// end inline asm
	// begin inline asm
	{	
ld.global.cg.u64 %rd12223, [%rd12221];
	}
	// end inline asm
	// begin inline asm
	{	
ld.global.cg.u64 %rd12225, [%rd12223];
	}
	// end inline asm
	// begin inline asm
	{	
ld.global.cg.u64 %rd12227, [%rd12225];
	}
	// end inline asm
	// begin inline asm
	{	
ld.global.cg.u64 %rd12229, [%rd12227];
	}
	// end inline asm
	// begin inline asm
	{	
ld.global.cg.u64 %rd12231, [%rd12229];
	}
	// end inline asm
	// begin inline asm
	{	
ld.global.cg.u64 %rd12233, [%rd12231];
	}
	// end inline asm
	// begin inline asm
	{	
ld.global.cg.u64 %rd12235, [%rd12233];
	}
	// end inline asm
	// begin inline asm
	{	
ld.global.cg.u64 %rd12237, [%rd12235];
	}
	// end inline asm
	// begin inline asm
	{	
ld.global.cg.u64 %rd12239, [%rd12237];
	}
	// end inline asm
	// begin inline asm
	{	
ld.global.cg.u64 %rd12241, [%rd12239];
	}
	// end inline asm
	// begin inline asm
	{	
ld.global.cg.u64 %rd12243, [%rd12241];
	}
	// end inline asm
	// begin inline asm
	{	
ld.global.cg.u64 %rd12245, [%rd12243];
	}
	// end inline asm
	// begin inline asm
	{	
ld.global.cg.u64 %rd12247, [%rd12245];
	}
	// end inline asm
	// begin inline asm
	{	
ld.global.cg.u64 %rd12249, [%rd12247];
	}
	// end inline asm
	// begin inline asm
	{	
ld.global.cg.u64 %rd12251, [%rd12249];
	}
	// end inline asm
	// begin inline asm
	{	
ld.global.cg.u64 %rd12253, [%rd12251];
	}
	// end inline asm
	// begin inline asm
	{	
ld.global.cg.u64 %rd12255, [%rd12253];
	}
	// end inline asm
	// begin inline asm
	{	
ld.global.cg.u64 %rd12257, [%rd12255];
	}
	// end inline asm
	// begin inline asm
	{	
ld.global.cg.u64 %rd12259, [%rd12257];
	}
	// end inline asm
	// begin inline asm
	{	
ld.global.cg.u64 %rd12261, [%rd12259];
	}
	// end inline asm
	// begin inline asm
	{	
ld.global.cg.u64 %rd12263, [%rd12261];
	}
	// end inline asm
	// begin inline asm
	{	
ld.global.cg.u64 %rd12265, [%rd12263];
	}
	// end inline asm
	// begin inline asm
	{	
ld.global.cg.u64 %rd12267, [%rd12265];
	}
	// end inline asm
	// begin inline asm
	{	
ld.global.cg.u64 %rd12269, [%rd12267];
	}
	// end inline asm
	// begin inline asm
	{	
ld.global.cg.u64 %rd12271, [%rd12269];
	}
	// end inline asm
	// begin inline asm
	{	
ld.global.cg.u64 %rd12273, [%rd12271];
	}
	// end inline asm
	// begin inline asm
	{	
ld.global.cg.u64 %rd12275, [%rd12273];
	}
	// end inline asm
	// begin inline asm
	{	
ld.global.cg.u64 %rd12277, [%rd12275];
	}
	// end inline asm
	// begin inline asm
	{	
ld.global.cg.u64 %rd12279, [%rd12277];
	}
	// end inline asm
	// begin inline asm
	{	
ld.global.cg.u64 %rd12281, [%rd12279];
	}
	// end inline asm
	// begin inline asm
	{	
ld.global.cg.u64 %rd12283, [%rd12281];
	}
	// end inline asm
	// begin inline asm
	{	
ld.global.cg.u64 %rd12285, [%rd12283];
	}
	// end inline asm
	// begin inline asm
	{	
ld.global.cg.u64 %rd12287, [%rd12285];
	}
	// end inline asm
	// begin inline asm
	{	
ld.global.cg.u64 %rd12289, [%rd12287];
	}
	// end inline asm
	// begin inline asm
	{	
ld.global.cg.u64 %rd12291, [%rd12289];
	}
	// end inline asm
	// begin inline asm
	{	
ld.global.cg.u64 %rd12293, [%rd12291];
	}
	// end inline asm
	// begin inline asm
	{	
ld.global.cg.u64 %rd12295, [%rd12293];
	}
	// end inline asm
	// begin inline asm
	{	
ld.global.cg.u64 %rd12297, [%rd12295];
	}
	// end inline asm
	// begin inline asm
	{	
ld.global.cg.u64 %rd12299, [%rd12297];
	}
	// end inline asm
	// begin inline asm
	{	
ld.global.cg.u64 %rd12301, [%rd12299];
	}
	// end inline asm
	// begin inline asm
	{	
ld.global.cg.u64 %rd12303, [%rd12301];
	}
	// end inline asm
	// begin inline asm
	{	
ld.global.cg.u64 %rd12305, [%rd12303];
	}
	// end inline asm
	// begin inline asm
	{	
ld.global.cg.u64 %rd12307, [%rd12305];
	}
	// end inline asm
	// begin inline asm
	{	
ld.global.cg.u64 %rd12309, [%rd12307];
	}
	// end inline asm
	// begin inline asm
	{	
ld.global.cg.u64 %rd12311, [%rd12309];
	}
	// end inline asm
	// begin inline asm
	{	
ld.global.cg.u64 %rd12313, [%rd12311];
	}
	// end inline asm
	// begin inline asm
	{	
ld.global.cg.u64 %rd12315, [%rd12313];
	}
	// end inline asm
	// begin inline asm
	{	
ld.global.cg.u64 %rd12317, [%rd12315];
	}
	// end inline asm
	// begin inline asm
	{	
ld.global.cg.u64 %rd12319, [%rd12317];
	}
	// end inline asm
	// begin inline asm
	{	
ld.global.cg.u64 %rd12321, [%rd12319];
	}
	// end inline asm
	// begin inline asm
	{	
ld.global.cg.u64 %rd12323, [%rd12321];
	}
	// end inline asm
	// begin inline asm
	{	
ld.global.cg.u64 %rd12325, [%rd12323];
	}
	// end inline asm
	// begin inline asm
	{	
ld.global.cg.u64 %rd12327, [%rd12325];
	}
	// end inline asm
	// begin inline asm
	{	
ld.global.cg.u64 %rd12329, [%rd12327];
	}
	// end inline asm
	// begin inline asm
	{	
ld.global.cg.u64 %rd12331, [%rd12329];
	}
	// end inline asm
	// begin inline asm
	{	
ld.global.cg.u64 %rd12333, [%rd12331];
	}
	// end inline asm
	// begin inline asm
	{	
ld.global.cg.u64 %rd12335, [%rd12333];
	}
	// end inline asm
	// begin inline asm
	{	
ld.global.cg.u64 %rd12337, [%rd12335];
	}
	// end inline asm
	// begin inline asm
	{	
ld.global.cg.u64 %rd12339, [%rd12337];
	}
	// end inline asm
	// begin inline asm
	{	
ld.global.cg.u64 %rd12341, [%rd12339];
	}
	// end inline asm
	// begin inline asm
	{	
ld.global.cg.u64 %rd12343, [%rd12341];
	}
	// end inline asm
	// begin inline asm
	{	
ld.global.cg.u64 %rd12345, [%rd12343];
	}
	// end inline asm
	// begin inline asm
	{	
ld.global.cg.u64 %rd12347, [%rd12345];
	}
	// end inline asm
	// begin inline asm
	{	
ld.global.cg.u64 %rd12349, [%rd12347];
	}
	// end inline asm
	// begin inline asm
	{	
ld.global.cg.u64 %rd12351, [%rd12349];
	}
	// end inline asm
	// begin inline asm
	{	
ld.global.cg.u64 %rd12353, [%rd12351];
	}
	// end inline asm
	// begin inline asm
	{	
ld.global.cg.u64 %rd12355, [%rd12353];
	}
	// end inline asm
	// begin inline asm
	{	
ld.global.cg.u64 %rd12357, [%rd12355];
	}
	// end inline asm
	// begin inline asm
	{	
ld.global.cg.u64 %rd12359, [%rd12357];
	}
	// end inline asm
	// begin inline asm
	{	
ld.global.cg.u64 %rd12361, [%rd12359];
	}
	// end inline asm
	// begin inline asm
	{	
ld.global.cg.u64 %rd12363, [%rd12361];
	}
	// end inline asm
	// begin inline asm
	{	
ld.global.cg.u64 %rd12365, [%rd12363];
	}
	// end inline asm
	// begin inline asm
	{	
ld.global.cg.u64 %rd12367, [%rd12365];
	}
	// end inline asm
	// begin inline asm
	{	
ld.global.cg.u64 %rd12369, [%rd12367];
	}
	// end inline asm
	// begin inline asm
	{	
ld.global.cg.u64 %rd12371, [%rd12369];
	}
	// end inline asm
	// begin inline asm
	{	
ld.global.cg.u64 %rd12373, [%rd12371];
	}
	// end inline asm
	// begin inline asm
	{	
ld.global.cg.u64 %rd12375, [%rd12373];
	}
	// end inline asm
	// begin inline asm
	{	
ld.global.cg.u64 %rd12377, [%rd12375];
	}
	// end inline asm
	// begin inline asm
	{	
ld.global.cg.u64 %rd12379, [%rd12377];
	}
	// end inline asm
	// begin inline asm
	{	
ld.global.cg.u64 %rd12381, [%rd12379];
	}
	// end inline asm
	// begin inline asm
	{	
ld.global.cg.u64 %rd12383, [%rd12381];
	}
	// end inline asm
	// begin inline asm
	{	
ld.global.cg.u64 %rd12385, [%rd12383];
	}
	// end inline asm
	// begin inline asm
	{	
ld.global.cg.u64 %rd12387, [%rd12385];
	}
	// end inline asm
	// begin inline asm
	{	
ld.global.cg.u64 %rd12389, [%rd12387];
	}
	// end inline asm
	// begin inline asm
	{	
ld.global.cg.u64 %rd12391, [%rd12389];
	}
	// end inline asm
	// begin inline asm
	{	
ld.global.cg.u64 %rd12393, [%rd12391];
	}
	// end inline asm
	// begin inline asm
	{	
ld.global.cg.u64 %rd12395, [%rd12393];
	}
	// end inline asm
	// begin inline asm
	{	
ld.global.cg.u64 %rd12397, [%rd12395];
	}
	// end inline asm
	// begin inline asm
	{	
ld.global.cg.u64 %rd12399, [%rd12397];
	}
	// end inline asm
	// begin inline asm
	{	
ld.global.cg.u64 %rd12401, [%rd12399];
	}
	// end inline asm
	// begin inline asm
	{	
ld.global.cg.u64 %rd12403, [%rd12401];
	}
	// end inline asm
	// begin inline asm
	{	
ld.global.cg.u64 %rd12405, [%rd12403];
	}
	// end inline asm
	// begin inline asm
	{	
ld.global.cg.u64 %rd12407, [%rd12405];
	}
	// end inline asm
	// begin inline asm
	{	
ld.global.cg.u64 %rd12409, [%rd12407];
	}
	// end inline asm
	// begin inline asm
	{	
ld.global.cg.u64 %rd12411, [%rd12409];
	}
	// end inline asm
	// begin inline asm
	{	
ld.global.cg.u64 %rd12413, [%rd12411];
	}
	// end inline asm
	// begin inline asm
	{	
ld.global.cg.u64 %rd12415, [%rd12413];
	}
	// end inline asm
	// begin inline asm
	{	
ld.global.cg.u64 %rd12417, [%rd12415];
	}
	// end inline asm
	// begin inline asm
	{	
ld.global.cg.u64 %rd12419, [%rd12417];
	}
	// end inline asm
	// begin inline asm
	{	
ld.global.cg.u64 %rd12421, [%rd12419];
	}
	// end inline asm
	// begin inline asm
	{	
ld.global.cg.u64 %rd12423, [%rd12421];
	}
	// end inline asm
	// begin inline asm
	{	
ld.global.cg.u64 %rd12425, [%rd12423];
	}
	// end inline asm
	// begin inline asm
	{	
ld.global.cg.u64 %rd12427, [%rd12425];
	}
	// end inline asm
	// begin inline asm
	{	
ld.global.cg.u64 %rd12429, [%rd12427];
	}
	// end inline asm
	// begin inline asm
	{	
ld.global.cg.u64 %rd12431, [%rd12429];
	}
	// end inline asm
	// begin inline asm
	{	
ld.global.cg.u64 %rd12433, [%rd12431];
	}
	// end inline asm
	// begin inline asm
	{	
ld.global.cg.u64 %rd12435, [%rd12433];
	}
	// end inline asm
	// begin inline asm
	{	
ld.global.cg.u64 %rd12437, [%rd12435];
	}
	// end inline asm
	// begin inline asm
	{	
ld.global.cg.u64 %rd12439, [%rd12437];
	}
	// end inline asm
	// begin inline asm
	{	
ld.global.cg.u64 %rd12441, [%rd12439];
	}
	// end inline asm
	// begin inline asm
	{	
ld.global.cg.u64 %rd12443, [%rd12441];
	}
	// end inline asm
	// begin inline asm
	{	
ld.global.cg.u64 %rd12445, [%rd12443];
	}
	// end inline asm
	// begin inline asm
	{	
ld.global.cg.u64 %rd12447, [%rd12445];
	}
	// end inline asm
	// begin inline asm
	{	
ld.global.cg.u64 %rd12449, [%rd12447];
	}
	// end inline asm
	// begin inline asm
	{	
ld.global.cg.u64 %rd12451, [%rd12449];
	}
	// end inline asm
	// begin inline asm
	{	
ld.global.cg.u64 %rd12453, [%rd12451];
	}
	// end inline asm
	// begin inline asm
	{	
ld.global.cg.u64 %rd12455, [%rd12453];
	}
	// end inline asm
	// begin inline asm
	{	
ld.global.cg.u64 %rd12457, [%rd12455];
	}
	// end inline asm
	// begin inline asm
	{	
ld.global.cg.u64 %rd12459, [%rd12457];
	}
	// end inline asm
	// begin inline asm
	{	
ld.global.cg.u64 %rd12461, [%rd12459];
	}
	// end inline asm
	// begin inline asm
	{	
ld.global.cg.u64 %rd12463, [%rd12461];
	}
	// end inline asm
	// begin inline asm
	{	
ld.global.cg.u64 %rd12465, [%rd12463];
	}
	// end inline asm
	// begin inline asm
	{	
ld.global.cg.u64 %rd12467, [%rd12465];
	}
	// end inline asm
	// begin inline asm
	{	
ld.global.cg.u64 %rd12469, [%rd12467];
	}
	// end inline asm
	// begin inline asm
	{	
ld.global.cg.u64 %rd12471, [%rd12469];
	}
	// end inline asm
	// begin inline asm
	{	
ld.global.cg.u64 %rd12473, [%rd12471];
	}
	// end inline asm
	// begin inline asm
	{	
ld.global.cg.u64 %rd12475, [%rd12473];
	}
	// end inline asm
	// begin inline asm
	{	
ld.global.cg.u64 %rd12477, [%rd12475];
	}
	// end inline asm
	// begin inline asm
	{	
ld.global.cg.u64 %rd12479, [%rd12477];
	}
	// end inline asm
	// begin inline asm
	{	
ld.global.cg.u64 %rd12481, [%rd12479];
	}
	// end inline asm
	// begin inline asm
	{	
ld.global.cg.u64 %rd12483, [%rd12481];
	}
	// end inline asm
	// begin inline asm
	{	
ld.global.cg.u64 %rd12485, [%rd12483];
	}
	// end inline asm
	// begin inline asm
	{	
ld.global.cg.u64 %rd12487, [%rd12485];
	}
	// end inline asm
	// begin inline asm
	{	
ld.global.cg.u64 %rd12489, [%rd12487];
	}
	// end inline asm
	// begin inline asm
	{	
ld.global.cg.u64 %rd12491, [%rd12489];
	}
	// end inline asm
	// begin inline asm
	{	
ld.global.cg.u64 %rd12493, [%rd12491];
	}
	// end inline asm
	// begin inline asm
	{	
ld.global.cg.u64 %rd12495, [%rd12493];
	}
	// end inline asm
	// begin inline asm
	{	
ld.global.cg.u64 %rd12497, [%rd12495];
	}
	// end inline asm
	// begin inline asm
	{	
ld.global.cg.u64 %rd12499, [%rd12497];
	}
	// end inline asm
	// begin inline asm
	{	
ld.global.cg.u64 %rd12501, [%rd12499];
	}
	// end inline asm
	// begin inline asm
	{	
ld.global.cg.u64 %rd12503, [%rd12501];
	}
	// end inline asm
	// begin inline asm
	{	
ld.global.cg.u64 %rd12505, [%rd12503];
	}
	// end inline asm
	// begin inline asm
	{	
ld.global.cg.u64 %rd12507, [%rd12505];
	}
	// end inline asm
	// begin inline asm
	{	
ld.global.cg.u64 %rd12509, [%rd12507];
	}
	// end inline asm
	// begin inline asm
	{	
ld.global.cg.u64 %rd12511, [%rd12509];
	}
	// end inline asm
	// begin inline asm
	{	
ld.global.cg.u64 %rd12513, [%rd12511];
	}
	// end inline asm
	// begin inline asm
	{	
ld.global.cg.u64 %rd12515, [%rd12513];
	}
	// end inline asm
	// begin inline asm
	{	
ld.global.cg.u64 %rd12517, [%rd12515];
	}
	// end inline asm
	// begin inline asm
	{	
ld.global.cg.u64 %rd12519, [%rd12517];
	}
	// end inline asm
	// begin inline asm
	{	
ld.global.cg.u64 %rd12521, [%rd12519];
	}
	// end inline asm
	// begin inline asm
	{	
ld.global.cg.u64 %rd12523, [%rd12521];
	}
	// end inline asm
	// begin inline asm
	{	
ld.global.cg.u64 %rd12525, [%rd12523];
	}
	// end inline asm
	// begin inline asm
	{	
ld.global.cg.u64 %rd12527, [%rd12525];
	}
	// end inline asm
	// begin inline asm
	{	
ld.global.cg.u64 %rd12529, [%rd12527];
	}
	// end inline asm
	// begin inline asm
	{	
ld.global.cg.u64 %rd12531, [%rd12529];
	}
	// end inline asm
	// begin inline asm
	{	
ld.global.cg.u64 %rd12533, [%rd12531];
	}
	// end inline asm
	// begin inline asm
	{	
ld.global.cg.u64 %rd12535, [%rd12533];
	}
	// end inline asm
	// begin inline asm
	{	
ld.global.cg.u64 %rd12537, [%rd12535];
	}
	// end inline asm
	// begin inline asm
	{	
ld.global.cg.u64 %rd12539, [%rd12537];
	}
	// end inline asm
	// begin inline asm
	{	
ld.global.cg.u64 %rd12541, [%rd12539];
	}
	// end inline asm
	// begin inline asm
	{	
ld.global.cg.u64 %rd12543, [%rd12541];
	}
	// end inline asm
	// begin inline asm
	{	
ld.global.cg.u64 %rd12545, [%rd12543];
	}
	// end inline asm
	// begin inline asm
	{	
ld.global.cg.u64 %rd12547, [%rd12545];
	}
	// end inline asm
	// begin inline asm
	{	
ld.global.cg.u64 %rd12549, [%rd12547];
	}
	// end inline asm
	// begin inline asm
	{	
ld.global.cg.u64 %rd12551, [%rd12549];
	}
	// end inline asm
	// begin inline asm
	{	
ld.global.cg.u64 %rd12553, [%rd12551];
	}
	// end inline asm
	// begin inline asm
	{	
ld.global.cg.u64 %rd12555, [%rd12553];
	}
	// end inline asm
	// begin inline asm
	{	
ld.global.cg.u64 %rd12557, [%rd12555];
	}
	// end inline asm
	// begin inline asm
	{	
ld.global.cg.u64 %rd12559, [%rd12557];
	}
	// end inline asm
	// begin inline asm
	{	
ld.global.cg.u64 %rd12561, [%rd12559];
	}
	// end inline asm
	// begin inline asm
	{	
ld.global.cg.u64 %rd12563, [%rd12561];
	}
	// end inline asm
	// begin inline asm
	{	
ld.global.cg.u64 %rd12565, [%rd12563];
	}
	// end inline asm
	// begin inline asm
	{	
ld.global.cg.u64 %rd12567, [%rd12565];
	}
	// end inline asm
	// begin inline asm
	{	
ld.global.cg.u64 %rd12569, [%rd12567];
	}
	// end inline asm
	// begin inline asm
	{	
ld.global.cg.u64 %rd12571, [%rd12569];
	}
	// end inline asm
	// begin inline asm
	{	
ld.global.cg.u64 %rd12573, [%rd12571];
	}
	// end inline asm
	// begin inline asm
	{	
ld.global.cg.u64 %rd12575, [%rd12573];
	}
	// end inline asm
	// begin inline asm
	{	
ld.global.cg.u64 %rd12577, [%rd12575];
	}
	// end inline asm
	// begin inline asm
	{	
ld.global.cg.u64 %rd12579, [%rd12577];
	}
	// end inline asm
	// begin inline asm
	{	
ld.global.cg.u64 %rd12581, [%rd12579];
	}
	// end inline asm
	// begin inline asm
	{	
ld.global.cg.u64 %rd12583, [%rd12581];
	}
	// end inline asm
	// begin inline asm
	{	
ld.global.cg.u64 %rd12585, [%rd12583];
	}
	// end inline asm
	// begin inline asm
	{	
ld.global.cg.u64 %rd12587, [%rd12585];
	}
	// end inline asm
	// begin inline asm
	{	
ld.global.cg.u64 %rd12589, [%rd12587];
	}
	// end inline asm
	// begin inline asm
	{	
ld.global.cg.u64 %rd12591, [%rd12589];
	}
	// end inline asm
	// begin inline asm
	{	
ld.global.cg.u64 %rd12593, [%rd12591];
	}
	// end inline asm
	// begin inline asm
	{	
ld.global.cg.u64 %rd12595, [%rd12593];
	}
	// end inline asm
	// begin inline asm
	{	
ld.global.cg.u64 %rd12597, [%rd12595];
	}
	// end inline asm
	// begin inline asm
	{	
ld.global.cg.u64 %rd12599, [%rd12597];
	}
	// end inline asm
	// begin inline asm
	{	
ld.global.cg.u64 %rd12601, [%rd12599];
	}
	// end inline asm
	// begin inline asm
	{	
ld.global.cg.u64 %rd12603, [%rd12601];
	}
	// end inline asm
	// begin inline asm
	{	
ld.global.cg.u64 %rd12605, [%rd12603];
	}
	// end inline asm
	// begin inline asm
	{	
ld.global.cg.u64 %rd12607, [%rd12605];
	}
	// end inline asm
	// begin inline asm
	{	
ld.global.cg.u64 %rd12609, [%rd12607];
	}
	// end inline asm
	// begin inline asm
	{	
ld.global.cg.u64 %rd12611, [%rd12609];
	}
	// end inline asm
	// begin inline asm
	{	
ld.global.cg.u64 %rd12613, [%rd12611];
	}
	// end inline asm
	// begin inline asm
	{	
ld.global.cg.u64 %rd12615, [%rd12613];
	}
	// end inline asm
	// begin inline asm
	{	
ld.global.cg.u64 %rd12617, [%rd12615];
	}
	// end inline asm
	// begin inline asm
	{	
ld.global.cg.u64 %rd12619, [%rd12617];
	}
	// end inline asm
	// begin inline asm
	{	
ld.global.cg.u64 %rd12621, [%rd12619];
	}
	// end inline asm
	// begin inline asm
	{	
ld.global.cg.u64 %rd12623, [%rd12621];
	}
	// end inline asm
	// begin inline asm
	{	
ld.global.cg.u64 %rd12625, [%rd12623];
	}
	// end inline asm
	// begin inline asm
	{	
ld.global.cg.u64 %rd12627, [%rd12625];
	}
	// end inline asm
	// begin inline asm
	{	
ld.global.cg.u64 %rd12629, [%rd12627];
	}
	// end inline asm
	// begin inline asm
	{	
ld.global.cg.u64 %rd12631, [%rd12629];
	}
	// end inline asm
	// begin inline asm
	{	
ld.global.cg.u64 %rd12633, [%rd12631];
	}
	// end inline asm
	// begin inline asm
	{	
ld.global.cg.u64 %rd12635, [%rd12633];
	}
	// end inline asm
	// begin inline asm
	{	
ld.global.cg.u64 %rd12637, [%rd12635];
	}
	// end inline asm
	// begin inline asm
	{	
ld.global.cg.u64 %rd12639, [%rd12637];
	}
	// end inline asm
	// begin inline asm
	{	
ld.global.cg.u64 %rd12641, [%rd12639];
	}
	// end inline asm
	// begin inline asm
	{	
ld.global.cg.u64 %rd12643, [%rd12641];
	}
	// end inline asm
	// begin inline asm
	{	
ld.global.cg.u64 %rd12645, [%rd12643];
	}
	// end inline asm
	// begin inline asm
	{	
ld.global.cg.u64 %rd12647, [%rd12645];
	}
	// end inline asm
	// begin inline asm
	{	
ld.global.cg.u64 %rd12649, [%rd12647];
	}
	// end inline asm
	// begin inline asm
	{	
ld.global.cg.u64 %rd12651, [%rd12649];
	}
	// end inline asm
	// begin inline asm
	{	
ld.global.cg.u64 %rd12653, [%rd12651];
	}
	// end inline asm
	// begin inline asm
	{	
ld.global.cg.u64 %rd12655, [%rd12653];
	}
	// end inline asm
	// begin inline asm
	{	
ld.global.cg.u64 %rd12657, [%rd12655];
	}
	// end inline asm
	// begin inline asm
	{	
ld.global.cg.u64 %rd12659, [%rd12657];
	}
	// end inline asm
	// begin inline asm
	{	
ld.global.cg.u64 %rd12661, [%rd12659];
	}
	// end inline asm
	// begin inline asm
	{	
ld.global.cg.u64 %rd12663, [%rd12661];
	}
	// end inline asm
	// begin inline asm
	{	
ld.global.cg.u64 %rd12665, [%rd12663];
	}
	// end inline asm
	// begin inline asm
	{	
ld.global.cg.u64 %rd12667, [%rd12665];
	}
	// end inline asm
	// begin inline asm
	{	
ld.global.cg.u64 %rd12669, [%rd12667];
	}
	// end inline asm
	// begin inline asm
	{	
ld.global.cg.u64 %rd12671, [%rd12669];
	}
	// end inline asm
	// begin inline asm
	{	
ld.global.cg.u64 %rd12673, [%rd12671];
	}
	// end inline asm
	// begin inline asm
	{	
ld.global.cg.u64 %rd12675, [%rd12673];
	}
	// end inline asm
	// begin inline asm
	{	
ld.global.cg.u64 %rd12677, [%rd12675];
	}
	// end inline asm
	// begin inline asm
	{	
ld.global.cg.u64 %rd12679, [%rd12677];
	}
	// end inline asm
	// begin inline asm
	{	
ld.global.cg.u64 %rd12681, [%rd12679];
	}
	// end inline asm
	// begin inline asm
	{	
ld.global.cg.u64 %rd12683, [%rd12681];
	}
	// end inline asm
	// begin inline asm
	{	
ld.global.cg.u64 %rd12685, [%rd12683];
	}
	// end inline asm
	// begin inline asm
	{	
ld.global.cg.u64 %rd12687, [%rd12685];
	}
	// end inline asm
	// begin inline asm
	{	
ld.global.cg.u64 %rd12689, [%rd12687];
	}
	// end inline asm
	// begin inline asm
	{	
ld.global.cg.u64 %rd12691, [%rd12689];
	}
	// end inline asm
	// begin inline asm
	{	
ld.global.cg.u64 %rd12693, [%rd12691];
	}
	// end inline asm
	// begin inline asm
	{	
ld.global.cg.u64 %rd12695, [%rd12693];
	}
	// end inline asm
	// begin inline asm
	{	
ld.global.cg.u64 %rd12697, [%rd12695];
	}
	// end inline asm
	// begin inline asm
	{	
ld.global.cg.u64 %rd12699, [%rd12697];
	}
	// end inline asm
	// begin inline asm
	{	
ld.global.cg.u64 %rd12701, [%rd12699];
	}
	// end inline asm
	// begin inline asm
	{	
ld.global.cg.u64 %rd12703, [%rd12701];
	}
	// end inline asm
	// begin inline asm
	{	
ld.global.cg.u64 %rd12705, [%rd12703];
	}
	// end inline asm
	// begin inline asm
	{	
ld.global.cg.u64 %rd12707, [%rd12705];
	}
	// end inline asm
	// begin inline asm
	{	
ld.global.cg.u64 %rd12709, [%rd12707];
	}
	// end inline asm
	// begin inline asm
	{	
ld.global.cg.u64 %rd12711, [%rd12709];
	}
	// end inline asm
	// begin inline asm
	{	
ld.global.cg.u64 %rd12713, [%rd12711];
	}
	// end inline asm
	// begin inline asm
	{	
ld.global.cg.u64 %rd12715, [%rd12713];
	}
	// end inline asm
	// begin inline asm
	{	
ld.global.cg.u64 %rd12717, [%rd12715];
	}
	// end inline asm
	// begin inline asm
	{	
ld.global.cg.u64 %rd12719, [%rd12717];
	}
	// end inline asm
	// begin inline asm
	{	
ld.global.cg.u64 %rd12721, [%rd12719];
	}
	// end inline asm
	// begin inline asm
	{	
ld.global.cg.u64 %rd12723, [%rd12721];
	}
	// end inline asm
	// begin inline asm
	{	
ld.global.cg.u64 %rd12725, [%rd12723];
	}
	// end inline asm
	// begin inline asm
	{	
ld.global.cg.u64 %rd12727, [%rd12725];
	}
	// end inline asm
	// begin inline asm
	{	
ld.global.cg.u64 %rd12729, [%rd12727];
	}
	// end inline asm
	// begin inline asm
	{	
ld.global.cg.u64 %rd12731, [%rd12729];
	}
	// end inline asm
	// begin inline asm
	{	
ld.global.cg.u64 %rd12733, [%rd12731];
	}
	// end inline asm
	// begin inline asm
	{	
ld.global.cg.u64 %rd12735, [%rd12733];
	}
	// end inline asm
	// begin inline asm
	{	
ld.global.cg.u64 %rd12737, [%rd12735];
	}
	// end inline asm
	// begin inline asm
	{	
ld.global.cg.u64 %rd12739, [%rd12737];
	}
	// end inline asm
	// begin inline asm
	{	
ld.global.cg.u64 %rd12741, [%rd12739];
	}
	// end inline asm
	// begin inline asm
	{	
ld.global.cg.u64 %rd12743, [%rd12741];
	}
	// end inline asm
	// begin inline asm
	{	
ld.global.cg.u64 %rd12745, [%rd12743];
	}
	// end inline asm
	// begin inline asm
	{	
ld.global.cg.u64 %rd12747, [%rd12745];
	}
	// end inline asm
	// begin inline asm
	{	
ld.global.cg.u64 %rd12749, [%rd12747];
	}
	// end inline asm
	// begin inline asm
	{	
ld.global.cg.u64 %rd12751, [%rd12749];
	}
	// end inline asm
	// begin inline asm
	{	
ld.global.cg.u64 %rd12753, [%rd12751];
	}
	// end inline asm
	// begin inline asm
	{	
ld.global.cg.u64 %rd12755, [%rd12753];
	}
	// end inline asm
	// begin inline asm
	{	
ld.global.cg.u64 %rd12757, [%rd12755];
	}
	// end inline asm
	// begin inline asm
	{	
ld.global.cg.u64 %rd12759, [%rd12757];
	}
	// end inline asm
	// begin inline asm
	{	
ld.global.cg.u64 %rd12761, [%rd12759];
	}
	// end inline asm
	// begin inline asm
	{	
ld.global.cg.u64 %rd12763, [%rd12761];
	}
	// end inline asm
	// begin inline asm
	{	
ld.global.cg.u64 %rd12765, [%rd12763];
	}
	// end inline asm
	// begin inline asm
	{	
ld.global.cg.u64 %rd12767, [%rd12765];
	}
	// end inline asm
	// begin inline asm
	{	
ld.global.cg.u64 %rd12769, [%rd12767];
	}
	// end inline asm
	// begin inline asm
	{	
ld.global.cg.u64 %rd12771, [%rd12769];
	}
	// end inline asm
	// begin inline asm
	{	
ld.global.cg.u64 %rd12773, [%rd12771];
	}
	// end inline asm
	// begin inline asm
	{	
ld.global.cg.u64 %rd12775, [%rd12773];
	}
	// end inline asm
	// begin inline asm
	{	
ld.global.cg.u64 %rd12777, [%rd12775];
	}
	// end inline asm
	// begin inline asm
	{	
ld.global.cg.u64 %rd12779, [%rd12777];
	}
	// end inline asm
	// begin inline asm
	{	
ld.global.cg.u64 %rd12781, [%rd12779];
	}
	// end inline asm
	// begin inline asm
	{	
ld.global.cg.u64 %rd12783, [%rd12781];
	}
	// end inline asm
	// begin inline asm
	{	
ld.global.cg.u64 %rd12785, [%rd12783];
	}
	// end inline asm
	// begin inline asm
	{	
ld.global.cg.u64 %rd12787, [%rd12785];
	}
	// end inline asm
	// begin inline asm
	{	
ld.global.cg.u64 %rd12789, [%rd12787];
	}
	// end inline asm
	// begin inline asm
	{	
ld.global.cg.u64 %rd12791, [%rd12789];
	}
	// end inline asm
	// begin inline asm
	{	
ld.global.cg.u64 %rd12793, [%rd12791];
	}
	// end inline asm
	// begin inline asm
	{	
ld.global.cg.u64 %rd12795, [%rd12793];
	}
	// end inline asm
	// begin inline asm
	{	
ld.global.cg.u64 %rd12797, [%rd12795];
	}
	// end inline asm
	// begin inline asm
	{	
ld.global.cg.u64 %rd12799, [%rd12797];
	}
	// end inline asm
	// begin inline asm
	{	
ld.global.cg.u64 %rd12801, [%rd12799];
	}
	// end inline asm
	// begin inline asm
	{	
ld.global.cg.u64 %rd12803, [%rd12801];
	}
	// end inline asm
	// begin inline asm
	{	
ld.global.cg.u64 %rd12805, [%rd12803];
	}
	// end inline asm
	// begin inline asm
	{	
ld.global.cg.u64 %rd12807, [%rd12805];
	}
	// end inline asm
	// begin inline asm
	{	
ld.global.cg.u64 %rd12809, [%rd12807];
	}
	// end inline asm
	// begin inline asm
	{	
ld.global.cg.u64 %rd12811, [%rd12809];
	}
	// end inline asm
	// begin inline asm
	{	
ld.global.cg.u64 %rd12813, [%rd12811];
	}
	// end inline asm
	// begin inline asm
	{	
ld.global.cg.u64 %rd12815, [%rd12813];
	}
	// end inline asm
	// begin inline asm
	{	
ld.global.cg.u64 %rd12817, [%rd12815];
	}
	// end inline asm
	// begin inline asm
	{	
ld.global.cg.u64 %rd12819, [%rd12817];
	}
	// end inline asm
	// begin inline asm
	{	
ld.global.cg.u64 %rd12821, [%rd12819];
	}
	// end inline asm
	// begin inline asm
	{	
ld.global.cg.u64 %rd12823, [%rd12821];
	}
	// end inline asm
	// begin inline asm
	{	
ld.global.cg.u64 %rd12825, [%rd12823];
	}
	// end inline asm
	// begin inline asm
	{	
ld.global.cg.u64 %rd12827, [%rd12825];
	}
	// end inline asm
	// begin inline asm
	{	
ld.global.cg.u64 %rd12829, [%rd12827];
	}
	// end inline asm
	// begin inline asm
	{	
ld.global.cg.u64 %rd12831, [%rd12829];
	}
	// end inline asm
	// begin inline asm
	{	
ld.global.cg.u64 %rd12833, [%rd12831];
	}
	// end inline asm
	// begin inline asm
	{	
ld.global.cg.u64 %rd12835, [%rd12833];
	}
	// end inline asm
	// begin inline asm
	{	
ld.global.cg.u64 %rd12837, [%rd12835];
	}
	// end inline asm
	// begin inline asm
	{	
ld.global.cg.u64 %rd12839, [%rd12837];
	}
	// end inline asm
	// begin inline asm
	{	
ld.global.cg.u64 %rd12841, [%rd12839];
	}
	// end inline asm
	// begin inline asm
	{	
ld.global.cg.u64 %rd12843, [%rd12841];
	}
	// end inline asm
	// begin inline asm
	{	
ld.global.cg.u64 %rd12845, [%rd12843];
	}
	// end inline asm
	// begin inline asm
	{	
ld.global.cg.u64 %rd12847, [%rd12845];
	}
	// end inline asm
	// begin inline asm
	{	
ld.global.cg.u64 %rd12849, [%rd12847];
	}
	// end inline asm
	// begin inline asm
	{	
ld.global.cg.u64 %rd12851, [%rd12849];
	}
	// end inline asm
	// begin inline asm
	{	
ld.global.cg.u64 %rd12853, [%rd12851];
	}
	// end inline asm
	// begin inline asm
	{	
ld.global.cg.u64 %rd12855, [%rd12853];
	}
	// end inline asm
	// begin inline asm
	{	
ld.global.cg.u64 %rd12857, [%rd12855];
	}
	// end inline asm
	// begin inline asm
	{	
ld.global.cg.u64 %rd12859, [%rd12857];
	}
	// end inline asm
	// begin inline asm
	{	
ld.global.cg.u64 %rd12861, [%rd12859];
	}
	// end inline asm
	// begin inline asm
	{	
ld.global.cg.u64 %rd12863, [%rd12861];
	}
	// end inline asm
	// begin inline asm
	{	
ld.global.cg.u64 %rd12865, [%rd12863];
	}
	// end inline asm
	// begin inline asm
	{	
ld.global.cg.u64 %rd12867, [%rd12865];
	}
	// end inline asm
	// begin inline asm
	{	
ld.global.cg.u64 %rd12869, [%rd12867];
	}
	// end inline asm
	// begin inline asm
	{	
ld.global.cg.u64 %rd12871, [%rd12869];
	}
	// end inline asm
	// begin inline asm
	{	
ld.global.cg.u64 %rd12873, [%rd12871];
	}
	// end inline asm
	// begin inline asm
	{	
ld.global.cg.u64 %rd12875, [%rd12873];
	}
	// end inline asm
	// begin inline asm
	{	
ld.global.cg.u64 %rd12877, [%rd12875];
	}
	// end inline asm
	// begin inline asm
	{	
ld.global.cg.u64 %rd12879, [%rd12877];
	}
	// end inline asm
	// begin inline asm
	{	
ld.global.cg.u64 %rd12881, [%rd12879];
	}
	// end inline asm
	// begin inline asm
	{	
ld.global.cg.u64 %rd12883, [%rd12881];
	}
	// end inline asm
	// begin inline asm
	{	
ld.global.cg.u64 %rd12885, [%rd12883];
	}
	// end inline asm
	// begin inline asm
	{	
ld.global.cg.u64 %rd12887, [%rd12885];
	}
	// end inline asm
	// begin inline asm
	{	
ld.global.cg.u64 %rd12889, [%rd12887];
	}
	// end inline asm
	// begin inline asm
	{	
ld.global.cg.u64 %rd12891, [%rd12889];
	}
	// end inline asm
	// begin inline asm
	{	
ld.global.cg.u64 %rd12893, [%rd12891];
	}
	// end inline asm
	// begin inline asm
	{	
ld.global.cg.u64 %rd12895, [%rd12893];
	}
	// end inline asm
	// begin inline asm
	{	
ld.global.cg.u64 %rd12897, [%rd12895];
	}
	// end inline asm
	// begin inline asm
	{	
ld.global.cg.u64 %rd12899, [%rd12897];
	}
	// end inline asm
	// begin inline asm
	{	
ld.global.cg.u64 %rd12901, [%rd12899];
	}
	// end inline asm
	// begin inline asm
	{	
ld.global.cg.u64 %rd12903, [%rd12901];
	}
	// end inline asm
	// begin inline asm
	{	
ld.global.cg.u64 %rd12905, [%rd12903];
	}
	// end inline asm
	// begin inline asm
	{	
ld.global.cg.u64 %rd12907, [%rd12905];
	}
	// end inline asm
	// begin inline asm
	{	
ld.global.cg.u64 %rd12909, [%rd12907];
	}
	// end inline asm
	// begin inline asm
	{	
ld.global.cg.u64 %rd12911, [%rd12909];
	}
	// end inline asm
	// begin inline asm
	{	
ld.global.cg.u64 %rd12913, [%rd12911];
	}
	// end inline asm
	// begin inline asm
	{	
ld.global.cg.u64 %rd12915, [%rd12913];
	}
	// end inline asm
	// begin inline asm
	{	
ld.global.cg.u64 %rd12917, [%rd12915];
	}
	// end inline asm
	// begin inline asm
	{	
ld.global.cg.u64 %rd12919, [%rd12917];
	}
	// end inline asm
	// begin inline asm
	{	
ld.global.cg.u64 %rd12921, [%rd12919];
	}
	// end inline asm
	// begin inline asm
	{	
ld.global.cg.u64 %rd12923, [%rd12921];
	}
	// end inline asm
	// begin inline asm
	{	
ld.global.cg.u64 %rd12925, [%rd12923];
	}
	// end inline asm
	// begin inline asm
	{	
ld.global.cg.u64 %rd12927, [%rd12925];
	}
	// end inline asm
	// begin inline asm
	{	
ld.global.cg.u64 %rd12929, [%rd12927];
	}
	// end inline asm
	// begin inline asm
	{	
ld.global.cg.u64 %rd12931, [%rd12929];
	}
	// end inline asm
	// begin inline asm
	{	
ld.global.cg.u64 %rd12933, [%rd12931];
	}
	// end inline asm
	// begin inline asm
	{	
ld.global.cg.u64 %rd12935, [%rd12933];
	}
	// end inline asm
	// begin inline asm
	{	
ld.global.cg.u64 %rd12937, [%rd12935];
	}
	// end inline asm
	// begin inline asm
	{	
ld.global.cg.u64 %rd12939, [%rd12937];
	}
	// end inline asm
	// begin inline asm
	{	
ld.global.cg.u64 %rd12941, [%rd12939];
	}
	// end inline asm
	// begin inline asm
	{	
ld.global.cg.u64 %rd12943, [%rd12941];
	}
	// end inline asm
	// begin inline asm
	{	
ld.global.cg.u64 %rd12945, [%rd12943];
	}
	// end inline asm
	// begin inline asm
	{	
ld.global.cg.u64 %rd12947, [%rd12945];
	}
	// end inline asm
	// begin inline asm
	{	
ld.global.cg.u64 %rd12949, [%rd12947];
	}
	// end inline asm
	// begin inline asm
	{	
ld.global.cg.u64 %rd12951, [%rd12949];
	}
	// end inline asm
	// begin inline asm
	{	
ld.global.cg.u64 %rd12953, [%rd12951];
	}
	// end inline asm
	// begin inline asm
	{	
ld.global.cg.u64 %rd12955, [%rd12953];
	}
	// end inline asm
	// begin inline asm
	{	
ld.global.cg.u64 %rd12957, [%rd12955];
	}
	// end inline asm
	// begin inline asm
	{	
ld.global.cg.u64 %rd12959, [%rd12957];
	}
	// end inline asm
	// begin inline asm
	{	
ld.global.cg.u64 %rd12961, [%rd12959];
	}
	// end inline asm
	// begin inline asm
	{	
ld.global.cg.u64 %rd12963, [%rd12961];
	}
	// end inline asm
	// begin inline asm
	{	
ld.global.cg.u64 %rd12965, [%rd12963];
	}
	// end inline asm
	// begin inline asm
	{	
ld.global.cg.u64 %rd12967, [%rd12965];
	}
	// end inline asm
	// begin inline asm
	{	
ld.global.cg.u64 %rd12969, [%rd12967];
	}
	// end inline asm
	// begin inline asm
	{	
ld.global.cg.u64 %rd12971, [%rd12969];
	}
	// end inline asm
	// begin inline asm
	{	
ld.global.cg.u64 %rd12973, [%rd12971];
	}
	// end inline asm
	// begin inline asm
	{	
ld.global.cg.u64 %rd12975, [%rd12973];
	}
	// end inline asm
	// begin inline asm
	{	
ld.global.cg.u64 %rd12977, [%rd12975];
	}
	// end inline asm
	// begin inline asm
	{	
ld.global.cg.u64 %rd12979, [%rd12977];
	}
	// end inline asm
	// begin inline asm
	{	
ld.global.cg.u64 %rd12981, [%rd12979];
	}
	// end inline asm
	// begin inline asm
	{	
ld.global.cg.u64 %rd12983, [%rd12981];
	}
	// end inline asm
	// begin inline asm
	{	
ld.global.cg.u64 %rd12985, [%rd12983];
	}
	// end inline asm
	// begin inline asm
	{	
ld.global.cg.u64 %rd12987, [%rd12985];
	}
	// end inline asm
	// begin inline asm
	{	
ld.global.cg.u64 %rd12989, [%rd12987];
	}
	// end inline asm
	// begin inline asm
	{	
ld.global.cg.u64 %rd12991, [%rd12989];
	}
	// end inline asm
	// begin inline asm
	{	
ld.global.cg.u64 %rd12993, [%rd12991];
	}
	// end inline asm
	// begin inline asm
	{	
ld.global.cg.u64 %rd12995, [%rd12993];
	}
	// end inline asm
	// begin inline asm
	{	
ld.global.cg.u64 %rd12997, [%rd12995];
	}
	// end inline asm
	// begin inline asm
	{	
ld.global.cg.u64 %rd12999, [%rd12997];
	}
	// end inline asm
	// begin inline asm
	{	
ld.global.cg.u64 %rd13001, [%rd12999];
	}
	// end inline asm
	// begin inline asm
	{	
ld.global.cg.u64 %rd13003, [%rd13001];
	}
	// end inline asm
	// begin inline asm
	{	
ld.global.cg.u64 %rd13005, [%rd13003];
	}
	// end inline asm
	// begin inline asm
	{	
ld.global.cg.u64 %rd13007, [%rd13005];
	}
	// end inline asm
	// begin inline asm
	{	
ld.global.cg.u64 %rd13009, [%rd13007];
	}
	// end inline asm
	// begin inline asm
	{	
ld.global.cg.u64 %rd13011, [%rd13009];
	}
	// end inline asm
	// begin inline asm
	{	
ld.global.cg.u64 %rd13013, [%rd13011];
	}
	// end inline asm
	// begin inline asm
	{	
ld.global.cg.u64 %rd13015, [%rd13013];
	}
	// end inline asm
	// begin inline asm
	{	
ld.global.cg.u64 %rd13017, [%rd13015];
	}
	// end inline asm
	// begin inline asm
	{	
ld.global.cg.u64 %rd13019, [%rd13017];
	}
	// end inline asm
	// begin inline asm
	{	
ld.global.cg.u64 %rd13021, [%rd13019];
	}
	// end inline asm
	// begin inline asm
	{	
ld.global.cg.u64 %rd13023, [%rd13021];
	}
	// end inline asm
	// begin inline asm
	{	
ld.global.cg.u64 %rd13025, [%rd13023];
	}
	// end inline asm
	// begin inline asm
	{	
ld.global.cg.u64 %rd13027, [%rd13025];
	}
	// end inline asm
	// begin inline asm
	{	
ld.global.cg.u64 %rd13029, [%rd13027];
	}
	// end inline asm
	// begin inline asm
	{	
ld.global.cg.u64 %rd13031, [%rd13029];
	}
	// end inline asm
	// begin inline asm
	{	
ld.global.cg.u64 %rd13033, [%rd13031];
	}
	// end inline asm
	// begin inline asm
	{	
ld.global.cg.u64 %rd13035, [%rd13033];
	}
	// end inline asm
	// begin inline asm
	{	
ld.global.cg.u64 %rd13037, [%rd13035];
	}
	// end inline asm
	// begin inline asm
	{	
ld.global.cg.u64 %rd13039, [%rd13037];
	}
	// end inline asm
	// begin inline asm
	{	
ld.global.cg.u64 %rd13041, [%rd13039];
	}
	// end inline asm
	// begin inline asm
	{	
ld.global.cg.u64 %rd13043, [%rd13041];
	}
	// end inline asm
	// begin inline asm
	{	
ld.global.cg.u64 %rd13045, [%rd13043];
	}
	// end inline asm
	// begin inline asm
	{	
ld.global.cg.u64 %rd13047, [%rd13045];
	}
	// end inline asm
	// begin inline asm
	{	
ld.global.cg.u64 %rd13049, [%rd13047];
	}
	// end inline asm
	// begin inline asm
	{	
ld.global.cg.u64 %rd13051, [%rd13049];
	}
	// end inline asm
	// begin inline asm
	{	
ld.global.cg.u64 %rd13053, [%rd13051];
	}
	// end inline asm
	// begin inline asm
	{	
ld.global.cg.u64 %rd13055, [%rd13053];
	}
	// end inline asm
	// begin inline asm
	{	
ld.global.cg.u64 %rd13057, [%rd13055];
	}
	// end inline asm
	// begin inline asm
	{	
ld.global.cg.u64 %rd13059, [%rd13057];
	}
	// end inline asm
	// begin inline asm
	{	
ld.global.cg.u64 %rd13061, [%rd13059];
	}
	// end inline asm
	// begin inline asm
	{	
ld.global.cg.u64 %rd13063, [%rd13061];
	}
	// end inline asm
	// begin inline asm
	{	
ld.global.cg.u64 %rd13065, [%rd13063];
	}
	// end inline asm
	// begin inline asm
	{	
ld.global.cg.u64 %rd13067, [%rd13065];
	}
	// end inline asm
	// begin inline asm
	{	
ld.global.cg.u64 %rd13069, [%rd13067];
	}
	// end inline asm
	// begin inline asm
	{	
ld.global.cg.u64 %rd13071, [%rd13069];
	}
	// end inline asm
	// begin inline asm
	{	
ld.global.cg.u64 %rd13073, [%rd13071];
	}
	// end inline asm
	// begin inline asm
	{	
ld.global.cg.u64 %rd13075, [%rd13073];
	}
	// end inline asm
	// begin inline asm
	{	
ld.global.cg.u64 %rd13077, [%rd13075];
	}
	// end inline asm
	// begin inline asm
	{	
ld.global.cg.u64 %rd13079, [%rd13077];
	}
	// end inline asm
	// begin inline asm
	{	
ld.global.cg.u64 %rd13081, [%rd13079];
	}
	// end inline asm
	// begin inline asm
	{	
ld.global.cg.u64 %rd13083, [%rd13081];
	}
	// end inline asm
	// begin inline asm
	{	
ld.global.cg.u64 %rd13085, [%rd13083];
	}
	// end inline asm
	// begin inline asm
	{	
ld.global.cg.u64 %rd13087, [%rd13085];
	}
	// end inline asm
	// begin inline asm
	{	
ld.global.cg.u64 %rd13089, [%rd13087];
	}
	// end inline asm
	// begin inline asm
	{	
ld.global.cg.u64 %rd13091, [%rd13089];
	}
	// end inline asm
	// begin inline asm
	{	
ld.global.cg.u64 %rd13093, [%rd13091];
	}
	// end inline asm
	// begin inline asm
	{	
ld.global.cg.u64 %rd13095, [%rd13093];
	}
	// end inline asm
	// begin inline asm
	{	
ld.global.cg.u64 %rd13097, [%rd13095];
	}
	// end inline asm
	// begin inline asm
	{	
ld.global.cg.u64 %rd13099, [%rd13097];
	}
	// end inline asm
	// begin inline asm
	{	
ld.global.cg.u64 %rd13101, [%rd13099];
	}
	// end inline asm
	// begin inline asm
	{	
ld.global.cg.u64 %rd13103, [%rd13101];
	}
	// end inline asm
	// begin inline asm
	{	
ld.global.cg.u64 %rd13105, [%rd13103];
	}
	// end inline asm
	// begin inline asm
	{	
ld.global.cg.u64 %rd13107, [%rd13105];
	}
	// end inline asm
	// begin inline asm
	{	
ld.global.cg.u64 %rd13109, [%rd13107];
	}
	// end inline asm
	// begin inline asm
	{	
ld.global.cg.u64 %rd13111, [%rd13109];
	}
	// end inline asm
	// begin inline asm
	{	
ld.global.cg.u64 %rd13113, [%rd13111];
	}
	// end inline asm
	// begin inline asm
	{	
ld.global.cg.u64 %rd13115, [%rd13113];
	}
	// end inline asm
	// begin inline asm
	{	
ld.global.cg.u64 %rd13117, [%rd13115];
	}
	// end inline asm
	// begin inline asm
	{	
ld.global.cg.u64 %rd13119, [%rd13117];
	}
	// end inline asm
	// begin inline asm
	{	
ld.global.cg.u64 %rd13121, [%rd13119];
	}
	// end inline asm
	// begin inline asm
	{	
ld.global.cg.u64 %rd13123, [%rd13121];
	}
	// end inline asm
	// begin inline asm
	{	
ld.global.cg.u64 %rd13125, [%rd13123];
	}
	// end inline asm
	// begin inline asm
	{	
ld.global.cg.u64 %rd13127, [%rd13125];
	}
	// end inline asm
	// begin inline asm
	{	
ld.global.cg.u64 %rd13129, [%rd13127];
	}
	// end inline asm
	// begin inline asm
	{	
ld.global.cg.u64 %rd13131, [%rd13129];
	}
	// end inline asm
	// begin inline asm
	{	
ld.global.cg.u64 %rd13133, [%rd13131];
	}
	// end inline asm
	// begin inline asm
	{	
ld.global.cg.u64 %rd13135, [%rd13133];
	}
	// end inline asm
	// begin inline asm
	{	
ld.global.cg.u64 %rd13137, [%rd13135];
	}
	// end inline asm
	// begin inline asm
	{	
ld.global.cg.u64 %rd13139, [%rd13137];
	}
	// end inline asm
	// begin inline asm
	{	
ld.global.cg.u64 %rd13141, [%rd13139];
	}
	// end inline asm
	// begin inline asm
	{	
ld.global.cg.u64 %rd13143, [%rd13141];
	}
	// end inline asm
	// begin inline asm
	{	
ld.global.cg.u64 %rd13145, [%rd13143];
	}
	// end inline asm
	// begin inline asm
	{	
ld.global.cg.u64 %rd13147, [%rd13145];
	}
	// end inline asm
	// begin inline asm
	{	
ld.global.cg.u64 %rd13149, [%rd13147];
	}
	// end inline asm
	// begin inline asm
	{	
ld.global.cg.u64 %rd13151, [%rd13149];
	}
	// end inline asm
	// begin inline asm
	{	
ld.global.cg.u64 %rd13153, [%rd13151];
	}
	// end inline asm
	// begin inline asm
	{	
ld.global.cg.u64 %rd13155, [%rd13153];
	}
	// end inline asm
	// begin inline asm
	{	
ld.global.cg.u64 %rd13157, [%rd13155];
	}
	// end inline asm
	// begin inline asm
	{	
ld.global.cg.u64 %rd13159, [%rd13157];
	}
	// end inline asm
	// begin inline asm
	{	
ld.global.cg.u64 %rd13161, [%rd13159];
	}
	// end inline asm
	// begin inline asm
	{	
ld.global.cg.u64 %rd13163, [%rd13161];
	}
	// end inline asm
	// begin inline asm
	{	
ld.global.cg.u64 %rd13165, [%rd13163];
	}
	// end inline asm
	// begin inline asm
	{	
ld.global.cg.u64 %rd13167, [%rd13165];
	}
	// end inline asm
	// begin inline asm
	{	
ld.global.cg.u64 %rd13169, [%rd13167];
	}
	// end inline asm
	// begin inline asm
	{	
ld.global.cg.u64 %rd13171, [%rd13169];
	}
	// end inline asm
	// begin inline asm
	{	
ld.global.cg.u64 %rd13173, [%rd13171];
	}
	// end inline asm
	// begin inline asm
	{	
ld.global.cg.u64 %rd13175, [%rd13173];
	}
	// end inline asm
	// begin inline asm
	{	
ld.global.cg.u64 %rd13177, [%rd13175];
	}
	// end inline asm
	// begin inline asm
	{	
ld.global.cg.u64 %rd13179, [%rd13177];
	}
	// end inline asm
	// begin inline asm
	{	
ld.global.cg.u64 %rd13181, [%rd13179];
	}
	// end inline asm
	// begin inline asm
	{	
ld.global.cg.u64 %rd13183, [%rd13181];
	}
	// end inline asm
	// begin inline asm
	{	
ld.global.cg.u64 %rd13185, [%rd13183];
	}
	// end inline asm
	// begin inline asm
	{	
ld.global.cg.u64 %rd13187, [%rd13185];
	}
	// end inline asm
	// begin inline asm
	{	
ld.global.cg.u64 %rd13189, [%rd13187];
	}
	// end inline asm
	// begin inline asm
	{	
ld.global.cg.u64 %rd13191, [%rd13189];
	}
	// end inline asm
	// begin inline asm
	{	
ld.global.cg.u64 %rd13193, [%rd13191];
	}
	// end inline asm
	// begin inline asm
	{	
ld.global.cg.u64 %rd13195, [%rd13193];
	}
	// end inline asm
	// begin inline asm
	{	
ld.global.cg.u64 %rd13197, [%rd13195];
	}
	// end inline asm
	// begin inline asm
	{	
ld.global.cg.u64 %rd13199, [%rd13197];
	}
	// end inline asm
	// begin inline asm
	{	
ld.global.cg.u64 %rd13201, [%rd13199];
	}
	// end inline asm
	// begin inline asm
	{	
ld.global.cg.u64 %rd13203, [%rd13201];
	}
	// end inline asm
	// begin inline asm
	{	
ld.global.cg.u64 %rd13205, [%rd13203];
	}
	// end inline asm
	// begin inline asm
	{	
ld.global.cg.u64 %rd13207, [%rd13205];
	}
	// end inline asm
	// begin inline asm
	{	
ld.global.cg.u64 %rd13209, [%rd13207];
	}
	// end inline asm
	// begin inline asm
	{	
ld.global.cg.u64 %rd13211, [%rd13209];
	}
	// end inline asm
	// begin inline asm
	{	
ld.global.cg.u64 %rd13213, [%rd13211];
	}
	// end inline asm
	// begin inline asm
	{	
ld.global.cg.u64 %rd13215, [%rd13213];
	}
	// end inline asm
	// begin inline asm
	{	
ld.global.cg.u64 %rd13217, [%rd13215];
	}
	// end inline asm
	// begin inline asm
	{	
ld.global.cg.u64 %rd13219, [%rd13217];
	}
	// end inline asm
	// begin inline asm
	{	
ld.global.cg.u64 %rd13221, [%rd13219];
	}
	// end inline asm
	// begin inline asm
	{	
ld.global.cg.u64 %rd13223, [%rd13221];
	}
	// end inline asm
	// begin inline asm
	{	
ld.global.cg.u64 %rd13225, [%rd13223];
	}
	// end inline asm
	// begin inline asm
	{	
ld.global.cg.u64 %rd13227, [%rd13225];
	}
	// end inline asm
	// begin inline asm
	{	
ld.global.cg.u64 %rd13229, [%rd13227];
	}
	// end inline asm
	// begin inline asm
	{	
ld.global.cg.u64 %rd13231, [%rd13229];
	}
	// end inline asm
	// begin inline asm
	{	
ld.global.cg.u64 %rd13233, [%rd13231];
	}
	// end inline asm
	// begin inline asm
	{	
ld.global.cg.u64 %rd13235, [%rd13233];
	}
	// end inline asm
	// begin inline asm
	{	
ld.global.cg.u64 %rd13237, [%rd13235];
	}
	// end inline asm
	// begin inline asm
	{	
ld.global.cg.u64 %rd13239, [%rd13237];
	}
	// end inline asm
	// begin inline asm
	{	
ld.global.cg.u64 %rd13241, [%rd13239];
	}
	// end inline asm
	// begin inline asm
	{	
ld.global.cg.u64 %rd13243, [%rd13241];
	}
	// end inline asm
	// begin inline asm
	{	
ld.global.cg.u64 %rd13245, [%rd13243];
	}
	// end inline asm
	// begin inline asm
	{	
ld.global.cg.u64 %rd13247, [%rd13245];
	}
	// end inline asm
	// begin inline asm
	{	
ld.global.cg.u64 %rd13249, [%rd13247];
	}
	// end inline asm
	// begin inline asm
	{	
ld.global.cg.u64 %rd13251, [%rd13249];
	}
	// end inline asm
	// begin inline asm
	{	
ld.global.cg.u64 %rd13253, [%rd13251];
	}
	// end inline asm
	// begin inline asm
	{	
ld.global.cg.u64 %rd13255, [%rd13253];
	}
	// end inline asm
	// begin inline asm
	{	
ld.global.cg.u64 %rd13257, [%rd13255];
	}
	// end inline asm
	// begin inline asm
	{	
ld.global.cg.u64 %rd13259, [%rd13257];
	}
	// end inline asm
	// begin inline asm
	{	
ld.global.cg.u64 %rd13261, [%rd13259];
	}
	// end inline asm
	// begin inline asm
	{	
ld.global.cg.u64 %rd13263, [%rd13261];
	}
	// end inline asm
	// begin inline asm
	{	
ld.global.cg.u64 %rd13265, [%rd13263];
	}
	// end inline asm
	// begin inline asm
	{	
ld.global.cg.u64 %rd13267, [%rd13265];
	}
	// end inline asm
	// begin inline asm
	{	
ld.global.cg.u64 %rd13269, [%rd13267];
	}
	// end inline asm
	// begin inline asm
	{	
ld.global.cg.u64 %rd13271, [%rd13269];
	}
	// end inline asm
	// begin inline asm
	{	
ld.global.cg.u64 %rd13273, [%rd13271];
	}
	// end inline asm
	// begin inline asm
	{	
ld.global.cg.u64 %rd13275, [%rd13273];
	}
	// end inline asm
	// begin inline asm
	{	
ld.global.cg.u64 %rd13277, [%rd13275];
	}
	// end inline asm
	// begin inline asm
	{	
ld.global.cg.u64 %rd13279, [%rd13277];
	}
	// end inline asm
	// begin inline asm
	{	
ld.global.cg.u64 %rd13281, [%rd13279];
	}
	// end inline asm
	// begin inline asm
	{	
ld.global.cg.u64 %rd13283, [%rd13281];
	}
	// end inline asm
	// begin inline asm
	{	
ld.global.cg.u64 %rd13285, [%rd13283];
	}
	// end inline asm
	// begin inline asm
	{	
ld.global.cg.u64 %rd13287, [%rd13285];
	}
	// end inline asm
	// begin inline asm
	{	
ld.global.cg.u64 %rd13289, [%rd13287];
	}
	// end inline asm
	// begin inline asm
	{	
ld.global.cg.u64 %rd13291, [%rd13289];
	}
	// end inline asm
	// begin inline asm
	{	
ld.global.cg.u64 %rd13293, [%rd13291];
	}
	// end inline asm
	// begin inline asm
	{	
ld.global.cg.u64 %rd13295, [%rd13293];
	}
	// end inline asm
	// begin inline asm
	{	
ld.global.cg.u64 %rd13297, [%rd13295];
	}
	// end inline asm
	// begin inline asm
	{	
ld.global.cg.u64 %rd13299, [%rd13297];
	}
	// end inline asm
	// begin inline asm
	{	
ld.global.cg.u64 %rd13301, [%rd13299];
	}
	// end inline asm
	// begin inline asm
	{	
ld.global.cg.u64 %rd13303, [%rd13301];
	}
	// end inline asm
	// begin inline asm
	{	
ld.global.cg.u64 %rd13305, [%rd13303];
	}
	// end inline asm
	// begin inline asm
	{	
ld.global.cg.u64 %rd13307, [%rd13305];
	}
	// end inline asm
	// begin inline asm
	{	
ld.global.cg.u64 %rd13309, [%rd13307];
	}
	// end inline asm
	// begin inline asm
	{	
ld.global.cg.u64 %rd13311, [%rd13309];
	}
	// end inline asm
	// begin inline asm
	{	
ld.global.cg.u64 %rd13313, [%rd13311];
	}
	// end inline asm
	// begin inline asm
	{	
ld.global.cg.u64 %rd13315, [%rd13313];
	}
	// end inline asm
	// begin inline asm
	{	
ld.global.cg.u64 %rd13317, [%rd13315];
	}
	// end inline asm
	// begin inline asm
	{	
ld.global.cg.u64 %rd13319, [%rd13317];
	}
	// end inline asm
	// begin inline asm
	{	
ld.global.cg.u64 %rd13321, [%rd13319];
	}
	// end inline asm
	// begin inline asm
	{	
ld.global.cg.u64 %rd13323, [%rd13321];
	}
	// end inline asm
	// begin inline asm
	{	
ld.global.cg.u64 %rd13325, [%rd13323];
	}
	// end inline asm
	// begin inline asm
	{	
ld.global.cg.u64 %rd13327, [%rd13325];
	}
	// end inline asm
	// begin inline asm
	{	
ld.global.cg.u64 %rd13329, [%rd13327];
	}
	// end inline asm
	// begin inline asm
	{	
ld.global.cg.u64 %rd13331, [%rd13329];
	}
	// end inline asm
	// begin inline asm
	{	
ld.global.cg.u64 %rd13333, [%rd13331];
	}
	// end inline asm
	// begin inline asm
	{	
ld.global.cg.u64 %rd13335, [%rd13333];
	}
	// end inline asm
	// begin inline asm
	{	
ld.global.cg.u64 %rd13337, [%rd13335];
	}
	// end inline asm
	// begin inline asm
	{	
ld.global.cg.u64 %rd13339, [%rd13337];
	}
	// end inline asm
	// begin inline asm
	{	
ld.global.cg.u64 %rd13341, [%rd13339];
	}
	// end inline asm
	// begin inline asm
	{	
ld.global.cg.u64 %rd13343, [%rd13341];
	}
	// end inline asm
	// begin inline asm
	{	
ld.global.cg.u64 %rd13345, [%rd13343];
	}
	// end inline asm
	// begin inline asm
	{	
ld.global.cg.u64 %rd13347, [%rd13345];
	}
	// end inline asm
	// begin inline asm
	{	
ld.global.cg.u64 %rd13349, [%rd13347];
	}
	// end inline asm
	// begin inline asm
	{	
ld.global.cg.u64 %rd13351, [%rd13349];
	}
	// end inline asm
	// begin inline asm
	{	
ld.global.cg.u64 %rd13353, [%rd13351];
	}
	// end inline asm
	// begin inline asm
	{	
ld.global.cg.u64 %rd13355, [%rd13353];
	}
	// end inline asm
	// begin inline asm
	{	
ld.global.cg.u64 %rd13357, [%rd13355];
	}
	// end inline asm
	// begin inline asm
	{	
ld.global.cg.u64 %rd13359, [%rd13357];
	}
	// end inline asm
	// begin inline asm
	{	
ld.global.cg.u64 %rd13361, [%rd13359];
	}
	// end inline asm
	// begin inline asm
	{	
ld.global.cg.u64 %rd13363, [%rd13361];
	}
	// end inline asm
	// begin inline asm
	{	
ld.global.cg.u64 %rd13365, [%rd13363];
	}
	// end inline asm
	// begin inline asm
	{	
ld.global.cg.u64 %rd13367, [%rd13365];
	}
	// end inline asm
	// begin inline asm
	{	
ld.global.cg.u64 %rd13369, [%rd13367];
	}
	// end inline asm
	// begin inline asm
	{	
ld.global.cg.u64 %rd13371, [%rd13369];
	}
	// end inline asm
	// begin inline asm
	{	
ld.global.cg.u64 %rd13373, [%rd13371];
	}
	// end inline asm
	// begin inline asm
	{	
ld.global.cg.u64 %rd13375, [%rd13373];
	}
	// end inline asm
	// begin inline asm
	{	
ld.global.cg.u64 %rd13377, [%rd13375];
	}
	// end inline asm
	// begin inline asm
	{	
ld.global.cg.u64 %rd13379, [%rd13377];
	}
	// end inline asm
	// begin inline asm
	{	
ld.global.cg.u64 %rd13381, [%rd13379];
	}
	// end inline asm
	// begin inline asm
	{	
ld.global.cg.u64 %rd13383, [%rd13381];
	}
	// end inline asm
	// begin inline asm
	{	
ld.global.cg.u64 %rd13385, [%rd13383];
	}
	// end inline asm
	// begin inline asm
	{	
ld.global.cg.u64 %rd13387, [%rd13385];
	}
	// end inline asm
	// begin inline asm
	{	
ld.global.cg.u64 %rd13389, [%rd13387];
	}
	// end inline asm
	// begin inline asm
	{	
ld.global.cg.u64 %rd13391, [%rd13389];
	}
	// end inline asm
	// begin inline asm
	{	
ld.global.cg.u64 %rd13393, [%rd13391];
	}
	// end inline asm
	// begin inline asm
	{	
ld.global.cg.u64 %rd13395, [%rd13393];
	}
	// end inline asm
	// begin inline asm
	{	
ld.global.cg.u64 %rd13397, [%rd13395];
	}
	// end inline asm
	// begin inline asm
	{	
ld.global.cg.u64 %rd13399, [%rd13397];
	}
	// end inline asm
	// begin inline asm
	{	
ld.global.cg.u64 %rd13401, [%rd13399];
	}
	// end inline asm
	// begin inline asm
	{	
ld.global.cg.u64 %rd13403, [%rd13401];
	}
	// end inline asm
	// begin inline asm
	{	
ld.global.cg.u64 %rd13405, [%rd13403];
	}
	// end inline asm
	// begin inline asm
	{	
ld.global.cg.u64 %rd13407, [%rd13405];
	}
	// end inline asm
	// begin inline asm
	{	
ld.global.cg.u64 %rd13409, [%rd13407];
	}
	// end inline asm
	// begin inline asm
	{	
ld.global.cg.u64 %rd13411, [%rd13409];
	}
	// end inline asm
	// begin inline asm
	{	
ld.global.cg.u64 %rd13413, [%rd13411];
	}
	// end inline asm
	// begin inline asm
	{	
ld.global.cg.u64 %rd13415, [%rd13413];
	}
	// end inline asm
	// begin inline asm
	{	
ld.global.cg.u64 %rd13417, [%rd13415];
	}
	// end inline asm
	// begin inline asm
	{	
ld.global.cg.u64 %rd13419, [%rd13417];
	}
	// end inline asm
	// begin inline asm
	{	
ld.global.cg.u64 %rd13421, [%rd13419];
	}
	// end inline asm
	// begin inline asm
	{	
ld.global.cg.u64 %rd13423, [%rd13421];
	}
	// end inline asm
	// begin inline asm
	{	
ld.global.cg.u64 %rd13425, [%rd13423];
	}
	// end inline asm
	// begin inline asm
	{	
ld.global.cg.u64 %rd13427, [%rd13425];
	}
	// end inline asm
	// begin inline asm
	{	
ld.global.cg.u64 %rd13429, [%rd13427];
	}
	// end inline asm
	// begin inline asm
	{	
ld.global.cg.u64 %rd13431, [%rd13429];
	}
	// end inline asm
	// begin inline asm
	{	
ld.global.cg.u64 %rd13433, [%rd13431];
	}
	// end inline asm
	// begin inline asm
	{	
ld.global.cg.u64 %rd13435, [%rd13433];
	}
	// end inline asm
	// begin inline asm
	{	
ld.global.cg.u64 %rd13437, [%rd13435];
	}
	// end inline asm
	// begin inline asm
	{	
ld.global.cg.u64 %rd13439, [%rd13437];
	}
	// end inline asm
	// begin inline asm
	{	
ld.global.cg.u64 %rd13441, [%rd13439];
	}
	// end inline asm
	// begin inline asm
	{	
ld.global.cg.u64 %rd13443, [%rd13441];
	}
	// end inline asm
	// begin inline asm
	{	
ld.global.cg.u64 %rd13445, [%rd13443];
	}
	// end inline asm
	// begin inline asm
	{	
ld.global.cg.u64 %rd13447, [%rd13445];
	}
	// end inline asm
	// begin inline asm
	{	
ld.global.cg.u64 %rd13449, [%rd13447];
	}
	// end inline asm
	// begin inline asm
	{	
ld.global.cg.u64 %rd13451, [%rd13449];
	}
	// end inline asm
	// begin inline asm
	{	
ld.global.cg.u64 %rd13453, [%rd13451];
	}
	// end inline asm
	// begin inline asm
	{	
ld.global.cg.u64 %rd13455, [%rd13453];
	}
	// end inline asm
	// begin inline asm
	{	
ld.global.cg.u64 %rd13457, [%rd13455];
	}
	// end inline asm
	// begin inline asm
	{	
ld.global.cg.u64 %rd13459, [%rd13457];
	}
	// end inline asm
	// begin inline asm
	{	
ld.global.cg.u64 %rd13461, [%rd13459];
	}
	// end inline asm
	// begin inline asm
	{	
ld.global.cg.u64 %rd13463, [%rd13461];
	}
	// end inline asm
	// begin inline asm
	{	
ld.global.cg.u64 %rd13465, [%rd13463];
	}
	// end inline asm
	// begin inline asm
	{	
ld.global.cg.u64 %rd13467, [%rd13465];
	}
	// end inline asm
	// begin inline asm
	{	
ld.global.cg.u64 %rd13469, [%rd13467];
	}
	// end inline asm
	// begin inline asm
	{	
ld.global.cg.u64 %rd13471, [%rd13469];
	}
	// end inline asm
	// begin inline asm
	{	
ld.global.cg.u64 %rd13473, [%rd13471];
	}
	// end inline asm
	// begin inline asm
	{	
ld.global.cg.u64 %rd13475, [%rd13473];
	}
	// end inline asm
	// begin inline asm
	{	
ld.global.cg.u64 %rd13477, [%rd13475];
	}
	// end inline asm
	// begin inline asm
	{	
ld.global.cg.u64 %rd13479, [%rd13477];
	}
	// end inline asm
	// begin inline asm
	{	
ld.global.cg.u64 %rd13481, [%rd13479];
	}
	// end inline asm
	// begin inline asm
	{	
ld.global.cg.u64 %rd13483, [%rd13481];
	}
	// end inline asm
	// begin inline asm
	{	
ld.global.cg.u64 %rd13485, [%rd13483];
	}
	// end inline asm
	// begin inline asm
	{	
ld.global.cg.u64 %rd13487, [%rd13485];
	}
	// end inline asm
	// begin inline asm
	{	
ld.global.cg.u64 %rd13489, [%rd13487];
	}
	// end inline asm
	// begin inline asm
	{	
ld.global.cg.u64 %rd13491, [%rd13489];
	}
	// end inline asm
	// begin inline asm
	{	
ld.global.cg.u64 %rd13493, [%rd13491];
	}
	// end inline asm
	// begin inline asm
	{	
ld.global.cg.u64 %rd13495, [%rd13493];
	}
	// end inline asm
	// begin inline asm
	{	
ld.global.cg.u64 %rd13497, [%rd13495];
	}
	// end inline asm
	// begin inline asm
	{	
ld.global.cg.u64 %rd13499, [%rd13497];
	}
	// end inline asm
	// begin inline asm
	{	
ld.global.cg.u64 %rd13501, [%rd13499];
	}
	// end inline asm
	// begin inline asm
	{	
ld.global.cg.u64 %rd13503, [%rd13501];
	}
	// end inline asm
	// begin inline asm
	{	
ld.global.cg.u64 %rd13505, [%rd13503];
	}
	// end inline asm
	// begin inline asm
	{	
ld.global.cg.u64 %rd13507, [%rd13505];
	}
	// end inline asm
	// begin inline asm
	{	
ld.global.cg.u64 %rd13509, [%rd13507];
	}
	// end inline asm
	// begin inline asm
	{	
ld.global.cg.u64 %rd13511, [%rd13509];
	}
	// end inline asm
	// begin inline asm
	{	
ld.global.cg.u64 %rd13513, [%rd13511];
	}
	// end inline asm
	// begin inline asm
	{	
ld.global.cg.u64 %rd13515, [%rd13513];
	}
	// end inline asm
	// begin inline asm
	{	
ld.global.cg.u64 %rd13517, [%rd13515];
	}
	// end inline asm
	// begin inline asm
	{	
ld.global.cg.u64 %rd13519, [%rd13517];
	}
	// end inline asm
	// begin inline asm
	{	
ld.global.cg.u64 %rd13521, [%rd13519];
	}
	// end inline asm
	// begin inline asm
	{	
ld.global.cg.u64 %rd13523, [%rd13521];
	}
	// end inline asm
	// begin inline asm
	{	
ld.global.cg.u64 %rd13525, [%rd13523];
	}
	// end inline asm
	// begin inline asm
	{	
ld.global.cg.u64 %rd13527, [%rd13525];
	}
	// end inline asm
	// begin inline asm
	{	
ld.global.cg.u64 %rd13529, [%rd13527];
	}
	// end inline asm
	// begin inline asm
	{	
ld.global.cg.u64 %rd13531, [%rd13529];
	}
	// end inline asm
	// begin inline asm
	{	
ld.global.cg.u64 %rd13533, [%rd13531];
	}
	// end inline asm
	// begin inline asm
	{	
ld.global.cg.u64 %rd13535, [%rd13533];
	}
	// end inline asm
	// begin inline asm
	{	
ld.global.cg.u64 %rd13537, [%rd13535];
	}
	// end inline asm
	// begin inline asm
	{	
ld.global.cg.u64 %rd13539, [%rd13537];
	}
	// end inline asm
	// begin inline asm
	{	
ld.global.cg.u64 %rd13541, [%rd13539];
	}
	// end inline asm
	// begin inline asm
	{	
ld.global.cg.u64 %rd13543, [%rd13541];
	}
	// end inline asm
	// begin inline asm
	{	
ld.global.cg.u64 %rd13545, [%rd13543];
	}
	// end inline asm
	// begin inline asm
	{	
ld.global.cg.u64 %rd13547, [%rd13545];
	}
	// end inline asm
	// begin inline asm
	{	
ld.global.cg.u64 %rd13549, [%rd13547];
	}
	// end inline asm
	// begin inline asm
	{	
ld.global.cg.u64 %rd13551, [%rd13549];
	}
	// end inline asm
	// begin inline asm
	{	
ld.global.cg.u64 %rd13553, [%rd13551];
	}
	// end inline asm
	// begin inline asm
	{	
ld.global.cg.u64 %rd13555, [%rd13553];
	}
	// end inline asm
	// begin inline asm
	{	
ld.global.cg.u64 %rd13557, [%rd13555];
	}
	// end inline asm
	// begin inline asm
	{	
ld.global.cg.u64 %rd13559, [%rd13557];
	}
	// end inline asm
	// begin inline asm
	{	
ld.global.cg.u64 %rd13561, [%rd13559];
	}
	// end inline asm
	// begin inline asm
	{	
ld.global.cg.u64 %rd13563, [%rd13561];
	}
	// end inline asm
	// begin inline asm
	{	
ld.global.cg.u64 %rd13565, [%rd13563];
	}
	// end inline asm
	// begin inline asm
	{	
ld.global.cg.u64 %rd13567, [%rd13565];
	}
	// end inline asm
	// begin inline asm
	{	
ld.global.cg.u64 %rd13569, [%rd13567];
	}
	// end inline asm
	// begin inline asm
	{	
ld.global.cg.u64 %rd13571, [%rd13569];
	}
	// end inline asm
	// begin inline asm
	{	
ld.global.cg.u64 %rd13573, [%rd13571];
	}
	// end inline asm
	// begin inline asm
	{	
ld.global.cg.u64 %rd13575, [%rd13573];
	}
	// end inline asm
	// begin inline asm
	{	
ld.global.cg.u64 %rd13577, [%rd13575];
	}
	// end inline asm
	// begin inline asm
	{	
ld.global.cg.u64 %rd13579, [%rd13577];
	}
	// end inline asm
	// begin inline asm
	{	
ld.global.cg.u64 %rd13581, [%rd13579];
	}
	// end inline asm
	// begin inline asm
	{	
ld.global.cg.u64 %rd13583, [%rd13581];
	}
	// end inline asm
	// begin inline asm
	{	
ld.global.cg.u64 %rd13585, [%rd13583];
	}
	// end inline asm
	// begin inline asm
	{	
ld.global.cg.u64 %rd13587, [%rd13585];
	}
	// end inline asm
	// begin inline asm
	{	
ld.global.cg.u64 %rd13589, [%rd13587];
	}
	// end inline asm
	// begin inline asm
	{	
ld.global.cg.u64 %rd13591, [%rd13589];
	}
	// end inline asm
	// begin inline asm
	{	
ld.global.cg.u64 %rd13593, [%rd13591];
	}
	// end inline asm
	// begin inline asm
	{	
ld.global.cg.u64 %rd13595, [%rd13593];
	}
	// end inline asm
	// begin inline asm
	{	
ld.global.cg.u64 %rd13597, [%rd13595];
	}
	// end inline asm
	// begin inline asm
	{	
ld.global.cg.u64 %rd13599, [%rd13597];
	}
	// end inline asm
	// begin inline asm
	{	
ld.global.cg.u64 %rd13601, [%rd13599];
	}
	// end inline asm
	// begin inline asm
	{	
ld.global.cg.u64 %rd13603, [%rd13601];
	}
	// end inline asm
	// begin inline asm
	{	
ld.global.cg.u64 %rd13605, [%rd13603];
	}
	// end inline asm
	// begin inline asm
	{	
ld.global.cg.u64 %rd13607, [%rd13605];
	}
	// end inline asm
	// begin inline asm
	{	
ld.global.cg.u64 %rd13609, [%rd13607];
	}
	// end inline asm
	// begin inline asm
	{	
ld.global.cg.u64 %rd13611, [%rd13609];
	}
	// end inline asm
	// begin inline asm
	{	
ld.global.cg.u64 %rd13613, [%rd13611];
	}
	// end inline asm
	// begin inline asm
	{	
ld.global.cg.u64 %rd13615, [%rd13613];
	}
	// end inline asm
	// begin inline asm
	{	
ld.global.cg.u64 %rd13617, [%rd13615];
	}
	// end inline asm
	// begin inline asm
	{	
ld.global.cg.u64 %rd13619, [%rd13617];
	}
	// end inline asm
	// begin inline asm
	{	
ld.global.cg.u64 %rd13621, [%rd13619];
	}
	// end inline asm
	// begin inline asm
	{	
ld.global.cg.u64 %rd13623, [%rd13621];
	}
	// end inline asm
	// begin inline asm
	{	
ld.global.cg.u64 %rd13625, [%rd13623];
	}
	// end inline asm
	// begin inline asm
	{	
ld.global.cg.u64 %rd13627, [%rd13625];
	}
	// end inline asm
	// begin inline asm
	{	
ld.global.cg.u64 %rd13629, [%rd13627];
	}
	// end inline asm
	// begin inline asm
	{	
ld.global.cg.u64 %rd13631, [%rd13629];
	}
	// end inline asm
	// begin inline asm
	{	
ld.global.cg.u64 %rd13633, [%rd13631];
	}
	// end inline asm
	// begin inline asm
	{	
ld.global.cg.u64 %rd13635, [%rd13633];
	}
	// end inline asm
	// begin inline asm
	{	
ld.global.cg.u64 %rd13637, [%rd13635];
	}
	// end inline asm
	// begin inline asm
	{	
ld.global.cg.u64 %rd13639, [%rd13637];
	}
	// end inline asm
	// begin inline asm
	{	
ld.global.cg.u64 %rd13641, [%rd13639];
	}
	// end inline asm
	// begin inline asm
	{	
ld.global.cg.u64 %rd13643, [%rd13641];
	}
	// end inline asm
	// begin inline asm
	{	
ld.global.cg.u64 %rd13645, [%rd13643];
	}
	// end inline asm
	// begin inline asm
	{	
ld.global.cg.u64 %rd13647, [%rd13645];
	}
	// end inline asm
	// begin inline asm
	{	
ld.global.cg.u64 %rd13649, [%rd13647];
	}
	// end inline asm
	// begin inline asm
	{	
ld.global.cg.u64 %rd13651, [%rd13649];
	}
	// end inline asm
	// begin inline asm
	{	
ld.global.cg.u64 %rd13653, [%rd13651];
	}
	// end inline asm
	// begin inline asm
	{	
ld.global.cg.u64 %rd13655, [%rd13653];
	}
	// end inline asm
	// begin inline asm
	{	
ld.global.cg.u64 %rd13657, [%rd13655];
	}
	// end inline asm
	// begin inline asm
	{	
ld.global.cg.u64 %rd13659, [%rd13657];
	}
	// end inline asm
	// begin inline asm
	{	
ld.global.cg.u64 %rd13661, [%rd13659];
	}
	// end inline asm
	// begin inline asm
	{	
ld.global.cg.u64 %rd13663, [%rd13661];
	}
	// end inline asm
	// begin inline asm
	{	
ld.global.cg.u64 %rd13665, [%rd13663];
	}
	// end inline asm
	// begin inline asm
	{	
ld.global.cg.u64 %rd13667, [%rd13665];
	}
	// end inline asm
	// begin inline asm
	{	
ld.global.cg.u64 %rd13669, [%rd13667];
	}
	// end inline asm
	// begin inline asm
	{	
ld.global.cg.u64 %rd13671, [%rd13669];
	}
	// end inline asm
	// begin inline asm
	{	
ld.global.cg.u64 %rd13673, [%rd13671];
	}
	// end inline asm
	// begin inline asm
	{	
ld.global.cg.u64 %rd13675, [%rd13673];
	}
	// end inline asm
	// begin inline asm
	{	
ld.global.cg.u64 %rd13677, [%rd13675];
	}
	// end inline asm
	// begin inline asm
	{	
ld.global.cg.u64 %rd13679, [%rd13677];
	}
	// end inline asm
	// begin inline asm
	{	
ld.global.cg.u64 %rd13681, [%rd13679];
	}
	// end inline asm
	// begin inline asm
	{	
ld.global.cg.u64 %rd13683, [%rd13681];
	}
	// end inline asm
	// begin inline asm
	{	
ld.global.cg.u64 %rd13685, [%rd13683];
	}
	// end inline asm
	// begin inline asm
	{	
ld.global.cg.u64 %rd13687, [%rd13685];
	}
	// end inline asm
	// begin inline asm
	{	
ld.global.cg.u64 %rd13689, [%rd13687];
	}
	// end inline asm
	// begin inline asm
	{	
ld.global.cg.u64 %rd13691, [%rd13689];
	}
	// end inline asm
	// begin inline asm
	{	
ld.global.cg.u64 %rd13693, [%rd13691];
	}
	// end inline asm
	// begin inline asm
	{	
ld.global.cg.u64 %rd13695, [%rd13693];
	}
	// end inline asm
	// begin inline asm
	{	
ld.global.cg.u64 %rd13697, [%rd13695];
	}
	// end inline asm
	// begin inline asm
	{	
ld.global.cg.u64 %rd13699, [%rd13697];
	}
	// end inline asm
	// begin inline asm
	{	
ld.global.cg.u64 %rd13701, [%rd13699];
	}
	// end inline asm
	// begin inline asm
	{	
ld.global.cg.u64 %rd13703, [%rd13701];
	}
	// end inline asm
	// begin inline asm
	{	
ld.global.cg.u64 %rd13705, [%rd13703];
	}
	// end inline asm
	// begin inline asm
	{	
ld.global.cg.u64 %rd13707, [%rd13705];
	}
	// end inline asm
	// begin inline asm
	{	
ld.global.cg.u64 %rd13709, [%rd13707];
	}
	// end inline asm
	// begin inline asm
	{	
ld.global.cg.u64 %rd13711, [%rd13709];
	}
	// end inline asm
	// begin inline asm
	{	
ld.global.cg.u64 %rd13713, [%rd13711];
	}
	// end inline asm
	// begin inline asm
	{	
ld.global.cg.u64 %rd13715, [%rd13713];
	}
	// end inline asm
	// begin inline asm
	{	
ld.global.cg.u64 %rd13717, [%rd13715];
	}
	// end inline asm
	// begin inline asm
	{	
ld.global.cg.u64 %rd13719, [%rd13717];
	}
	// end inline asm
	// begin inline asm
	{	
ld.global.cg.u64 %rd13721, [%rd13719];
	}
	// end inline asm
	// begin inline asm
	{	
ld.global.cg.u64 %rd13723, [%rd13721];
	}
	// end inline asm
	// begin inline asm
	{	
ld.global.cg.u64 %rd13725, [%rd13723];
	}
	// end inline asm
	// begin inline asm
	{	
ld.global.cg.u64 %rd13727, [%rd13725];
	}
	// end inline asm
	// begin inline asm
	{	
ld.global.cg.u64 %rd13729, [%rd13727];
	}
	// end inline asm
	// begin inline asm
	{	
ld.global.cg.u64 %rd13731, [%rd13729];
	}
	// end inline asm
	// begin inline asm
	{	
ld.global.cg.u64 %rd13733, [%rd13731];
	}
	// end inline asm
	// begin inline asm
	{	
ld.global.cg.u64 %rd13735, [%rd13733];
	}
	// end inline asm
	// begin inline asm
	{	
ld.global.cg.u64 %rd13737, [%rd13735];
	}
	// end inline asm
	// begin inline asm
	{	
ld.global.cg.u64 %rd13739, [%rd13737];
	}
	// end inline asm
	// begin inline asm
	{	
ld.global.cg.u64 %rd13741, [%rd13739];
	}
	// end inline asm
	// begin inline asm
	{	
ld.global.cg.u64 %rd13743, [%rd13741];
	}
	// end inline asm
	// begin inline asm
	{	
ld.global.cg.u64 %rd13745, [%rd13743];
	}
	// end inline asm
	// begin inline asm
	{	
ld.global.cg.u64 %rd13747, [%rd13745];
	}
	// end inline asm
	// begin inline asm
	{	
ld.global.cg.u64 %rd13749, [%rd13747];
	}
	// end inline asm
	// begin inline asm
	{	
ld.global.cg.u64 %rd13751, [%rd13749];
	}
	// end inline asm
	// begin inline asm
	{	
ld.global.cg.u64 %rd13753, [%rd13751];
	}
	// end inline asm
	// begin inline asm
	{	
ld.global.cg.u64 %rd13755, [%rd13753];
	}
	// end inline asm
	// begin inline asm
	{	
ld.global.cg.u64 %rd13757, [%rd13755];
	}
	// end inline asm
	// begin inline asm
	{	
ld.global.cg.u64 %rd13759, [%rd13757];
	}
	// end inline asm
	// begin inline asm
	{	
ld.global.cg.u64 %rd13761, [%rd13759];
	}
	// end inline asm
	// begin inline asm
	{	
ld.global.cg.u64 %rd13763, [%rd13761];
	}
	// end inline asm
	// begin inline asm
	{	
ld.global.cg.u64 %rd13765, [%rd13763];
	}
	// end inline asm
	// begin inline asm
	{	
ld.global.cg.u64 %rd13767, [%rd13765];
	}
	// end inline asm
	// begin inline asm
	{	
ld.global.cg.u64 %rd13769, [%rd13767];
	}
	// end inline asm
	// begin inline asm
	{	
ld.global.cg.u64 %rd13771, [%rd13769];
	}
	// end inline asm
	// begin inline asm
	{	
ld.global.cg.u64 %rd13773, [%rd13771];
	}
	// end inline asm
	// begin inline asm
	{	
ld.global.cg.u64 %rd13775, [%rd13773];
	}
	// end inline asm
	// begin inline asm
	{	
ld.global.cg.u64 %rd13777, [%rd13775];
	}
	// end inline asm
	// begin inline asm
	{	
ld.global.cg.u64 %rd13779, [%rd13777];
	}
	// end inline asm
	// begin inline asm
	{	
ld.global.cg.u64 %rd13781, [%rd13779];
	}
	// end inline asm
	// begin inline asm
	{	
ld.global.cg.u64 %rd13783, [%rd13781];
	}
	// end inline asm
	// begin inline asm
	{	
ld.global.cg.u64 %rd13785, [%rd13783];
	}
	// end inline asm
	// begin inline asm
	{	
ld.global.cg.u64 %rd13787, [%rd13785];
	}
	// end inline asm
	// begin inline asm
	{	
ld.global.cg.u64 %rd13789, [%rd13787];
	}
	// end inline asm
	// begin inline asm
	{	
ld.global.cg.u64 %rd13791, [%rd13789];
	}
	// end inline asm
	// begin inline asm
	{	
ld.global.cg.u64 %rd13793, [%rd13791];
	}
	// end inline asm
	// begin inline asm
	{	
ld.global.cg.u64 %rd13795, [%rd13793];
	}
	// end inline asm
	// begin inline asm
	{	
ld.global.cg.u64 %rd13797, [%rd13795];
	}
	// end inline asm
	// begin inline asm
	{	
ld.global.cg.u64 %rd13799, [%rd13797];
	}
	// end inline asm
	// begin inline asm
	{	
ld.global.cg.u64 %rd13801, [%rd13799];
	}
	// end inline asm
	// begin inline asm
	{	
ld.global.cg.u64 %rd13803, [%rd13801];
	}
	// end inline asm
	// begin inline asm
	{	
ld.global.cg.u64 %rd13805, [%rd13803];
	}
	// end inline asm
	// begin inline asm
	{	
ld.global.cg.u64 %rd13807, [%rd13805];
	}
	// end inline asm
	// begin inline asm
	{	
ld.global.cg.u64 %rd13809, [%rd13807];
	}
	// end inline asm
	// begin inline asm
	{	
ld.global.cg.u64 %rd13811, [%rd13809];
	}
	// end inline asm
	// begin inline asm
	{	
ld.global.cg.u64 %rd13813, [%rd13811];
	}
	// end inline asm
	// begin inline asm
	{	
ld.global.cg.u64 %rd13815, [%rd13813];
	}
	// end inline asm
	// begin inline asm
	{	
ld.global.cg.u64 %rd13817, [%rd13815];
	}
	// end inline asm
	// begin inline asm
	{	
ld.global.cg.u64 %rd13819, [%rd13817];
	}
	// end inline asm
	// begin inline asm
	{	
ld.global.cg.u64 %rd13821, [%rd13819];
	}
	// end inline asm
	// begin inline asm
	{	
ld.global.cg.u64 %rd13823, [%rd13821];
	}
	// end inline asm
	// begin inline asm
	{	
ld.global.cg.u64 %rd13825, [%rd13823];
	}
	// end inline asm
	// begin inline asm
	{	
ld.global.cg.u64 %rd13827, [%rd13825];
	}
	// end inline asm
	// begin inline asm
	{	
ld.global.cg.u64 %rd13829, [%rd13827];
	}
	// end inline asm
	// begin inline asm
	{	
ld.global.cg.u64 %rd13831, [%rd13829];
	}
	// end inline asm
	// begin inline asm
	{	
ld.global.cg.u64 %rd13833, [%rd13831];
	}
	// end inline asm
	// begin inline asm
	{	
ld.global.cg.u64 %rd13835, [%rd13833];
	}
	// end inline asm
	// begin inline asm
	{	
ld.global.cg.u64 %rd13837, [%rd13835];
	}
	// end inline asm
	// begin inline asm
	{	
ld.global.cg.u64 %rd13839, [%rd13837];
	}
	// end inline asm
	// begin inline asm
	{	
ld.global.cg.u64 %rd13841, [%rd13839];
	}
	// end inline asm
	// begin inline asm
	{	
ld.global.cg.u64 %rd13843, [%rd13841];
	}
	// end inline asm
	// begin inline asm
	{	
ld.global.cg.u64 %rd13845, [%rd13843];
	}
	// end inline asm
	// begin inline asm
	{	
ld.global.cg.u64 %rd13847, [%rd13845];
	}
	// end inline asm
	// begin inline asm
	{	
ld.global.cg.u64 %rd13849, [%rd13847];
	}
	// end inline asm
	// begin inline asm
	{	
ld.global.cg.u64 %rd13851, [%rd13849];
	}
	// end inline asm
	// begin inline asm
	{	
ld.global.cg.u64 %rd13853, [%rd13851];
	}
	// end inline asm
	// begin inline asm
	{	
ld.global.cg.u64 %rd13855, [%rd13853];
	}
	// end inline asm
	// begin inline asm
	{	
ld.global.cg.u64 %rd13857, [%rd13855];
	}
	// end inline asm
	// begin inline asm
	{	
ld.global.cg.u64 %rd13859, [%rd13857];
	}
	// end inline asm
	// begin inline asm
	{	
ld.global.cg.u64 %rd13861, [%rd13859];
	}
	// end inline asm
	// begin inline asm
	{	
ld.global.cg.u64 %rd13863, [%rd13861];
	}
	// end inline asm
	// begin inline asm
	{	
ld.global.cg.u64 %rd13865, [%rd13863];
	}
	// end inline asm
	// begin inline asm
	{	
ld.global.cg.u64 %rd13867, [%rd13865];
	}
	// end inline asm
	// begin inline asm
	{	
ld.global.cg.u64 %rd13869, [%rd13867];
	}
	// end inline asm
	// begin inline asm
	{	
ld.global.cg.u64 %rd13871, [%rd13869];
	}
	// end inline asm
	// begin inline asm
	{	
ld.global.cg.u64 %rd13873, [%rd13871];
	}
	// end inline asm
	// begin inline asm
	{	
ld.global.cg.u64 %rd13875, [%rd13873];
	}
	// end inline asm
	// begin inline asm
	{	
ld.global.cg.u64 %rd13877, [%rd13875];
	}
	// end inline asm
	// begin inline asm
	{	
ld.global.cg.u64 %rd13879, [%rd13877];
	}
	// end inline asm
	// begin inline asm
	{	
ld.global.cg.u64 %rd13881, [%rd13879];
	}
	// end inline asm
	// begin inline asm
	{	
ld.global.cg.u64 %rd13883, [%rd13881];
	}
	// end inline asm
	// begin inline asm
	{	
ld.global.cg.u64 %rd13885, [%rd13883];
	}
	// end inline asm
	// begin inline asm
	{	
ld.global.cg.u64 %rd13887, [%rd13885];
	}
	// end inline asm
	// begin inline asm
	{	
ld.global.cg.u64 %rd13889, [%rd13887];
	}
	// end inline asm
	// begin inline asm
	{	
ld.global.cg.u64 %rd13891, [%rd13889];
	}
	// end inline asm
	// begin inline asm
	{	
ld.global.cg.u64 %rd13893, [%rd13891];
	}
	// end inline asm
	// begin inline asm
	{	
ld.global.cg.u64 %rd13895, [%rd13893];
	}
	// end inline asm
	// begin inline asm
	{	
ld.global.cg.u64 %rd13897, [%rd13895];
	}
	// end inline asm
	// begin inline asm
	{	
ld.global.cg.u64 %rd13899, [%rd13897];
	}
	// end inline asm
	// begin inline asm
	{	
ld.global.cg.u64 %rd13901, [%rd13899];
	}
	// end inline asm
	// begin inline asm
	{	
ld.global.cg.u64 %rd13903, [%rd13901];
	}
	// end inline asm
	// begin inline asm
	{	
ld.global.cg.u64 %rd13905, [%rd13903];
	}
	// end inline asm
	// begin inline asm
	{	
ld.global.cg.u64 %rd13907, [%rd13905];
	}
	// end inline asm
	// begin inline asm
	{	
ld.global.cg.u64 %rd13909, [%rd13907];
	}
	// end inline asm
	// begin inline asm
	{	
ld.global.cg.u64 %rd13911, [%rd13909];
	}
	// end inline asm
	// begin inline asm
	{	
ld.global.cg.u64 %rd13913, [%rd13911];
	}
	// end inline asm
	// begin inline asm
	{	
ld.global.cg.u64 %rd13915, [%rd13913];
	}
	// end inline asm
	// begin inline asm
	{	
ld.global.cg.u64 %rd13917, [%rd13915];
	}
	// end inline asm
	// begin inline asm
	{	
ld.global.cg.u64 %rd13919, [%rd13917];
	}
	// end inline asm
	// begin inline asm
	{	
ld.global.cg.u64 %rd13921, [%rd13919];
	}
	// end inline asm
	// begin inline asm
	{	
ld.global.cg.u64 %rd13923, [%rd13921];
	}
	// end inline asm
	// begin inline asm
	{	
ld.global.cg.u64 %rd13925, [%rd13923];
	}
	// end inline asm
	// begin inline asm
	{	
ld.global.cg.u64 %rd13927, [%rd13925];
	}
	// end inline asm
	// begin inline asm
	{	
ld.global.cg.u64 %rd13929, [%rd13927];
	}
	// end inline asm
	// begin inline asm
	{	
ld.global.cg.u64 %rd13931, [%rd13929];
	}
	// end inline asm
	// begin inline asm
	{	
ld.global.cg.u64 %rd13933, [%rd13931];
	}
	// end inline asm
	// begin inline asm
	{	
ld.global.cg.u64 %rd13935, [%rd13933];
	}
	// end inline asm
	// begin inline asm
	{	
ld.global.cg.u64 %rd13937, [%rd13935];
	}
	// end inline asm
	// begin inline asm
	{	
ld.global.cg.u64 %rd13939, [%rd13937];
	}
	// end inline asm
	// begin inline asm
	{	
ld.global.cg.u64 %rd13941, [%rd13939];
	}
	// end inline asm
	// begin inline asm
	{	
ld.global.cg.u64 %rd13943, [%rd13941];
	}
	// end inline asm
	// begin inline asm
	{	
ld.global.cg.u64 %rd13945, [%rd13943];
	}
	// end inline asm
	// begin inline asm
	{	
ld.global.cg.u64 %rd13947, [%rd13945];
	}
	// end inline asm
	// begin inline asm
	{	
ld.global.cg.u64 %rd13949, [%rd13947];
	}
	// end inline asm
	// begin inline asm
	{	
ld.global.cg.u64 %rd13951, [%rd13949];
	}
	// end inline asm
	// begin inline asm
	{	
ld.global.cg.u64 %rd13953, [%rd13951];
	}
	// end inline asm
	// begin inline asm
	{	
ld.global.cg.u64 %rd13955, [%rd13953];
	}
	// end inline asm
	// begin inline asm
	{	
ld.global.cg.u64 %rd13957, [%rd13955];
	}
	// end inline asm
	// begin inline asm
	{	
ld.global.cg.u64 %rd13959, [%rd13957];
	}
	// end inline asm
	// begin inline asm
	{	
ld.global.cg.u64 %rd13961, [%rd13959];
	}
	// end inline asm
	// begin inline asm
	{	
ld.global.cg.u64 %rd13963, [%rd13961];
	}
	// end inline asm
	// begin inline asm
	{	
ld.global.cg.u64 %rd13965, [%rd13963];
	}
	// end inline asm
	// begin inline asm
	{	
ld.global.cg.u64 %rd13967, [%rd13965];
	}
	// end inline asm
	// begin inline asm
	{	
ld.global.cg.u64 %rd13969, [%rd13967];
	}
	// end inline asm
	// begin inline asm
	{	
ld.global.cg.u64 %rd13971, [%rd13969];
	}
	// end inline asm
	// begin inline asm
	{	
ld.global.cg.u64 %rd13973, [%rd13971];
	}
	// end inline asm
	// begin inline asm
	{	
ld.global.cg.u64 %rd13975, [%rd13973];
	}
	// end inline asm
	// begin inline asm
	{	
ld.global.cg.u64 %rd13977, [%rd13975];
	}
	// end inline asm
	// begin inline asm
	{	
ld.global.cg.u64 %rd13979, [%rd13977];
	}
	// end inline asm
	// begin inline asm
	{	
ld.global.cg.u64 %rd13981, [%rd13979];
	}
	// end inline asm
	// begin inline asm
	{	
ld.global.cg.u64 %rd13983, [%rd13981];
	}
	// end inline asm
	// begin inline asm
	{	
ld.global.cg.u64 %rd13985, [%rd13983];
	}
	// end inline asm
	// begin inline asm
	{	
ld.global.cg.u64 %rd13987, [%rd13985];
	}
	// end inline asm
	// begin inline asm
	{	
ld.global.cg.u64 %rd13989, [%rd13987];
	}
	// end inline asm
	// begin inline asm
	{	
ld.global.cg.u64 %rd13991, [%rd13989];
	}
	// end inline asm
	// begin inline asm
	{	
ld.global.cg.u64 %rd13993, [%rd13991];
	}
	// end inline asm
	// begin inline asm
	{	
ld.global.cg.u64 %rd13995, [%rd13993];
	}
	// end inline asm
	// begin inline asm
	{	
ld.global.cg.u64 %rd13997, [%rd13995];
	}
	// end inline asm
	// begin inline asm
	{	
ld.global.cg.u64 %rd13999, [%rd13997];
	}
	// end inline asm
	// begin inline asm
	{	
ld.global.cg.u64 %rd14001, [%rd13999];
	}
	// end inline asm
	// begin inline asm
	{	
ld.global.cg.u64 %rd14003, [%rd14001];
	}
	// end inline asm
	// begin inline asm
	{	
ld.global.cg.u64 %rd14005, [%rd14003];
	}
	// end inline asm
	// begin inline asm
	{	
ld.global.cg.u64 %rd14007, [%rd14005];
	}
	// end inline asm
	// begin inline asm
	{	
ld.global.cg.u64 %rd14009, [%rd14007];
	}
	// end inline asm
	// begin inline asm
	{	
ld.global.cg.u64 %rd14011, [%rd14009];
	}
	// end inline asm
	// begin inline asm
	{	
ld.global.cg.u64 %rd14013, [%rd14011];
	}
	// end inline asm
	// begin inline asm
	{	
ld.global.cg.u64 %rd14015, [%rd14013];
	}
	// end inline asm
	// begin inline asm
	{	
ld.global.cg.u64 %rd14017, [%rd14015];
	}
	// end inline asm
	// begin inline asm
	{	
ld.global.cg.u64 %rd14019, [%rd14017];
	}
	// end inline asm
	// begin inline asm
	{	
ld.global.cg.u64 %rd14021, [%rd14019];
	}
	// end inline asm
	// begin inline asm
	{	
ld.global.cg.u64 %rd14023, [%rd14021];
	}
	// end inline asm
	// begin inline asm
	{	
ld.global.cg.u64 %rd14025, [%rd14023];
	}
	// end inline asm
	// begin inline asm
	{	
ld.global.cg.u64 %rd14027, [%rd14025];
	}
	// end inline asm
	// begin inline asm
	{	
ld.global.cg.u64 %rd14029, [%rd14027];
	}
	// end inline asm
	// begin inline asm
	{	
ld.global.cg.u64 %rd14031, [%rd14029];
	}
	// end inline asm
	// begin inline asm
	{	
ld.global.cg.u64 %rd14033, [%rd14031];
	}
	// end inline asm
	// begin inline asm
	{	
ld.global.cg.u64 %rd14035, [%rd14033];
	}
	// end inline asm
	// begin inline asm
	{	
ld.global.cg.u64 %rd14037, [%rd14035];
	}
	// end inline asm
	// begin inline asm
	{	
ld.global.cg.u64 %rd14039, [%rd14037];
	}
	// end inline asm
	// begin inline asm
	{	
ld.global.cg.u64 %rd14041, [%rd14039];
	}
	// end inline asm
	// begin inline asm
	{	
ld.global.cg.u64 %rd14043, [%rd14041];
	}
	// end inline asm
	// begin inline asm
	{	
ld.global.cg.u64 %rd14045, [%rd14043];
	}
	// end inline asm
	// begin inline asm
	{	
ld.global.cg.u64 %rd14047, [%rd14045];
	}
	// end inline asm
	// begin inline asm
	{	
ld.global.cg.u64 %rd14049, [%rd14047];
	}
	// end inline asm
	// begin inline asm
	{	
ld.global.cg.u64 %rd14051, [%rd14049];
	}
	// end inline asm
	// begin inline asm
	{	
ld.global.cg.u64 %rd14053, [%rd14051];
	}
	// end inline asm
	// begin inline asm
	{	
ld.global.cg.u64 %rd14055, [%rd14053];
	}
	// end inline asm
	// begin inline asm
	{	
ld.global.cg.u64 %rd14057, [%rd14055];
	}
	// end inline asm
	// begin inline asm
	{	
ld.global.cg.u64 %rd14059, [%rd14057];
	}
	// end inline asm
	// begin inline asm
	{	
ld.global.cg.u64 %rd14061, [%rd14059];
	}
	// end inline asm
	// begin inline asm
	{	
ld.global.cg.u64 %rd14063, [%rd14061];
	}
	// end inline asm
	// begin inline asm
	{	
ld.global.cg.u64 %rd14065, [%rd14063];
	}
	// end inline asm
	// begin inline asm
	{	
ld.global.cg.u64 %rd14067, [%rd14065];
	}
	// end inline asm
	// begin inline asm
	{	
ld.global.cg.u64 %rd14069, [%rd14067];
	}
	// end inline asm
	// begin inline asm
	{	
ld.global.cg.u64 %rd14071, [%rd14069];
	}
	// end inline asm
	// begin inline asm
	{	
ld.global.cg.u64 %rd14073, [%rd14071];
	}
	// end inline asm
	// begin inline asm
	{	
ld.global.cg.u64 %rd14075, [%rd14073];
	}
	// end inline asm
	// begin inline asm
	{	
ld.global.cg.u64 %rd14077, [%rd14075];
	}
	// end inline asm
	// begin inline asm
	{	
ld.global.cg.u64 %rd14079, [%rd14077];
	}
	// end inline asm
	// begin inline asm
	{	
ld.global.cg.u64 %rd14081, [%rd14079];
	}
	// end inline asm
	// begin inline asm
	{	
ld.global.cg.u64 %rd14083, [%rd14081];
	}
	// end inline asm
	// begin inline asm
	{	
ld.global.cg.u64 %rd14085, [%rd14083];
	}
	// end inline asm
	// begin inline asm
	{	
ld.global.cg.u64 %rd14087, [%rd14085];
	}
	// end inline asm
	// begin inline asm
	{	
ld.global.cg.u64 %rd14089, [%rd14087];
	}
	// end inline asm
	// begin inline asm
	{	
ld.global.cg.u64 %rd14091, [%rd14089];
	}
	// end inline asm
	// begin inline asm
	{	
ld.global.cg.u64 %rd14093, [%rd14091];
	}
	// end inline asm
	// begin inline asm
	{	
ld.global.cg.u64 %rd14095, [%rd14093];
	}
	// end inline asm
	// begin inline asm
	{	
ld.global.cg.u64 %rd14097, [%rd14095];
	}
	// end inline asm
	// begin inline asm
	{	
ld.global.cg.u64 %rd14099, [%rd14097];
	}
	// end inline asm
	// begin inline asm
	{	
ld.global.cg.u64 %rd14101, [%rd14099];
	}
	// end inline asm
	// begin inline asm
	{	
ld.global.cg.u64 %rd14103, [%rd14101];
	}
	// end inline asm
	// begin inline asm
	{	
ld.global.cg.u64 %rd14105, [%rd14103];
	}
	// end inline asm
	// begin inline asm
	{	
ld.global.cg.u64 %rd14107, [%rd14105];
	}
	// end inline asm
	// begin inline asm
	{	
ld.global.cg.u64 %rd14109, [%rd14107];
	}
	// end inline asm
	// begin inline asm
	{	
ld.global.cg.u64 %rd14111, [%rd14109];
	}
	// end inline asm
	// begin inline asm
	{	
ld.global.cg.u64 %rd14113, [%rd14111];
	}
	// end inline asm
	// begin inline asm
	{	
ld.global.cg.u64 %rd14115, [%rd14113];
	}
	// end inline asm
	// begin inline asm
	{	
ld.global.cg.u64 %rd14117, [%rd14115];
	}
	// end inline asm
	// begin inline asm
	{	
ld.global.cg.u64 %rd14119, [%rd14117];
	}
	// end inline asm
	// begin inline asm
	{	
ld.global.cg.u64 %rd14121, [%rd14119];
	}
	// end inline asm
	// begin inline asm
	{	
ld.global.cg.u64 %rd14123, [%rd14121];
	}
	// end inline asm
	// begin inline asm
	{	
ld.global.cg.u64 %rd14125, [%rd14123];
	}
	// end inline asm
	// begin inline asm
	{	
ld.global.cg.u64 %rd14127, [%rd14125];
	}
	// end inline asm
	// begin inline asm
	{	
ld.global.cg.u64 %rd14129, [%rd14127];
	}
	// end inline asm
	// begin inline asm
	{	
ld.global.cg.u64 %rd14131, [%rd14129];
	}
	// end inline asm
	// begin inline asm
	{	
ld.global.cg.u64 %rd14133, [%rd14131];
	}
	// end inline asm
	// begin inline asm
	{	
ld.global.cg.u64 %rd14135, [%rd14133];
	}
	// end inline asm
	// begin inline asm
	{	
ld.global.cg.u64 %rd14137, [%rd14135];
	}
	// end inline asm
	// begin inline asm
	{	
ld.global.cg.u64 %rd14139, [%rd14137];
	}
	// end inline asm
	// begin inline asm
	{	
ld.global.cg.u64 %rd14141, [%rd14139];
	}
	// end inline asm
	// begin inline asm
	{	
ld.global.cg.u64 %rd14143, [%rd14141];
	}
	// end inline asm
	// begin inline asm
	{	
ld.global.cg.u64 %rd14145, [%rd14143];
	}
	// end inline asm
	// begin inline asm
	{	
ld.global.cg.u64 %rd14147, [%rd14145];
	}
	// end inline asm
	// begin inline asm
	{	
ld.global.cg.u64 %rd14149, [%rd14147];
	}
	// end inline asm
	// begin inline asm
	{	
ld.global.cg.u64 %rd14151, [%rd14149];
	}
	// end inline asm
	// begin inline asm
	{	
ld.global.cg.u64 %rd14153, [%rd14151];
	}
	// end inline asm
	// begin inline asm
	{	
ld.global.cg.u64 %rd14155, [%rd14153];
	}
	// end inline asm
	// begin inline asm
	{	
ld.global.cg.u64 %rd14157, [%rd14155];
	}
	// end inline asm
	// begin inline asm
	{	
ld.global.cg.u64 %rd14159, [%rd14157];
	}
	// end inline asm
	// begin inline asm
	{	
ld.global.cg.u64 %rd14161, [%rd14159];
	}
	// end inline asm
	// begin inline asm
	{	
ld.global.cg.u64 %rd14163, [%rd14161];
	}
	// end inline asm
	// begin inline asm
	{	
ld.global.cg.u64 %rd14165, [%rd14163];
	}
	// end inline asm
	// begin inline asm
	{	
ld.global.cg.u64 %rd14167, [%rd14165];
	}
	// end inline asm
	// begin inline asm
	{	
ld.global.cg.u64 %rd14169, [%rd14167];
	}
	// end inline asm
	// begin inline asm
	{	
ld.global.cg.u64 %rd14171, [%rd14169];
	}
	// end inline asm
	// begin inline asm
	{	
ld.global.cg.u64 %rd14173, [%rd14171];
	}
	// end inline asm
	// begin inline asm
	{	
ld.global.cg.u64 %rd14175, [%rd14173];
	}
	// end inline asm
	// begin inline asm
	{	
ld.global.cg.u64 %rd14177, [%rd14175];
	}
	// end inline asm
	// begin inline asm
	{	
ld.global.cg.u64 %rd14179, [%rd14177];
	}
	// end inline asm
	// begin inline asm
	{	
ld.global.cg.u64 %rd14181, [%rd14179];
	}
	// end inline asm
	// begin inline asm
	{	
ld.global.cg.u64 %rd14183, [%rd14181];
	}
	// end inline asm
	// begin inline asm
	{	
ld.global.cg.u64 %rd14185, [%rd14183];
	}
	// end inline asm
	// begin inline asm
	{	
ld.global.cg.u64 %rd14187, [%rd14185];
	}
	// end inline asm
	// begin inline asm
	{	
ld.global.cg.u64 %rd14189, [%rd14187];
	}
	// end inline asm
	// begin inline asm
	{	
ld.global.cg.u64 %rd14191, [%rd14189];
	}
	// end inline asm
	// begin inline asm
	{	
ld.global.cg.u64 %rd14193, [%rd14191];
	}
	// end inline asm
	// begin inline asm
	{	
ld.global.cg.u64 %rd14195, [%rd14193];
	}
	// end inline asm
	// begin inline asm
	{	
ld.global.cg.u64 %rd14197, [%rd14195];
	}
	// end inline asm
	// begin inline asm
	{	
ld.global.cg.u64 %rd14199, [%rd14197];
	}
	// end inline asm
	// begin inline asm
	{	
ld.global.cg.u64 %rd14201, [%rd14199];
	}
	// end inline asm
	// begin inline asm
	{	
ld.global.cg.u64 %rd14203, [%rd14201];
	}
	// end inline asm
	// begin inline asm
	{	
ld.global.cg.u64 %rd14205, [%rd14203];
	}
	// end inline asm
	// begin inline asm
	{	
ld.global.cg.u64 %rd14207, [%rd14205];
	}
	// end inline asm
	// begin inline asm
	{	
ld.global.cg.u64 %rd14209, [%rd14207];
	}
	// end inline asm
	// begin inline asm
	{	
ld.global.cg.u64 %rd14211, [%rd14209];
	}
	// end inline asm
	// begin inline asm
	{	
ld.global.cg.u64 %rd14213, [%rd14211];
	}
	// end inline asm
	// begin inline asm
	{	
ld.global.cg.u64 %rd14215, [%rd14213];
	}
	// end inline asm
	// begin inline asm
	{	
ld.global.cg.u64 %rd14217, [%rd14215];
	}
	// end inline asm
	// begin inline asm
	{	
ld.global.cg.u64 %rd14219, [%rd14217];
	}
	// end inline asm
	// begin inline asm
	{	
ld.global.cg.u64 %rd14221, [%rd14219];
	}
	// end inline asm
	// begin inline asm
	{	
ld.global.cg.u64 %rd14223, [%rd14221];
	}
	// end inline asm
	// begin inline asm
	{	
ld.global.cg.u64 %rd14225, [%rd14223];
	}
	// end inline asm
	// begin inline asm
	{	
ld.global.cg.u64 %rd14227, [%rd14225];
	}
	// end inline asm
	// begin inline asm
	{	
ld.global.cg.u64 %rd14229, [%rd14227];
	}
	// end inline asm
	// begin inline asm
	{	
ld.global.cg.u64 %rd14231, [%rd14229];
	}
	// end inline asm
	// begin inline asm
	{	
ld.global.cg.u64 %rd14233, [%rd14231];
	}
	// end inline asm
	// begin inline asm
	{	
ld.global.cg.u64 %rd14235, [%rd14233];
	}
	// end inline asm
	// begin inline asm
	{	
ld.global.cg.u64 %rd14237, [%rd14235];
	}
	// end inline asm
	// begin inline asm
	{	
ld.global.cg.u64 %rd14239, [%rd14237];
	}
	// end inline asm
	// begin inline asm
	{	
ld.global.cg.u64 %rd14241, [%rd14239];
	}
	// end inline asm
	// begin inline asm
	{	
ld.global.cg.u64 %rd14243, [%rd14241];
	}
	// end inline asm
	// begin inline asm
	{	
ld.global.cg.u64 %rd14245, [%rd14243];
	}
	// end inline asm
	// begin inline asm
	{	
ld.global.cg.u64 %rd14247, [%rd14245];
	}
	// end inline asm
	// begin inline asm
	{	
ld.global.cg.u64 %rd14249, [%rd14247];
	}
	// end inline asm
	// begin inline asm
	{	
ld.global.cg.u64 %rd14251, [%rd14249];
	}
	// end inline asm
	// begin inline asm
	{	
ld.global.cg.u64 %rd14253, [%rd14251];
	}
	// end inline asm
	// begin inline asm
	{	
ld.global.cg.u64 %rd14255, [%rd14253];
	}
	// end inline asm
	// begin inline asm
	{	
ld.global.cg.u64 %rd14257, [%rd14255];
	}
	// end inline asm
	// begin inline asm
	{	
ld.global.cg.u64 %rd14259, [%rd14257];
	}
	// end inline asm
	// begin inline asm
	{	
ld.global.cg.u64 %rd14261, [%rd14259];
	}
	// end inline asm
	// begin inline asm
	{	
ld.global.cg.u64 %rd14263, [%rd14261];
	}
	// end inline asm
	// begin inline asm
	{	
ld.global.cg.u64 %rd14265, [%rd14263];
	}
	// end inline asm
	// begin inline asm
	{	
ld.global.cg.u64 %rd14267, [%rd14265];
	}
	// end inline asm
	// begin inline asm
	{	
ld.global.cg.u64 %rd14269, [%rd14267];
	}
	// end inline asm
	// begin inline asm
	{	
ld.global.cg.u64 %rd14271, [%rd14269];
	}
	// end inline asm
	// begin inline asm
	{	
ld.global.cg.u64 %rd14273, [%rd14271];
	}
	// end inline asm
	// begin inline asm
	{	
ld.global.cg.u64 %rd14275, [%rd14273];
	}
	// end inline asm
	// begin inline asm
	{	
ld.global.cg.u64 %rd14277, [%rd14275];
	}
	// end inline asm
	// begin inline asm
	{	
ld.global.cg.u64 %rd14279, [%rd14277];
	}
	// end inline asm
	// begin inline asm
	{	
ld.global.cg.u64 %rd14281, [%rd14279];
	}
	// end inline asm
	// begin inline asm
	{	
ld.global.cg.u64 %rd14283, [%rd14281];
	}
	// end inline asm
	// begin inline asm
	{	
ld.global.cg.u64 %rd14285, [%rd14283];
	}
	// end inline asm
	// begin inline asm
	{	
ld.global.cg.u64 %rd14287, [%rd14285];
	}
	// end inline asm
	// begin inline asm
	{	
ld.global.cg.u64 %rd14289, [%rd14287];
	}
	// end inline asm
	// begin inline asm
	{	
ld.global.cg.u64 %rd14291, [%rd14289];
	}
	// end inline asm
	// begin inline asm
	{	
ld.global.cg.u64 %rd14293, [%rd14291];
	}
	// end inline asm
	// begin inline asm
	{	
ld.global.cg.u64 %rd14295, [%rd14293];
	}
	// end inline asm
	// begin inline asm
	{	
ld.global.cg.u64 %rd14297, [%rd14295];
	}
	// end inline asm
	// begin inline asm
	{	
ld.global.cg.u64 %rd14299, [%rd14297];
	}
	// end inline asm
	// begin inline asm
	{	
ld.global.cg.u64 %rd14301, [%rd14299];
	}
	// end inline asm
	// begin inline asm
	{	
ld.global.cg.u64 %rd14303, [%rd14301];
	}
	// end inline asm
	// begin inline asm
	{	
ld.global.cg.u64 %rd14305, [%rd14303];
	}
	// end inline asm
	// begin inline asm
	{	
ld.global.cg.u64 %rd14307, [%rd14305];
	}
	// end inline asm
	// begin inline asm
	{	
ld.global.cg.u64 %rd14309, [%rd14307];
	}
	// end inline asm
	// begin inline asm
	{	
ld.global.cg.u64 %rd14311, [%rd14309];
	}
	// end inline asm
	// begin inline asm
	{	
ld.global.cg.u64 %rd14313, [%rd14311];
	}
	// end inline asm
	// begin inline asm
	{	
ld.global.cg.u64 %rd14315, [%rd14313];
	}
	// end inline asm
	// begin inline asm
	{	
ld.global.cg.u64 %rd14317, [%rd14315];
	}
	// end inline asm
	// begin inline asm
	{	
ld.global.cg.u64 %rd14319, [%rd14317];
	}
	// end inline asm
	// begin inline asm
	{	
ld.global.cg.u64 %rd14321, [%rd14319];
	}
	// end inline asm
	// begin inline asm
	{	
ld.global.cg.u64 %rd14323, [%rd14321];
	}
	// end inline asm
	// begin inline asm
	{	
ld.global.cg.u64 %rd14325, [%rd14323];
	}
	// end inline asm
	// begin inline asm
	{	
ld.global.cg.u64 %rd14327, [%rd14325];
	}
	// end inline asm
	// begin inline asm
	{	
ld.global.cg.u64 %rd14329, [%rd14327];
	}
	// end inline asm
	// begin inline asm
	{	
ld.global.cg.u64 %rd14331, [%rd14329];
	}
	// end inline asm
	// begin inline asm
	{	
ld.global.cg.u64 %rd14333, [%rd14331];
	}
	// end inline asm
	// begin inline asm
	{	
ld.global.cg.u64 %rd14335, [%rd14333];
	}
	// end inline asm
	// begin inline asm
	{	
ld.global.cg.u64 %rd14337, [%rd14335];
	}
	// end inline asm
	// begin inline asm
	{	
ld.global.cg.u64 %rd14339, [%rd14337];
	}
	// end inline asm
	// begin inline asm
	{	
ld.global.cg.u64 %rd14341, [%rd14339];
	}
	// end inline asm
	// begin inline asm
	{	
ld.global.cg.u64 %rd14343, [%rd14341];
	}
	// end inline asm
	// begin inline asm
	{	
ld.global.cg.u64 %rd14345, [%rd14343];
	}
	// end inline asm
	// begin inline asm
	{	
ld.global.cg.u64 %rd14347, [%rd14345];
	}
	// end inline asm
	// begin inline asm
	{	
ld.global.cg.u64 %rd14349, [%rd14347];
	}
	// end inline asm
	// begin inline asm
	{	
ld.global.cg.u64 %rd14351, [%rd14349];
	}
	// end inline asm
	// begin inline asm
	{	
ld.global.cg.u64 %rd14353, [%rd14351];
	}
	// end inline asm
	// begin inline asm
	{	
ld.global.cg.u64 %rd14355, [%rd14353];
	}
	// end inline asm
	// begin inline asm
	{	
ld.global.cg.u64 %rd14357, [%rd14355];
	}
	// end inline asm
	// begin inline asm
	{	
ld.global.cg.u64 %rd14359, [%rd14357];
	}
	// end inline asm
	// begin inline asm
	{	
ld.global.cg.u64 %rd14361, [%rd14359];
	}
	// end inline asm
	// begin inline asm
	{	
ld.global.cg.u64 %rd14363, [%rd14361];
	}
	// end inline asm
	// begin inline asm
	{	
ld.global.cg.u64 %rd14365, [%rd14363];
	}
	// end inline asm
	// begin inline asm
	{	
ld.global.cg.u64 %rd14367, [%rd14365];
	}
	// end inline asm
	// begin inline asm
	{	
ld.global.cg.u64 %rd14369, [%rd14367];
	}
	// end inline asm
	// begin inline asm
	{	
ld.global.cg.u64 %rd14371, [%rd14369];
	}
	// end inline asm
	// begin inline asm
	{	
ld.global.cg.u64 %rd14373, [%rd14371];
	}
	// end inline asm
	// begin inline asm
	{	
ld.global.cg.u64 %rd14375, [%rd14373];
	}
	// end inline asm
	// begin inline asm
	{	
ld.global.cg.u64 %rd14377, [%rd14375];
	}
	// end inline asm
	// begin inline asm
	{	
ld.global.cg.u64 %rd14379, [%rd14377];
	}
	// end inline asm
	// begin inline asm
	{	
ld.global.cg.u64 %rd14381, [%rd14379];
	}
	// end inline asm
	// begin inline asm
	{	
ld.global.cg.u64 %rd14383, [%rd14381];
	}
	// end inline asm
	// begin inline asm
	{	
ld.global.cg.u64 %rd14385, [%rd14383];
	}
	// end inline asm
	// begin inline asm
	{	
ld.global.cg.u64 %rd14387, [%rd14385];
	}
	// end inline asm
	// begin inline asm
	{	
ld.global.cg.u64 %rd14389, [%rd14387];
	}
	// end inline asm
	// begin inline asm
	{	
ld.global.cg.u64 %rd14391, [%rd14389];
	}
	// end inline asm
	// begin inline asm
	{	
ld.global.cg.u64 %rd14393, [%rd14391];
	}
	// end inline asm
	// begin inline asm
	{	
ld.global.cg.u64 %rd14395, [%rd14393];
	}
	// end inline asm
	// begin inline asm
	{	
ld.global.cg.u64 %rd14397, [%rd14395];
	}
	// end inline asm
	// begin inline asm
	{	
ld.global.cg.u64 %rd14399, [%rd14397];
	}
	// end inline asm
	// begin inline asm
	{	
ld.global.cg.u64 %rd14401, [%rd14399];
	}
	// end inline asm
	// begin inline asm
	{	
ld.global.cg.u64 %rd14403, [%rd14401];
	}
	// end inline asm
	// begin inline asm
	{	
ld.global.cg.u64 %rd14405, [%rd14403];
	}
	// end inline asm
	// begin inline asm
	{	
ld.global.cg.u64 %rd14407, [%rd14405];
	}
	// end inline asm
	// begin inline asm
	{	
ld.global.cg.u64 %rd14409, [%rd14407];
	}
	// end inline asm
	// begin inline asm
	{	
ld.global.cg.u64 %rd14411, [%rd14409];
	}
	// end inline asm
	// begin inline asm
	{	
ld.global.cg.u64 %rd14413, [%rd14411];
	}
	// end inline asm
	// begin inline asm
	{	
ld.global.cg.u64 %rd14415, [%rd14413];
	}
	// end inline asm
	// begin inline asm
	{	
ld.global.cg.u64 %rd14417, [%rd14415];
	}
	// end inline asm
	// begin inline asm
	{	
ld.global.cg.u64 %rd14419, [%rd14417];
	}
	// end inline asm
	// begin inline asm
	{	
ld.global.cg.u64 %rd14421, [%rd14419];
	}
	// end inline asm
	// begin inline asm
	{	
ld.global.cg.u64 %rd14423, [%rd14421];
	}
	// end inline asm
	// begin inline asm
	{	
ld.global.cg.u64 %rd14425, [%rd14423];
	}
	// end inline asm
	// begin inline asm
	{	
ld.global.cg.u64 %rd14427, [%rd14425];
	}
	// end inline asm
	// begin inline asm
	{	
ld.global.cg.u64 %rd14429, [%rd14427];
	}
	// end inline asm
	// begin inline asm
	{	
ld.global.cg.u64 %rd14431, [%rd14429];
	}
	// end inline asm
	// begin inline asm
	{	
ld.global.cg.u64 %rd14433, [%rd14431];
	}
	// end inline asm
	// begin inline asm
	{	
ld.global.cg.u64 %rd14435, [%rd14433];
	}
	// end inline asm
	// begin inline asm
	{	
ld.global.cg.u64 %rd14437, [%rd14435];
	}
	// end inline asm
	// begin inline asm
	{	
ld.global.cg.u64 %rd14439, [%rd14437];
	}
	// end inline asm
	// begin inline asm
	{	
ld.global.cg.u64 %rd14441, [%rd14439];
	}
	// end inline asm
	// begin inline asm
	{	
ld.global.cg.u64 %rd14443, [%rd14441];
	}
	// end inline asm
	// begin inline asm
	{	
ld.global.cg.u64 %rd14445, [%rd14443];
	}
	// end inline asm
	// begin inline asm
	{	
ld.global.cg.u64 %rd14447, [%rd14445];
	}
	// end inline asm
	// begin inline asm
	{	
ld.global.cg.u64 %rd14449, [%rd14447];
	}
	// end inline asm
	// begin inline asm
	{	
ld.global.cg.u64 %rd14451, [%rd14449];
	}
	// end inline asm
	// begin inline asm
	{	
ld.global.cg.u64 %rd14453, [%rd14451];
	}
	// end inline asm
	// begin inline asm
	{	
ld.global.cg.u64 %rd14455, [%rd14453];
	}
	// end inline asm
	// begin inline asm
	{	
ld.global.cg.u64 %rd14457, [%rd14455];
	}
	// end inline asm
	// begin inline asm
	{	
ld.global.cg.u64 %rd14459, [%rd14457];
	}
	// end inline asm
	// begin inline asm
	{	
ld.global.cg.u64 %rd14461, [%rd14459];
	}
	// end inline asm
	// begin inline asm
	{	
ld.global.cg.u64 %rd14463, [%rd14461];
	}
	// end inline asm
	// begin inline asm
	{	
ld.global.cg.u64 %rd14465, [%rd14463];
	}
	// end inline asm
	// begin inline asm
	{	
ld.global.cg.u64 %rd14467, [%rd14465];
	}
	// end inline asm
	// begin inline asm
	{	
ld.global.cg.u64 %rd14469, [%rd14467];
	}
	// end inline asm
	// begin inline asm
	{	
ld.global.cg.u64 %rd14471, [%rd14469];
	}
	// end inline asm
	// begin inline asm
	{	
ld.global.cg.u64 %rd14473, [%rd14471];
	}
	// end inline asm
	// begin inline asm
	{	
ld.global.cg.u64 %rd14475, [%rd14473];
	}
	// end inline asm
	// begin inline asm
	{	
ld.global.cg.u64 %rd14477, [%rd14475];
	}
	// end inline asm
	// begin inline asm
	{	
ld.global.cg.u64 %rd14479, [%rd14477];
	}
	// end inline asm
	// begin inline asm
	{	
ld.global.cg.u64 %rd14481, [%rd14479];
	}
	// end inline asm
	// begin inline asm
	{	
ld.global.cg.u64 %rd14483, [%rd14481];
	}
	// end inline asm
	// begin inline asm
	{	
ld.global.cg.u64 %rd14485, [%rd14483];
	}
	// end inline asm
	// begin inline asm
	{	
ld.global.cg.u64 %rd14487, [%rd14485];
	}
	// end inline asm
	// begin inline asm
	{	
ld.global.cg.u64 %rd14489, [%rd14487];
	}
	// end inline asm
	// begin inline asm
	{	
ld.global.cg.u64 %rd14491, [%rd14489];
	}
	// end inline asm
	// begin inline asm
	{	
ld.global.cg.u64 %rd14493, [%rd14491];
	}
	// end inline asm
	// begin inline asm
	{	
ld.global.cg.u64 %rd14495, [%rd14493];
	}
	// end inline asm
	// begin inline asm
	{	
ld.global.cg.u64 %rd14497, [%rd14495];
	}
	// end inline asm
	// begin inline asm
	{	
ld.global.cg.u64 %rd14499, [%rd14497];
	}
	// end inline asm
	// begin inline asm
	{	
ld.global.cg.u64 %rd14501, [%rd14499];
	}
	// end inline asm
	// begin inline asm
	{	
ld.global.cg.u64 %rd14503, [%rd14501];
	}
	// end inline asm
	// begin inline asm
	{	
ld.global.cg.u64 %rd14505, [%rd14503];
	}
	// end inline asm
	// begin inline asm
	{	
ld.global.cg.u64 %rd14507, [%rd14505];
	}
	// end inline asm
	// begin inline asm
	{	
ld.global.cg.u64 %rd14509, [%rd14507];
	}
	// end inline asm
	// begin inline asm
	{	
ld.global.cg.u64 %rd14511, [%rd14509];
	}
	// end inline asm
	// begin inline asm
	{	
ld.global.cg.u64 %rd14513, [%rd14511];
	}
	// end inline asm
	// begin inline asm
	{	
ld.global.cg.u64 %rd14515, [%rd14513];
	}
	// end inline asm
	// begin inline asm
	{	
ld.global.cg.u64 %rd14517, [%rd14515];
	}
	// end inline asm
	// begin inline asm
	{	
ld.global.cg.u64 %rd14519, [%rd14517];
	}
	// end inline asm
	// begin inline asm
	{	
ld.global.cg.u64 %rd14521, [%rd14519];
	}
	// end inline asm
	// begin inline asm
	{	
ld.global.cg.u64 %rd14523, [%rd14521];
	}
	// end inline asm
	// begin inline asm
	{	
ld.global.cg.u64 %rd14525, [%rd14523];
	}
	// end inline asm
	// begin inline asm
	{	
ld.global.cg.u64 %rd14527, [%rd14525];
	}
	// end inline asm
	// begin inline asm
	{	
ld.global.cg.u64 %rd14529, [%rd14527];
	}
	// end inline asm
	// begin inline asm
	{	
ld.global.cg.u64 %rd14531, [%rd14529];
	}
	// end inline asm
	// begin inline asm
	{	
ld.global.cg.u64 %rd14533, [%rd14531];
	}
	// end inline asm
	// begin inline asm
	{	
ld.global.cg.u64 %rd14535, [%rd14533];
	}
	// end inline asm
	// begin inline asm
	{	
ld.global.cg.u64 %rd14537, [%rd14535];
	}
	// end inline asm
	// begin inline asm
	{	
ld.global.cg.u64 %rd14539, [%rd14537];
	}
	// end inline asm
	// begin inline asm
	{	
ld.global.cg.u64 %rd14541, [%rd14539];
	}
	// end inline asm
	// begin inline asm
	{	
ld.global.cg.u64 %rd14543, [%rd14541];
	}
	// end inline asm
	// begin inline asm
	{	
ld.global.cg.u64 %rd14545, [%rd14543];
	}
	// end inline asm
	// begin inline asm
	{	
ld.global.cg.u64 %rd14547, [%rd14545];
	}
	// end inline asm
	// begin inline asm
	{	
ld.global.cg.u64 %rd14549, [%rd14547];
	}
	// end inline asm
	// begin inline asm
	{	
ld.global.cg.u64 %rd14551, [%rd14549];
	}
	// end inline asm
	// begin inline asm
	{	
ld.global.cg.u64 %rd14553, [%rd14551];
	}
	// end inline asm
	// begin inline asm
	{	
ld.global.cg.u64 %rd14555, [%rd14553];
	}
	// end inline asm
	// begin inline asm
	{	
ld.global.cg.u64 %rd14557, [%rd14555];
	}
	// end inline asm
	// begin inline asm
	{	
ld.global.cg.u64 %rd14559, [%rd14557];
	}
	// end inline asm
	// begin inline asm
	{	
ld.global.cg.u64 %rd14561, [%rd14559];
	}
	// end inline asm
	// begin inline asm
	{	
ld.global.cg.u64 %rd14563, [%rd14561];
	}
	// end inline asm
	// begin inline asm
	{	
ld.global.cg.u64 %rd14565, [%rd14563];
	}
	// end inline asm
	// begin inline asm
	{	
ld.global.cg.u64 %rd14567, [%rd14565];
	}
	// end inline asm
	// begin inline asm
	{	
ld.global.cg.u64 %rd14569, [%rd14567];
	}
	// end inline asm
	// begin inline asm
	{	
ld.global.cg.u64 %rd14571, [%rd14569];
	}
	// end inline asm
	// begin inline asm
	{	
ld.global.cg.u64 %rd14573, [%rd14571];
	}
	// end inline asm
	// begin inline asm
	{	
ld.global.cg.u64 %rd14575, [%rd14573];
	}
	// end inline asm
	// begin inline asm
	{	
ld.global.cg.u64 %rd14577, [%rd14575];
	}
	// end inline asm
	// begin inline asm
	{	
ld.global.cg.u64 %rd14579, [%rd14577];
	}
	// end inline asm
	// begin inline asm
	{	
ld.global.cg.u64 %rd14581, [%rd14579];
	}
	// end inline asm
	// begin inline asm
	{	
ld.global.cg.u64 %rd14583, [%rd14581];
	}
	// end inline asm
	// begin inline asm
	{	
ld.global.cg.u64 %rd14585, [%rd14583];
	}
	// end inline asm
	// begin inline asm
	{	
ld.global.cg.u64 %rd14587, [%rd14585];
	}
	// end inline asm
	// begin inline asm
	{	
ld.global.cg.u64 %rd14589, [%rd14587];
	}
	// end inline asm
	// begin inline asm
	{	
ld.global.cg.u64 %rd14591, [%rd14589];
	}
	// end inline asm
	// begin inline asm
	{	
ld.global.cg.u64 %rd14593, [%rd14591];
	}
	// end inline asm
	// begin inline asm
	{	
ld.global.cg.u64 %rd14595, [%rd14593];
	}
	// end inline asm
	// begin inline asm
	{	
ld.global.cg.u64 %rd14597, [%rd14595];
	}
	// end inline asm
	// begin inline asm
	{	
ld.global.cg.u64 %rd14599, [%rd14597];
	}
	// end inline asm
	// begin inline asm
	{	
ld.global.cg.u64 %rd14601, [%rd14599];
	}
	// end inline asm
	// begin inline asm
	{	
ld.global.cg.u64 %rd14603, [%rd14601];
	}
	// end inline asm
	// begin inline asm
	{	
ld.global.cg.u64 %rd14605, [%rd14603];
	}
	// end inline asm
	// begin inline asm
	{	
ld.global.cg.u64 %rd14607, [%rd14605];
	}
	// end inline asm
	// begin inline asm
	{	
ld.global.cg.u64 %rd14609, [%rd14607];
	}
	// end inline asm
	// begin inline asm
	{	
ld.global.cg.u64 %rd14611, [%rd14609];
	}
	// end inline asm
	// begin inline asm
	{	
ld.global.cg.u64 %rd14613, [%rd14611];
	}
	// end inline asm
	// begin inline asm
	{	
ld.global.cg.u64 %rd14615, [%rd14613];
	}
	// end inline asm
	// begin inline asm
	{	
ld.global.cg.u64 %rd14617, [%rd14615];
	}
	// end inline asm
	// begin inline asm
	{	
ld.global.cg.u64 %rd14619, [%rd14617];
	}
	// end inline asm
	// begin inline asm
	{	
ld.global.cg.u64 %rd14621, [%rd14619];
	}
	// end inline asm
	// begin inline asm
	{	
ld.global.cg.u64 %rd14623, [%rd14621];
	}
	// end inline asm
	// begin inline asm
	{	
ld.global.cg.u64 %rd14625, [%rd14623];
	}
	// end inline asm
	// begin inline asm
	{	
ld.global.cg.u64 %rd14627, [%rd14625];
	}
	// end inline asm
	// begin inline asm
	{	
ld.global.cg.u64 %rd14629, [%rd14627];
	}
	// end inline asm
	// begin inline asm
	{	
ld.global.cg.u64 %rd14631, [%rd14629];
	}
	// end inline asm
	// begin inline asm
	{	
ld.global.cg.u64 %rd14633, [%rd14631];
	}
	// end inline asm
	// begin inline asm
	{	
ld.global.cg.u64 %rd14635, [%rd14633];
	}
	// end inline asm
	// begin inline asm
	{	
ld.global.cg.u64 %rd14637, [%rd14635];
	}
	// end inline asm
	// begin inline asm
	{	
ld.global.cg.u64 %rd14639, [%rd14637];
	}
	// end inline asm
	// begin inline asm
	{	
ld.global.cg.u64 %rd14641, [%rd14639];
	}
	// end inline asm
	// begin inline asm
	{	
ld.global.cg.u64 %rd14643, [%rd14641];
	}
	// end inline asm
	// begin inline asm
	{	
ld.global.cg.u64 %rd14645, [%rd14643];
	}
	// end inline asm
	// begin inline asm
	{	
ld.global.cg.u64 %rd14647, [%rd14645];
	}
	// end inline asm
	// begin inline asm
	{	
ld.global.cg.u64 %rd14649, [%rd14647];
	}
	// end inline asm
	// begin inline asm
	{	
ld.global.cg.u64 %rd14651, [%rd14649];
	}
	// end inline asm
	// begin inline asm
	{	
ld.global.cg.u64 %rd14653, [%rd14651];
	}
	// end inline asm
	// begin inline asm
	{	
ld.global.cg.u64 %rd14655, [%rd14653];
	}
	// end inline asm
	// begin inline asm
	{	
ld.global.cg.u64 %rd14657, [%rd14655];
	}
	// end inline asm
	// begin inline asm
	{	
ld.global.cg.u64 %rd14659, [%rd14657];
	}
	// end inline asm
	// begin inline asm
	{	
ld.global.cg.u64 %rd14661, [%rd14659];
	}
	// end inline asm
	// begin inline asm
	{	
ld.global.cg.u64 %rd14663, [%rd14661];
	}
	// end inline asm
	// begin inline asm
	{	
ld.global.cg.u64 %rd14665, [%rd14663];
	}
	// end inline asm
	// begin inline asm
	{	
ld.global.cg.u64 %rd14667, [%rd14665];
	}
	// end inline asm
	// begin inline asm
	{	
ld.global.cg.u64 %rd14669, [%rd14667];
	}
	// end inline asm
	// begin inline asm
	{	
ld.global.cg.u64 %rd14671, [%rd14669];
	}
	// end inline asm
	// begin inline asm
	{	
ld.global.cg.u64 %rd14673, [%rd14671];
	}
	// end inline asm
	// begin inline asm
	{	
ld.global.cg.u64 %rd14675, [%rd14673];
	}
	// end inline asm
	// begin inline asm
	{	
ld.global.cg.u64 %rd14677, [%rd14675];
	}
	// end inline asm
	// begin inline asm
	{	
ld.global.cg.u64 %rd14679, [%rd14677];
	}
	// end inline asm
	// begin inline asm
	{	
ld.global.cg.u64 %rd14681, [%rd14679];
	}
	// end inline asm
	// begin inline asm
	{	
ld.global.cg.u64 %rd14683, [%rd14681];
	}
	// end inline asm
	// begin inline asm
	{	
ld.global.cg.u64 %rd14685, [%rd14683];
	}
	// end inline asm
	// begin inline asm
	{	
ld.global.cg.u64 %rd14687, [%rd14685];
	}
	// end inline asm
	// begin inline asm
	{	
ld.global.cg.u64 %rd14689, [%rd14687];
	}
	// end inline asm
	// begin inline asm
	{	
ld.global.cg.u64 %rd14691, [%rd14689];
	}
	// end inline asm
	// begin inline asm
	{	
ld.global.cg.u64 %rd14693, [%rd14691];
	}
	// end inline asm
	// begin inline asm
	{	
ld.global.cg.u64 %rd14695, [%rd14693];
	}
	// end inline asm
	// begin inline asm
	{	
ld.global.cg.u64 %rd14697, [%rd14695];
	}
	// end inline asm
	// begin inline asm
	{	
ld.global.cg.u64 %rd14699, [%rd14697];
	}
	// end inline asm
	// begin inline asm
	{	
ld.global.cg.u64 %rd14701, [%rd14699];
	}
	// end inline asm
	// begin inline asm
	{	
ld.global.cg.u64 %rd14703, [%rd14701];
	}
	// end inline asm
	// begin inline asm
	{	
ld.global.cg.u64 %rd14705, [%rd14703];
	}
	// end inline asm
	// begin inline asm
	{	
ld.global.cg.u64 %rd14707, [%rd14705];
	}
	// end inline asm
	// begin inline asm
	{	
ld.global.cg.u64 %rd14709, [%rd14707];
	}
	// end inline asm
	// begin inline asm
	{	
ld.global.cg.u64 %rd14711, [%rd14709];
	}
	// end inline asm
	// begin inline asm
	{	
ld.global.cg.u64 %rd14713, [%rd14711];
	}
	// end inline asm
	// begin inline asm
	{	
ld.global.cg.u64 %rd14715, [%rd14713];
	}
	// end inline asm
	// begin inline asm
	{	
ld.global.cg.u64 %rd14717, [%rd14715];
	}
	// end inline asm
	// begin inline asm
	{	
ld.global.cg.u64 %rd14719, [%rd14717];
	}
	// end inline asm
	// begin inline asm
	{	
ld.global.cg.u64 %rd14721, [%rd14719];
	}
	// end inline asm
	// begin inline asm
	{	
ld.global.cg.u64 %rd14723, [%rd14721];
	}
	// end inline asm
	// begin inline asm
	{	
ld.global.cg.u64 %rd14725, [%rd14723];
	}
	// end inline asm
	// begin inline asm
	{	
ld.global.cg.u64 %rd14727, [%rd14725];
	}
	// end inline asm
	// begin inline asm
	{	
ld.global.cg.u64 %rd14729, [%rd14727];
	}
	// end inline asm
	// begin inline asm
	{	
ld.global.cg.u64 %rd14731, [%rd14729];
	}
	// end inline asm
	// begin inline asm
	{	
ld.global.cg.u64 %rd14733, [%rd14731];
	}
	// end inline asm
	// begin inline asm
	{	
ld.global.cg.u64 %rd14735, [%rd14733];
	}
	// end inline asm
	// begin inline asm
	{	
ld.global.cg.u64 %rd14737, [%rd14735];
	}
	// end inline asm
	// begin inline asm
	{	
ld.global.cg.u64 %rd14739, [%rd14737];
	}
	// end inline asm
	// begin inline asm
	{	
ld.global.cg.u64 %rd14741, [%rd14739];
	}
	// end inline asm
	// begin inline asm
	{	
ld.global.cg.u64 %rd14743, [%rd14741];
	}
	// end inline asm
	// begin inline asm
	{	
ld.global.cg.u64 %rd14745, [%rd14743];
	}
	// end inline asm
	// begin inline asm
	{	
ld.global.cg.u64 %rd14747, [%rd14745];
	}
	// end inline asm
	// begin inline asm
	{	
ld.global.cg.u64 %rd14749, [%rd14747];
	}
	// end inline asm
	// begin inline asm
	{	
ld.global.cg.u64 %rd14751, [%rd14749];
	}
	// end inline asm
	// begin inline asm
	{	
ld.global.cg.u64 %rd14753, [%rd14751];
	}
	// end inline asm
	// begin inline asm
	{	
ld.global.cg.u64 %rd14755, [%rd14753];
	}
	// end inline asm
	// begin inline asm
	{	
ld.global.cg.u64 %rd14757, [%rd14755];
	}
	// end inline asm
	// begin inline asm
	{	
ld.global.cg.u64 %rd14759, [%rd14757];
	}
	// end inline asm
	// begin inline asm
	{	
ld.global.cg.u64 %rd14761, [%rd14759];
	}
	// end inline asm
	// begin inline asm
	{	
ld.global.cg.u64 %rd14763, [%rd14761];
	}
	// end inline asm
	// begin inline asm
	{	
ld.global.cg.u64 %rd14765, [%rd14763];
	}
	// end inline asm
	// begin inline asm
	{	
ld.global.cg.u64 %rd14767, [%rd14765];
	}
	// end inline asm
	// begin inline asm
	{	
ld.global.cg.u64 %rd14769, [%rd14767];
	}
	// end inline asm
	// begin inline asm
	{	
ld.global.cg.u64 %rd14771, [%rd14769];
	}
	// end inline asm
	// begin inline asm
	{	
ld.global.cg.u64 %rd14773, [%rd14771];
	}
	// end inline asm
	// begin inline asm
	{	
ld.global.cg.u64 %rd14775, [%rd14773];
	}
	// end inline asm
	// begin inline asm
	{	
ld.global.cg.u64 %rd14777, [%rd14775];
	}
	// end inline asm
	// begin inline asm
	{	
ld.global.cg.u64 %rd14779, [%rd14777];
	}
	// end inline asm
	// begin inline asm
	{	
ld.global.cg.u64 %rd14781, [%rd14779];
	}
	// end inline asm
	// begin inline asm
	{	
ld.global.cg.u64 %rd14783, [%rd14781];
	}
	// end inline asm
	// begin inline asm
	{	
ld.global.cg.u64 %rd14785, [%rd14783];
	}
	// end inline asm
	// begin inline asm
	{	
ld.global.cg.u64 %rd14787, [%rd14785];
	}
	// end inline asm
	// begin inline asm
	{	
ld.global.cg.u64 %rd14789, [%rd14787];
	}
	// end inline asm
	// begin inline asm
	{	
ld.global.cg.u64 %rd14791, [%rd14789];
	}
	// end inline asm
	// begin inline asm
	{	
ld.global.cg.u64 %rd14793, [%rd14791];
	}
	// end inline asm
	// begin inline asm
	{	
ld.global.cg.u64 %rd14795, [%rd14793];
	}
	// end inline asm
	// begin inline asm
	{	
ld.global.cg.u64 %rd14797, [%rd14795];
	}
	// end inline asm
	// begin inline asm
	{	
ld.global.cg.u64 %rd14799, [%rd14797];
	}
	// end inline asm
	// begin inline asm
	{	
ld.global.cg.u64 %rd14801, [%rd14799];
	}
	// end inline asm
	// begin inline asm
	{	
ld.global.cg.u64 %rd14803, [%rd14801];
	}
	// end inline asm
	// begin inline asm
	{	
ld.global.cg.u64 %rd14805, [%rd14803];
	}
	// end inline asm
	// begin inline asm
	{	
ld.global.cg.u64 %rd14807, [%rd14805];
	}
	// end inline asm
	// begin inline asm
	{	
ld.global.cg.u64 %rd14809, [%rd14807];
	}
	// end inline asm
	// begin inline asm
	{	
ld.global.cg.u64 %rd14811, [%rd14809];
	}
	// end inline asm
	// begin inline asm
	{	
ld.global.cg.u64 %rd14813, [%rd14811];
	}
	// end inline asm
	// begin inline asm
	{	
ld.global.cg.u64 %rd14815, [%rd14813];
	}
	// end inline asm
	// begin inline asm
	{	
ld.global.cg.u64 %rd14817, [%rd14815];
	}
	// end inline asm
	// begin inline asm
	{	
ld.global.cg.u64 %rd14819, [%rd14817];
	}
	// end inline asm
	// begin inline asm
	{	
ld.global.cg.u64 %rd14821, [%rd14819];
	}
	// end inline asm
	// begin inline asm
	{	
ld.global.cg.u64 %rd14823, [%rd14821];
	}
	// end inline asm
	// begin inline asm
	{	
ld.global.cg.u64 %rd14825, [%rd14823];
	}
	// end inline asm
	// begin inline asm
	{	
ld.global.cg.u64 %rd14827, [%rd14825];
	}
	// end inline asm
	// begin inline asm
	{	
ld.global.cg.u64 %rd14829, [%rd14827];
	}
	// end inline asm
	// begin inline asm
	{	
ld.global.cg.u64 %rd14831, [%rd14829];
	}
	// end inline asm
	// begin inline asm
	{	
ld.global.cg.u64 %rd14833, [%rd14831];
	}
	// end inline asm
	// begin inline asm
	{	
ld.global.cg.u64 %rd14835, [%rd14833];
	}
	// end inline asm
	// begin inline asm
	{	
ld.global.cg.u64 %rd14837, [%rd14835];
	}
	// end inline asm
	// begin inline asm
	{	
ld.global.cg.u64 %rd14839, [%rd14837];
	}
	// end inline asm
	// begin inline asm
	{	
ld.global.cg.u64 %rd14841, [%rd14839];
	}
	// end inline asm
	// begin inline asm
	{	
ld.global.cg.u64 %rd14843, [%rd14841];
	}
	// end inline asm
	// begin inline asm
	{	
ld.global.cg.u64 %rd14845, [%rd14843];
	}
	// end inline asm
	// begin inline asm
	{	
ld.global.cg.u64 %rd14847, [%rd14845];
	}
	// end inline asm
	// begin inline asm
	{	
ld.global.cg.u64 %rd14849, [%rd14847];
	}
	// end inline asm
	// begin inline asm
	{	
ld.global.cg.u64 %rd14851, [%rd14849];
	}
	// end inline asm
	// begin inline asm
	{	
ld.global.cg.u64 %rd14853, [%rd14851];
	}
	// end inline asm
	// begin inline asm
	{	
ld.global.cg.u64 %rd14855, [%rd14853];
	}
	// end inline asm
	// begin inline asm
	{	
ld.global.cg.u64 %rd14857, [%rd14855];
	}
	// end inline asm
	// begin inline asm
	{	
ld.global.cg.u64 %rd14859, [%rd14857];
	}
	// end inline asm
	// begin inline asm
	{	
ld.global.cg.u64 %rd14861, [%rd14859];
	}
	// end inline asm
	// begin inline asm
	{	
ld.global.cg.u64 %rd14863, [%rd14861];
	}
	// end inline asm
	// begin inline asm
	{	
ld.global.cg.u64 %rd14865, [%rd14863];
	}
	// end inline asm
	// begin inline asm
	{	
ld.global.cg.u64 %rd14867, [%rd14865];
	}
	// end inline asm
	// begin inline asm
	{	
ld.global.cg.u64 %rd14869, [%rd14867];
	}
	// end inline asm
	// begin inline asm
	{	
ld.global.cg.u64 %rd14871, [%rd14869];
	}
	// end inline asm
	// begin inline asm
	{	
ld.global.cg.u64 %rd14873, [%rd14871];
	}
	// end inline asm
	// begin inline asm
	{	
ld.global.cg.u64 %rd14875, [%rd14873];
	}
	// end inline asm
	// begin inline asm
	{	
ld.global.cg.u64 %rd14877, [%rd14875];
	}
	// end inline asm
	// begin inline asm
	{	
ld.global.cg.u64 %rd14879, [%rd14877];
	}
	// end inline asm
	// begin inline asm
	{	
ld.global.cg.u64 %rd14881, [%rd14879];
	}
	// end inline asm
	// begin inline asm
	{	
ld.global.cg.u64 %rd14883, [%rd14881];
	}
	// end inline asm
	// begin inline asm
	{	
ld.global.cg.u64 %rd14885, [%rd14883];
	}
	// end inline asm
	// begin inline asm
	{	
ld.global.cg.u64 %rd14887, [%rd14885];
	}
	// end inline asm
	// begin inline asm
	{	
ld.global.cg.u64 %rd14889, [%rd14887];
	}
	// end inline asm
	// begin inline asm
	{	
ld.global.cg.u64 %rd14891, [%rd14889];
	}
	// end inline asm
	// begin inline asm
	{	
ld.global.cg.u64 %rd14893, [%rd14891];
	}
	// end inline asm
	// begin inline asm
	{	
ld.global.cg.u64 %rd14895, [%rd14893];
	}
	// end inline asm
	// begin inline asm
	{	
ld.global.cg.u64 %rd14897, [%rd14895];
	}
	// end inline asm
	// begin inline asm
	{	
ld.global.cg.u64 %rd14899, [%rd14897];
	}
	// end inline asm
	// begin inline asm
	{	
ld.global.cg.u64 %rd14901, [%rd14899];
	}
	// end inline asm
	// begin inline asm
	{	
ld.global.cg.u64 %rd14903, [%rd14901];
	}
	// end inline asm
	// begin inline asm
	{	
ld.global.cg.u64 %rd14905, [%rd14903];
	}
	// end inline asm
	// begin inline asm
	{	
ld.global.cg.u64 %rd14907, [%rd14905];
	}
	// end inline asm
	// begin inline asm
	{	
ld.global.cg.u64 %rd14909, [%rd14907];
	}
	// end inline asm
	// begin inline asm
	{	
ld.global.cg.u64 %rd14911, [%rd14909];
	}
	// end inline asm
	// begin inline asm
	{	
ld.global.cg.u64 %rd14913, [%rd14911];
	}
	// end inline asm
	// begin inline asm
	{	
ld.global.cg.u64 %rd14915, [%rd14913];
	}
	// end inline asm
	// begin inline asm
	{	
ld.global.cg.u64 %rd14917, [%rd14915];
	}
	// end inline asm
	// begin inline asm
	{	
ld.global.cg.u64 %rd14919, [%rd14917];
	}
	// end inline asm
	// begin inline asm
	{	
ld.global.cg.u64 %rd14921, [%rd14919];
	}
	// end inline asm
	// begin inline asm
	{	
ld.global.cg.u64 %rd14923, [%rd14921];
	}
	// end inline asm
	// begin inline asm
	{	
ld.global.cg.u64 %rd14925, [%rd14923];
	}
	// end inline asm
	// begin inline asm
	{	
ld.global.cg.u64 %rd14927, [%rd14925];
	}
	// end inline asm
	// begin inline asm
	{	
ld.global.cg.u64 %rd14929, [%rd14927];
	}
	// end inline asm
	// begin inline asm
	{	
ld.global.cg.u64 %rd14931, [%rd14929];
	}
	// end inline asm
	// begin inline asm
	{	
ld.global.cg.u64 %rd14933, [%rd14931];
	}
	// end inline asm
	// begin inline asm
	{	
ld.global.cg.u64 %rd14935, [%rd14933];
	}
	// end inline asm
	// begin inline asm
	{	
ld.global.cg.u64 %rd14937, [%rd14935];
	}
	// end inline asm
	// begin inline asm
	{	
ld.global.cg.u64 %rd14939, [%rd14937];
	}
	// end inline asm
	// begin inline asm
	{	
ld.global.cg.u64 %rd14941, [%rd14939];
	}
	// end inline asm
	// begin inline asm
	{	
ld.global.cg.u64 %rd14943, [%rd14941];
	}
	// end inline asm
	// begin inline asm
	{	
ld.global.cg.u64 %rd14945, [%rd14943];
	}
	// end inline asm
	// begin inline asm
	{	
ld.global.cg.u64 %rd14947, [%rd14945];
	}
	// end inline asm
	// begin inline asm
	{	
ld.global.cg.u64 %rd14949, [%rd14947];
	}
	// end inline asm
	// begin inline asm
	{	
ld.global.cg.u64 %rd14951, [%rd14949];
	}
	// end inline asm
	// begin inline asm
	{	
ld.global.cg.u64 %rd14953, [%rd14951];
	}
	// end inline asm
	// begin inline asm
	{	
ld.global.cg.u64 %rd14955, [%rd14953];
	}
	// end inline asm
	// begin inline asm
	{	
ld.global.cg.u64 %rd14957, [%rd14955];
	}
	// end inline asm
	// begin inline asm
	{	
ld.global.cg.u64 %rd14959, [%rd14957];
	}
	// end inline asm
	// begin inline asm
	{	
ld.global.cg.u64 %rd14961, [%rd14959];
	}
	// end inline asm
	// begin inline asm
	{	
ld.global.cg.u64 %rd14963, [%rd14961];
	}
	// end inline asm
	// begin inline asm
	{	
ld.global.cg.u64 %rd14965, [%rd14963];
	}
	// end inline asm
	// begin inline asm
	{	
ld.global.cg.u64 %rd14967, [%rd14965];
	}
	// end inline asm
	// begin inline asm
	{	
ld.global.cg.u64 %rd14969, [%rd14967];
	}
	// end inline asm
	// begin inline asm
	{	
ld.global.cg.u64 %rd14971, [%rd14969];
	}
	// end inline asm
	// begin inline asm
	{	
ld.global.cg.u64 %rd14973, [%rd14971];
	}
	// end inline asm
	// begin inline asm
	{	
ld.global.cg.u64 %rd14975, [%rd14973];
	}
	// end inline asm
	// begin inline asm
	{	
ld.global.cg.u64 %rd14977, [%rd14975];
	}
	// end inline asm
	// begin inline asm
	{	
ld.global.cg.u64 %rd14979, [%rd14977];
	}
	// end inline asm
	// begin inline asm
	{	
ld.global.cg.u64 %rd14981, [%rd14979];
	}
	// end inline asm
	// begin inline asm
	{	
ld.global.cg.u64 %rd14983, [%rd14981];
	}
	// end inline asm
	// begin inline asm
	{	
ld.global.cg.u64 %rd14985, [%rd14983];
	}
	// end inline asm
	// begin inline asm
	{	
ld.global.cg.u64 %rd14987, [%rd14985];
	}
	// end inline asm
	// begin inline asm
	{	
ld.global.cg.u64 %rd14989, [%rd14987];
	}
	// end inline asm
	// begin inline asm
	{	
ld.global.cg.u64 %rd14991, [%rd14989];
	}
	// end inline asm
	// begin inline asm
	{	
ld.global.cg.u64 %rd14993, [%rd14991];
	}
	// end inline asm
	// begin inline asm
	{	
ld.global.cg.u64 %rd14995, [%rd14993];
	}
	// end inline asm
	// begin inline asm
	{	
ld.global.cg.u64 %rd14997, [%rd14995];
	}
	// end inline asm
	// begin inline asm
	{	
ld.global.cg.u64 %rd14999, [%rd14997];
	}
	// end inline asm
	// begin inline asm
	{	
ld.global.cg.u64 %rd15001, [%rd14999];
	}
	// end inline asm
	// begin inline asm
	{	
ld.global.cg.u64 %rd15003, [%rd15001];
	}
	// end inline asm
	// begin inline asm
	{	
ld.global.cg.u64 %rd15005, [%rd15003];
	}
	// end inline asm
	// begin inline asm
	{	
ld.global.cg.u64 %rd15007, [%rd15005];
	}
	// end inline asm
	// begin inline asm
	{	
ld.global.cg.u64 %rd15009, [%rd15007];
	}
	// end inline asm
	// begin inline asm
	{	
ld.global.cg.u64 %rd15011, [%rd15009];
	}
	// end inline asm
	// begin inline asm
	{	
ld.global.cg.u64 %rd15013, [%rd15011];
	}
	// end inline asm
	// begin inline asm
	{	
ld.global.cg.u64 %rd15015, [%rd15013];
	}
	// end inline asm
	// begin inline asm
	{	
ld.global.cg.u64 %rd15017, [%rd15015];
	}
	// end inline asm
	// begin inline asm
	{	
ld.global.cg.u64 %rd15019, [%rd15017];
	}
	// end inline asm
	// begin inline asm
	{	
ld.global.cg.u64 %rd15021, [%rd15019];
	}
	// end inline asm
	// begin inline asm
	{	
ld.global.cg.u64 %rd15023, [%rd15021];
	}
	// end inline asm
	// begin inline asm
	{	
ld.global.cg.u64 %rd15025, [%rd15023];
	}
	// end inline asm
	// begin inline asm
	{	
ld.global.cg.u64 %rd15027, [%rd15025];
	}
	// end inline asm
	// begin inline asm
	{	
ld.global.cg.u64 %rd15029, [%rd15027];
	}
	// end inline asm
	// begin inline asm
	{	
ld.global.cg.u64 %rd15031, [%rd15029];
	}
	// end inline asm
	// begin inline asm
	{	
ld.global.cg.u64 %rd15033, [%rd15031];
	}
	// end inline asm
	// begin inline asm
	{	
ld.global.cg.u64 %rd15035, [%rd15033];
	}
	// end inline asm
	// begin inline asm
	{	
ld.global.cg.u64 %rd15037, [%rd15035];
	}
	// end inline asm
	// begin inline asm
	{	
ld.global.cg.u64 %rd15039, [%rd15037];
	}
	// end inline asm
	// begin inline asm
	{	
ld.global.cg.u64 %rd15041, [%rd15039];
	}
	// end inline asm
	// begin inline asm
	{	
ld.global.cg.u64 %rd15043, [%rd15041];
	}
	// end inline asm
	// begin inline asm
	{	
ld.global.cg.u64 %rd15045, [%rd15043];
	}
	// end inline asm
	// begin inline asm
	{	
ld.global.cg.u64 %rd15047, [%rd15045];
	}
	// end inline asm
	// begin inline asm
	{	
ld.global.cg.u64 %rd15049, [%rd15047];
	}
	// end inline asm
	// begin inline asm
	{	
ld.global.cg.u64 %rd15051, [%rd15049];
	}
	// end inline asm
	// begin inline asm
	{	
ld.global.cg.u64 %rd15053, [%rd15051];
	}
	// end inline asm
	// begin inline asm
	{	
ld.global.cg.u64 %rd15055, [%rd15053];
	}
	// end inline asm
	// begin inline asm
	{	
ld.global.cg.u64 %rd15057, [%rd15055];
	}
	// end inline asm
	// begin inline asm
	{	
ld.global.cg.u64 %rd15059, [%rd15057];
	}
	// end inline asm
	// begin inline asm
	{	
ld.global.cg.u64 %rd15061, [%rd15059];
	}
	// end inline asm
	// begin inline asm
	{	
ld.global.cg.u64 %rd15063, [%rd15061];
	}
	// end inline asm
	// begin inline asm
	{	
ld.global.cg.u64 %rd15065, [%rd15063];
	}
	// end inline asm
	// begin inline asm
	{	
ld.global.cg.u64 %rd15067, [%rd15065];
	}
	// end inline asm
	// begin inline asm
	{	
ld.global.cg.u64 %rd15069, [%rd15067];
	}
	// end inline asm
	// begin inline asm
	{	
ld.global.cg.u64 %rd15071, [%rd15069];
	}
	// end inline asm
	// begin inline asm
	{	
ld.global.cg.u64 %rd15073, [%rd15071];
	}
	// end inline asm
	// begin inline asm
	{	
ld.global.cg.u64 %rd15075, [%rd15073];
	}
	// end inline asm
	// begin inline asm
	{	
ld.global.cg.u64 %rd15077, [%rd15075];
	}
	// end inline asm
	// begin inline asm
	{	
ld.global.cg.u64 %rd15079, [%rd15077];
	}
	// end inline asm
	// begin inline asm
	{	
ld.global.cg.u64 %rd15081, [%rd15079];
	}
	// end inline asm
	// begin inline asm
	{	
ld.global.cg.u64 %rd15083, [%rd15081];
	}
	// end inline asm
	// begin inline asm
	{	
ld.global.cg.u64 %rd15085, [%rd15083];
	}
	// end inline asm
	// begin inline asm
	{	
ld.global.cg.u64 %rd15087, [%rd15085];
	}
	// end inline asm
	// begin inline asm
	{	
ld.global.cg.u64 %rd15089, [%rd15087];
	}
	// end inline asm
	// begin inline asm
	{	
ld.global.cg.u64 %rd15091, [%rd15089];
	}
	// end inline asm
	// begin inline asm
	{	
ld.global.cg.u64 %rd15093, [%rd15091];
	}
	// end inline asm
	// begin inline asm
	{	
ld.global.cg.u64 %rd15095, [%rd15093];
	}
	// end inline asm
	// begin inline asm
	{	
ld.global.cg.u64 %rd15097, [%rd15095];
	}
	// end inline asm
	// begin inline asm
	{	
ld.global.cg.u64 %rd15099, [%rd15097];
	}
	// end inline asm
	// begin inline asm
	{	
ld.global.cg.u64 %rd15101, [%rd15099];
	}
	// end inline asm
	// begin inline asm
	{	
ld.global.cg.u64 %rd15103, [%rd15101];
	}
	// end inline asm
	// begin inline asm
	{	
ld.global.cg.u64 %rd15105, [%rd15103];
	}
	// end inline asm
	// begin inline asm
	{	
ld.global.cg.u64 %rd15107, [%rd15105];
	}
	// end inline asm
	// begin inline asm
	{	
ld.global.cg.u64 %rd15109, [%rd15107];
	}
	// end inline asm
	// begin inline asm
	{	
ld.global.cg.u64 %rd15111, [%rd15109];
	}
	// end inline asm
	// begin inline asm
	{	
ld.global.cg.u64 %rd15113, [%rd15111];
	}
	// end inline asm
	// begin inline asm
	{	
ld.global.cg.u64 %rd15115, [%rd15113];
	}
	// end inline asm
	// begin inline asm
	{	
ld.global.cg.u64 %rd15117, [%rd15115];
	}
	// end inline asm
	// begin inline asm
	{	
ld.global.cg.u64 %rd15119, [%rd15117];
	}
	// end inline asm
	// begin inline asm
	{	
ld.global.cg.u64 %rd15121, [%rd15119];
	}
	// end inline asm
	// begin inline asm
	{	
ld.global.cg.u64 %rd15123, [%rd15121];
	}
	// end inline asm
	// begin inline asm
	{	
ld.global.cg.u64 %rd15125, [%rd15123];
	}
	// end inline asm
	// begin inline asm
	{	
ld.global.cg.u64 %rd15127, [%rd15125];
	}
	// end inline asm
	// begin inline asm
	{	
ld.global.cg.u64 %rd15129, [%rd15127];
	}
	// end inline asm
	// begin inline asm
	{	
ld.global.cg.u64 %rd15131, [%rd15129];
	}
	// end inline asm
	// begin inline asm
	{	
ld.global.cg.u64 %rd15133, [%rd15131];
	}
	// end inline asm
	// begin inline asm
	{	
ld.global.cg.u64 %rd15135, [%rd15133];
	}
	// end inline asm
	// begin inline asm
	{	
ld.global.cg.u64 %rd15137, [%rd15135];
	}
	// end inline asm
	// begin inline asm
	{	
ld.global.cg.u64 %rd15139, [%rd15137];
	}
	// end inline asm
	// begin inline asm
	{	
ld.global.cg.u64 %rd15141, [%rd15139];
	}
	// end inline asm
	// begin inline asm
	{	
ld.global.cg.u64 %rd15143, [%rd15141];
	}
	// end inline asm
	// begin inline asm
	{	
ld.global.cg.u64 %rd15145, [%rd15143];
	}
	// end inline asm
	// begin inline asm
	{	
ld.global.cg.u64 %rd15147, [%rd15145];
	}
	// end inline asm
	// begin inline asm
	{	
ld.global.cg.u64 %rd15149, [%rd15147];
	}
	// end inline asm
	// begin inline asm
	{	
ld.global.cg.u64 %rd15151, [%rd15149];
	}
	// end inline asm
	// begin inline asm
	{	
ld.global.cg.u64 %rd15153, [%rd15151];
	}
	// end inline asm
	// begin inline asm
	{	
ld.global.cg.u64 %rd15155, [%rd15153];
	}
	// end inline asm
	// begin inline asm
	{	
ld.global.cg.u64 %rd15157, [%rd15155];
	}
	// end inline asm
	// begin inline asm
	{	
ld.global.cg.u64 %rd15159, [%rd15157];
	}
	// end inline asm
	// begin inline asm
	{	
ld.global.cg.u64 %rd15161, [%rd15159];
	}
	// end inline asm
	// begin inline asm
	{	
ld.global.cg.u64 %rd15163, [%rd15161];
	}
	// end inline asm
	// begin inline asm
	{	
ld.global.cg.u64 %rd15165, [%rd15163];
	}
	// end inline asm
	// begin inline asm
	{	
ld.global.cg.u64 %rd15167, [%rd15165];
	}
	// end inline asm
	// begin inline asm
	{	
ld.global.cg.u64 %rd15169, [%rd15167];
	}
	// end inline asm
	// begin inline asm
	{	
ld.global.cg.u64 %rd15171, [%rd15169];
	}
	// end inline asm
	// begin inline asm
	{	
ld.global.cg.u64 %rd15173, [%rd15171];
	}
	// end inline asm
	// begin inline asm
	{	
ld.global.cg.u64 %rd15175, [%rd15173];
	}
	// end inline asm
	// begin inline asm
	{	
ld.global.cg.u64 %rd15177, [%rd15175];
	}
	// end inline asm
	// begin inline asm
	{	
ld.global.cg.u64 %rd15179, [%rd15177];
	}
	// end inline asm
	// begin inline asm
	{	
ld.global.cg.u64 %rd15181, [%rd15179];
	}
	// end inline asm
	// begin inline asm
	{	
ld.global.cg.u64 %rd15183, [%rd15181];
	}
	// end inline asm
	// begin inline asm
	{	
ld.global.cg.u64 %rd15185, [%rd15183];
	}
	// end inline asm
	// begin inline asm
	{	
ld.global.cg.u64 %rd15187, [%rd15185];
	}
	// end inline asm
	// begin inline asm
	{	
ld.global.cg.u64 %rd15189, [%rd15187];
	}
	// end inline asm
	// begin inline asm
	{	
ld.global.cg.u64 %rd15191, [%rd15189];
	}
	// end inline asm
	// begin inline asm
	{	
ld.global.cg.u64 %rd15193, [%rd15191];
	}
	// end inline asm
	// begin inline asm
	{	
ld.global.cg.u64 %rd15195, [%rd15193];
	}
	// end inline asm
	// begin inline asm
	{	
ld.global.cg.u64 %rd15197, [%rd15195];
	}
	// end inline asm
	// begin inline asm
	{	
ld.global.cg.u64 %rd15199, [%rd15197];
	}
	// end inline asm
	// begin inline asm
	{	
ld.global.cg.u64 %rd15201, [%rd15199];
	}
	// end inline asm
	// begin inline asm
	{	
ld.global.cg.u64 %rd15203, [%rd15201];
	}
	// end inline asm
	// begin inline asm
	{	
ld.global.cg.u64 %rd15205, [%rd15203];
	}
	// end inline asm
	// begin inline asm
	{	
ld.global.cg.u64 %rd15207, [%rd15205];
	}
	// end inline asm
	// begin inline asm
	{	
ld.global.cg.u64 %rd15209, [%rd15207];
	}
	// end inline asm
	// begin inline asm
	{	
ld.global.cg.u64 %rd15211, [%rd15209];
	}
	// end inline asm
	// begin inline asm
	{	
ld.global.cg.u64 %rd15213, [%rd15211];
	}
	// end inline asm
	// begin inline asm
	{	
ld.global.cg.u64 %rd15215, [%rd15213];
	}
	// end inline asm
	// begin inline asm
	{	
ld.global.cg.u64 %rd15217, [%rd15215];
	}
	// end inline asm
	// begin inline asm
	{	
ld.global.cg.u64 %rd15219, [%rd15217];
	}
	// end inline asm
	// begin inline asm
	{	
ld.global.cg.u64 %rd15221, [%rd15219];
	}
	// end inline asm
	// begin inline asm
	{	
ld.global.cg.u64 %rd15223, [%rd15221];
	}
	// end inline asm
	// begin inline asm
	{	
ld.global.cg.u64 %rd15225, [%rd15223];
	}
	// end inline asm
	// begin inline asm
	{	
ld.global.cg.u64 %rd15227, [%rd15225];
	}
	// end inline asm
	// begin inline asm
	{	
ld.global.cg.u64 %rd15229, [%rd15227];
	}
	// end inline asm
	// begin inline asm
	{	
ld.global.cg.u64 %rd15231, [%rd15229];
	}
	// end inline asm
	// begin inline asm
	{	
ld.global.cg.u64 %rd15233, [%rd15231];
	}
	// end inline asm
	// begin inline asm
	{	
ld.global.cg.u64 %rd15235, [%rd15233];
	}
	// end inline asm
	// begin inline asm
	{	
ld.global.cg.u64 %rd15237, [%rd15235];
	}
	// end inline asm
	// begin inline asm
	{	
ld.global.cg.u64 %rd15239, [%rd15237];
	}
	// end inline asm
	// begin inline asm
	{	
ld.global.cg.u64 %rd15241, [%rd15239];
	}
	// end inline asm
	// begin inline asm
	{	
ld.global.cg.u64 %rd15243, [%rd15241];
	}
	// end inline asm
	// begin inline asm
	{	
ld.global.cg.u64 %rd15245, [%rd15243];
	}
	// end inline asm
	// begin inline asm
	{	
ld.global.cg.u64 %rd15247, [%rd15245];
	}
	// end inline asm
	// begin inline asm
	{	
ld.global.cg.u64 %rd15249, [%rd15247];
	}
	// end inline asm
	// begin inline asm
	{	
ld.global.cg.u64 %rd15251, [%rd15249];
	}
	// end inline asm
	// begin inline asm
	{	
ld.global.cg.u64 %rd15253, [%rd15251];
	}
	// end inline asm
	// begin inline asm
	{	
ld.global.cg.u64 %rd15255, [%rd15253];
	}
	// end inline asm
	// begin inline asm
	{	
ld.global.cg.u64 %rd15257, [%rd15255];
	}
	// end inline asm
	// begin inline asm
	{	
ld.global.cg.u64 %rd15259, [%rd15257];
	}
	// end inline asm
	// begin inline asm
	{	
ld.global.cg.u64 %rd15261, [%rd15259];
	}
	// end inline asm
	// begin inline asm
	{	
ld.global.cg.u64 %rd15263, [%rd15261];
	}
	// end inline asm
	// begin inline asm
	{	
ld.global.cg.u64 %rd15265, [%rd15263];
	}
	// end inline asm
	// begin inline asm
	{	
ld.global.cg.u64 %rd15267, [%rd15265];
	}
	// end inline asm
	// begin inline asm
	{	
ld.global.cg.u64 %rd15269, [%rd15267];
	}
	// end inline asm
	// begin inline asm
	{	
ld.global.cg.u64 %rd15271, [%rd15269];
	}
	// end inline asm
	// begin inline asm
	{	
ld.global.cg.u64 %rd15273, [%rd15271];
	}
	// end inline asm
	// begin inline asm
	{	
ld.global.cg.u64 %rd15275, [%rd15273];
	}
	// end inline asm
	// begin inline asm
	{	
ld.global.cg.u64 %rd15277, [%rd15275];
	}
	// end inline asm
	// begin inline asm
	{	
ld.global.cg.u64 %rd15279, [%rd15277];
	}
	// end inline asm
	// begin inline asm
	{	
ld.global.cg.u64 %rd15281, [%rd15279];
	}
	// end inline asm
	// begin inline asm
	{	
ld.global.cg.u64 %rd15283, [%rd15281];
	}
	// end inline asm
	// begin inline asm
	{	
ld.global.cg.u64 %rd15285, [%rd15283];
	}
	// end inline asm
	// begin inline asm
	{	
ld.global.cg.u64 %rd15287, [%rd15285];
	}
	// end inline asm
	// begin inline asm
	{	
ld.global.cg.u64 %rd15289, [%rd15287];
	}
	// end inline asm
	// begin inline asm
	{	
ld.global.cg.u64 %rd15291, [%rd15289];
	}
	// end inline asm
	// begin inline asm
	{	
ld.global.cg.u64 %rd15293, [%rd15291];
	}
	// end inline asm
	// begin inline asm
	{	
ld.global.cg.u64 %rd15295, [%rd15293];
	}
	// end inline asm
	// begin inline asm
	{	
ld.global.cg.u64 %rd15297, [%rd15295];
	}
	// end inline asm
	// begin inline asm
	{	
ld.global.cg.u64 %rd15299, [%rd15297];
	}
	// end inline asm
	// begin inline asm
	{	
ld.global.cg.u64 %rd15301, [%rd15299];
	}
	// end inline asm
	// begin inline asm
	{	
ld.global.cg.u64 %rd15303, [%rd15301];
	}
	// end inline asm
	// begin inline asm
	{	
ld.global.cg.u64 %rd15305, [%rd15303];
	}
	// end inline asm
	// begin inline asm
	{	
ld.global.cg.u64 %rd15307, [%rd15305];
	}
	// end inline asm
	// begin inline asm
	{	
ld.global.cg.u64 %rd15309, [%rd15307];
	}
	// end inline asm
	// begin inline asm
	{	
ld.global.cg.u64 %rd15311, [%rd15309];
	}
	// end inline asm
	// begin inline asm
	{	
ld.global.cg.u64 %rd15313, [%rd15311];
	}
	// end inline asm
	// begin inline asm
	{	
ld.global.cg.u64 %rd15315, [%rd15313];
	}
	// end inline asm
	// begin inline asm
	{	
ld.global.cg.u64 %rd15317, [%rd15315];
	}
	// end inline asm
	// begin inline asm
	{	
ld.global.cg.u64 %rd15319, [%rd15317];
	}
	// end inline asm
	// begin inline asm
	{	
ld.global.cg.u64 %rd15321, [%rd15319];
	}
	// end inline asm
	// begin inline asm
	{	
ld.global.cg.u64 %rd15323, [%rd15321];
	}
	// end inline asm
	// begin inline asm
	{	
ld.global.cg.u64 %rd15325, [%rd15323];
	}
	// end inline asm
	// begin inline asm
	{	
ld.global.cg.u64 %rd15327, [%rd15325];
	}
	// end inline asm
	// begin inline asm
	{	
ld.global.cg.u64 %rd15329, [%rd15327];
	}
	// end inline asm
	// begin inline asm
	{	
ld.global.cg.u64 %rd15331, [%rd15329];
	}
	// end inline asm
	// begin inline asm
	{	
ld.global.cg.u64 %rd15333, [%rd15331];
	}
	// end inline asm
	// begin inline asm
	{	
ld.global.cg.u64 %rd15335, [%rd15333];
	}
	// end inline asm
	// begin inline asm
	{	
ld.global.cg.u64 %rd15337, [%rd15335];
	}
	// end inline asm
	// begin inline asm
	{	
ld.global.cg.u64 %rd15339, [%rd15337];
	}
	// end inline asm
	// begin inline asm
	{	
ld.global.cg.u64 %rd15341, [%rd15339];
	}
	// end inline asm
	// begin inline asm
	{	
ld.global.cg.u64 %rd15343, [%rd15341];
	}
	// end inline asm
	// begin inline asm
	{	
ld.global.cg.u64 %rd15345, [%rd15343];
	}
	// end inline asm
	// begin inline asm
	{	
ld.global.cg.u64 %rd15347, [%rd15345];
	}
	// end inline asm
	// begin inline asm
	{	
ld.global.cg.u64 %rd15349, [%rd15347];
	}
	// end inline asm
	// begin inline asm
	{	
ld.global.cg.u64 %rd15351, [%rd15349];
	}
	// end inline asm
	// begin inline asm
	{	
ld.global.cg.u64 %rd15353, [%rd15351];
	}
	// end inline asm
	// begin inline asm
	{	
ld.global.cg.u64 %rd15355, [%rd15353];
	}
	// end inline asm
	// begin inline asm
	{	
ld.global.cg.u64 %rd15357, [%rd15355];
	}
	// end inline asm
	// begin inline asm
	{	
ld.global.cg.u64 %rd15359, [%rd15357];
	}
	// end inline asm
	// begin inline asm
	{	
ld.global.cg.u64 %rd15361, [%rd15359];
	}
	// end inline asm
	// begin inline asm
	{	
ld.global.cg.u64 %rd15363, [%rd15361];
	}
	// end inline asm
	// begin inline asm
	{	
ld.global.cg.u64 %rd15365, [%rd15363];
	}
	// end inline asm
	// begin inline asm
	{	
ld.global.cg.u64 %rd15367, [%rd15365];
	}
	// end inline asm
	// begin inline asm
	{	
ld.global.cg.u64 %rd15369, [%rd15367];
	}
	// end inline asm
	// begin inline asm
	{	
ld.global.cg.u64 %rd15371, [%rd15369];
	}
	// end inline asm
	// begin inline asm
	{	
ld.global.cg.u64 %rd15373, [%rd15371];
	}
	// end inline asm
	// begin inline asm
	{	
ld.global.cg.u64 %rd15375, [%rd15373];
	}
	// end inline asm
	// begin inline asm
	{	
ld.global.cg.u64 %rd15377, [%rd15375];
	}
	// end inline asm
	// begin inline asm
	{	
ld.global.cg.u64 %rd15379, [%rd15377];
	}
	// end inline asm
	// begin inline asm
	{	
ld.global.cg.u64 %rd15381, [%rd15379];
	}
	// end inline asm
	// begin inline asm
	{	
ld.global.cg.u64 %rd15383, [%rd15381];
	}
	// end inline asm
	// begin inline asm
	{	
ld.global.cg.u64 %rd15385, [%rd15383];
	}
	// end inline asm
	// begin inline asm
	{	
ld.global.cg.u64 %rd15387, [%rd15385];
	}
	// end inline asm
	// begin inline asm
	{	
ld.global.cg.u64 %rd15389, [%rd15387];
	}
	// end inline asm
	// begin inline asm
	{	
ld.global.cg.u64 %rd15391, [%rd15389];
	}
	// end inline asm
	// begin inline asm
	{	
ld.global.cg.u64 %rd15393, [%rd15391];
	}
	// end inline asm
	// begin inline asm
	{	
ld.global.cg.u64 %rd15395, [%rd15393];
	}
	// end inline asm
	// begin inline asm
	{	
ld.global.cg.u64 %rd15397, [%rd15395];
	}
	// end inline asm
	// begin inline asm
	{	
ld.global.cg.u64 %rd15399, [%rd15397];
	}
	// end inline asm
	// begin inline asm
	{	
ld.global.cg.u64 %rd15401, [%rd15399];
	}
	// end inline asm
	// begin inline asm
	{	
ld.global.cg.u64 %rd15403, [%rd15401];
	}
	// end inline asm
	// begin inline asm
	{	
ld.global.cg.u64 %rd15405, [%rd15403];
	}
	// end inline asm
	// begin inline asm
	{	
ld.global.cg.u64 %rd15407, [%rd15405];
	}
	// end inline asm
	// begin inline asm
	{	
ld.global.cg.u64 %rd15409, [%rd15407];
	}
	// end inline asm
	// begin inline asm
	{	
ld.global.cg.u64 %rd15411, [%rd15409];
	}
	// end inline asm
	// begin inline asm
	{	
ld.global.cg.u64 %rd15413, [%rd15411];
	}
	// end inline asm
	// begin inline asm
	{	
ld.global.cg.u64 %rd15415, [%rd15413];
	}
	// end inline asm
	// begin inline asm
	{	
ld.global.cg.u64 %rd15417, [%rd15415];
	}
	// end inline asm
	// begin inline asm
	{	
ld.global.cg.u64 %rd15419, [%rd15417];
	}
	// end inline asm
	// begin inline asm
	{	
ld.global.cg.u64 %rd15421, [%rd15419];
	}
	// end inline asm
	// begin inline asm
	{	
ld.global.cg.u64 %rd15423, [%rd15421];
	}
	// end inline asm
	// begin inline asm
	{	
ld.global.cg.u64 %rd15425, [%rd15423];
	}
	// end inline asm
	// begin inline asm
	{	
ld.global.cg.u64 %rd15427, [%rd15425];
	}
	// end inline asm
	// begin inline asm
	{	
ld.global.cg.u64 %rd15429, [%rd15427];
	}
	// end inline asm
	// begin inline asm
	{	
ld.global.cg.u64 %rd15431, [%rd15429];
	}
	// end inline asm
	// begin inline asm
	{	
ld.global.cg.u64 %rd15433, [%rd15431];
	}
	// end inline asm
	// begin inline asm
	{	
ld.global.cg.u64 %rd15435, [%rd15433];
	}
	// end inline asm
	// begin inline asm
	{	
ld.global.cg.u64 %rd15437, [%rd15435];
	}
	// end inline asm
	// begin inline asm
	{	
ld.global.cg.u64 %rd15439, [%rd15437];
	}
	// end inline asm
	// begin inline asm
	{	
ld.global.cg.u64 %rd15441, [%rd15439];
	}
	// end inline asm
	// begin inline asm
	{	
ld.global.cg.u64 %rd15443, [%rd15441];
	}
	// end inline asm
	// begin inline asm
	{	
ld.global.cg.u64 %rd15445, [%rd15443];
	}
	// end inline asm
	// begin inline asm
	{	
ld.global.cg.u64 %rd15447, [%rd15445];
	}
	// end inline asm
	// begin inline asm
	{	
ld.global.cg.u64 %rd15449, [%rd15447];
	}
	// end inline asm
	// begin inline asm
	{	
ld.global.cg.u64 %rd15451, [%rd15449];
	}
	// end inline asm
	// begin inline asm
	{	
ld.global.cg.u64 %rd15453, [%rd15451];
	}
	// end inline asm
	// begin inline asm
	{	
ld.global.cg.u64 %rd15455, [%rd15453];
	}
	// end inline asm
	// begin inline asm
	{	
ld.global.cg.u64 %rd15457, [%rd15455];
	}
	// end inline asm
	// begin inline asm
	{	
ld.global.cg.u64 %rd15459, [%rd15457];
	}
	// end inline asm
	// begin inline asm
	{	
ld.global.cg.u64 %rd15461, [%rd15459];
	}
	// end inline asm
	// begin inline asm
	{	
ld.global.cg.u64 %rd15463, [%rd15461];
	}
	// end inline asm
	// begin inline asm
	{	
ld.global.cg.u64 %rd15465, [%rd15463];
	}
	// end inline asm
	// begin inline asm
	{	
ld.global.cg.u64 %rd15467, [%rd15465];
	}
	// end inline asm
	// begin inline asm
	{	
ld.global.cg.u64 %rd15469, [%rd15467];
	}
	// end inline asm
	// begin inline asm
	{	
ld.global.cg.u64 %rd15471, [%rd15469];
	}
	// end inline asm
	// begin inline asm
	{	
ld.global.cg.u64 %rd15473, [%rd15471];
	}
	// end inline asm
	// begin inline asm
	{	
ld.global.cg.u64 %rd15475, [%rd15473];
	}
	// end inline asm
	// begin inline asm
	{	
ld.global.cg.u64 %rd15477, [%rd15475];
	}
	// end inline asm
	// begin inline asm
	{	
ld.global.cg.u64 %rd15479, [%rd15477];
	}
	// end inline asm
	// begin inline asm
	{	
ld.global.cg.u64 %rd15481, [%rd15479];
	}
	// end inline asm
	// begin inline asm
	{	
ld.global.cg.u64 %rd15483, [%rd15481];
	}
	// end inline asm
	// begin inline asm
	{	
ld.global.cg.u64 %rd15485, [%rd15483];
	}
	// end inline asm
	// begin inline asm
	{	
ld.global.cg.u64 %rd15487, [%rd15485];
	}
	// end inline asm
	// begin inline asm
	{	
ld.global.cg.u64 %rd15489, [%rd15487];
	}
	// end inline asm
	// begin inline asm
	{	
ld.global.cg.u64 %rd15491, [%rd15489];
	}
	// end inline asm
	// begin inline asm
	{	
ld.global.cg.u64 %rd15493, [%rd15491];
	}
	// end inline asm
	// begin inline asm
	{	
ld.global.cg.u64 %rd15495, [%rd15493];
	}
	// end inline asm
	// begin inline asm
	{	
ld.global.cg.u64 %rd15497, [%rd15495];
	}
	// end inline asm
	// begin inline asm
	{	
ld.global.cg.u64 %rd15499, [%rd15497];
	}
	// end inline asm
	// begin inline asm
	{	
ld.global.cg.u64 %rd15501, [%rd15499];
	}
	// end inline asm
	// begin inline asm
	{	
ld.global.cg.u64 %rd15503, [%rd15501];
	}
	// end inline asm
	// begin inline asm
	{	
ld.global.cg.u64 %rd15505, [%rd15503];
	}
	// end inline asm
	// begin inline asm
	{	
ld.global.cg.u64 %rd15507, [%rd15505];
	}
	// end inline asm
	// begin inline asm
	{	
ld.global.cg.u64 %rd15509, [%rd15507];
	}
	// end inline asm
	// begin inline asm
	{	
ld.global.cg.u64 %rd15511, [%rd15509];
	}
	// end inline asm
	// begin inline asm
	{	
ld.global.cg.u64 %rd15513, [%rd15511];
	}
	// end inline asm
	// begin inline asm
	{	
ld.global.cg.u64 %rd15515, [%rd15513];
	}
	// end inline asm
	// begin inline asm
	{	
ld.global.cg.u64 %rd15517, [%rd15515];
	}
	// end inline asm
	// begin inline asm
	{	
ld.global.cg.u64 %rd15519, [%rd15517];
	}
	// end inline asm
	// begin inline asm
	{	
ld.global.cg.u64 %rd15521, [%rd15519];
	}
	// end inline asm
	// begin inline asm
	{	
ld.global.cg.u64 %rd15523, [%rd15521];
	}
	// end inline asm
	// begin inline asm
	{	
ld.global.cg.u64 %rd15525, [%rd15523];
	}
	// end inline asm
	// begin inline asm
	{	
ld.global.cg.u64 %rd15527, [%rd15525];
	}
	// end inline asm
	// begin inline asm
	{	
ld.global.cg.u64 %rd15529, [%rd15527];
	}
	// end inline asm
	// begin inline asm
	{	
ld.global.cg.u64 %rd15531, [%rd15529];
	}
	// end inline asm
	// begin inline asm
	{	
ld.global.cg.u64 %rd15533, [%rd15531];
	}
	// end inline asm
	// begin inline asm
	{	
ld.global.cg.u64 %rd15535, [%rd15533];
	}
	// end inline asm
	// begin inline asm
	{	
ld.global.cg.u64 %rd15537, [%rd15535];
	}
	// end inline asm
	// begin inline asm
	{	
ld.global.cg.u64 %rd15539, [%rd15537];
	}
	// end inline asm
	// begin inline asm
	{	
ld.global.cg.u64 %rd15541, [%rd15539];
	}
	// end inline asm
	// begin inline asm
	{	
ld.global.cg.u64 %rd15543, [%rd15541];
	}
	// end inline asm
	// begin inline asm
	{	
ld.global.cg.u64 %rd15545, [%rd15543];
	}
	// end inline asm
	// begin inline asm
	{	
ld.global.cg.u64 %rd15547, [%rd15545];
	}
	// end inline asm
	// begin inline asm
	{	
ld.global.cg.u64 %rd15549, [%rd15547];
	}
	// end inline asm
	// begin inline asm
	{	
ld.global.cg.u64 %rd15551, [%rd15549];
	}
	// end inline asm
	// begin inline asm
	{	
ld.global.cg.u64 %rd15553, [%rd15551];
	}
	// end inline asm
	// begin inline asm
	{	
ld.global.cg.u64 %rd15555, [%rd15553];
	}
	// end inline asm
	// begin inline asm
	{	
ld.global.cg.u64 %rd15557, [%rd15555];
	}
	// end inline asm
	// begin inline asm
	{	
ld.global.cg.u64 %rd15559, [%rd15557];
	}
	// end inline asm
	// begin inline asm
	{	
ld.global.cg.u64 %rd15561, [%rd15559];
	}
	// end inline asm
	// begin inline asm
	{	
ld.global.cg.u64 %rd15563, [%rd15561];
	}
	// end inline asm
	// begin inline asm
	{	
ld.global.cg.u64 %rd15565, [%rd15563];
	}
	// end inline asm
	// begin inline asm
	{	
ld.global.cg.u64 %rd15567, [%rd15565];
	}
	// end inline asm
	// begin inline asm
	{	
ld.global.cg.u64 %rd15569, [%rd15567];
	}
	// end inline asm
	// begin inline asm
	{	
ld.global.cg.u64 %rd15571, [%rd15569];
	}
	// end inline asm
	// begin inline asm
	{	
ld.global.cg.u64 %rd15573, [%rd15571];
	}
	// end inline asm
	// begin inline asm
	{	
ld.global.cg.u64 %rd15575, [%rd15573];
	}
	// end inline asm
	// begin inline asm
	{	
ld.global.cg.u64 %rd15577, [%rd15575];
	}
	// end inline asm
	// begin inline asm
	{	
ld.global.cg.u64 %rd15579, [%rd15577];
	}
	// end inline asm
	// begin inline asm
	{	
ld.global.cg.u64 %rd15581, [%rd15579];
	}
	// end inline asm
	// begin inline asm
	{	
ld.global.cg.u64 %rd15583, [%rd15581];
	}
	// end inline asm
	// begin inline asm
	{	
ld.global.cg.u64 %rd15585, [%rd15583];
	}
	// end inline asm
	// begin inline asm
	{	
ld.global.cg.u64 %rd15587, [%rd15585];
	}
	// end inline asm
	// begin inline asm
	{	
ld.global.cg.u64 %rd15589, [%rd15587];
	}
	// end inline asm
	// begin inline asm
	{	
ld.global.cg.u64 %rd15591, [%rd15589];
	}
	// end inline asm
	// begin inline asm
	{	
ld.global.cg.u64 %rd15593, [%rd15591];
	}
	// end inline asm
	// begin inline asm
	{	
ld.global.cg.u64 %rd15595, [%rd15593];
	}
	// end inline asm
	// begin inline asm
	{	
ld.global.cg.u64 %rd15597, [%rd15595];
	}
	// end inline asm
	// begin inline asm
	{	
ld.global.cg.u64 %rd15599, [%rd15597];
	}
	// end inline asm
	// begin inline asm
	{	
ld.global.cg.u64 %rd15601, [%rd15599];
	}
	// end inline asm
	// begin inline asm
	{	
ld.global.cg.u64 %rd15603, [%rd15601];
	}
	// end inline asm
	// begin inline asm
	{	
ld.global.cg.u64 %rd15605, [%rd15603];
	}
	// end inline asm
	// begin inline asm
	{	
ld.global.cg.u64 %rd15607, [%rd15605];
	}
	// end inline asm
	// begin inline asm
	{	
ld.global.cg.u64 %rd15609, [%rd15607];
	}
	// end inline asm
	// begin inline asm
	{	
ld.global.cg.u64 %rd15611, [%rd15609];
	}
	// end inline asm
	// begin inline asm
	{	
ld.global.cg.u64 %rd15613, [%rd15611];
	}
	// end inline asm
	// begin inline asm
	{	
ld.global.cg.u64 %rd15615, [%rd15613];
	}
	// end inline asm
	// begin inline asm
	{	
ld.global.cg.u64 %rd15617, [%rd15615];
	}
	// end inline asm
	// begin inline asm
	{	
ld.global.cg.u64 %rd15619, [%rd15617];
	}
	// end inline asm
	// begin inline asm
	{	
ld.global.cg.u64 %rd15621, [%rd15619];
	}
	// end inline asm
	// begin inline asm
	{	
ld.global.cg.u64 %rd15623, [%rd15621];
	}
	// end inline asm
	// begin inline asm
	{	
ld.global.cg.u64 %rd15625, [%rd15623];
	}
	// end inline asm
	// begin inline asm
	{	
ld.global.cg.u64 %rd15627, [%rd15625];
	}
	// end inline asm
	// begin inline asm
	{	
ld.global.cg.u64 %rd15629, [%rd15627];
	}
	// end inline asm
	// begin inline asm
	{	
ld.global.cg.u64 %rd15631, [%rd15629];
	}
	// end inline asm
	// begin inline asm
	{	
ld.global.cg.u64 %rd15633, [%rd15631];
	}
	// end inline asm
	// begin inline asm
	{	
ld.global.cg.u64 %rd15635, [%rd15633];
	}
	// end inline asm
	// begin inline asm
	{	
ld.global.cg.u64 %rd15637, [%rd15635];
	}
	// end inline asm
	// begin inline asm
	{	
ld.global.cg.u64 %rd15639, [%rd15637];
	}
	// end inline asm
	// begin inline asm
	{	
ld.global.cg.u64 %rd15641, [%rd15639];
	}
	// end inline asm
	// begin inline asm
	{	
ld.global.cg.u64 %rd15643, [%rd15641];
	}
	// end inline asm
	// begin inline asm
	{	
ld.global.cg.u64 %rd15645, [%rd15643];
	}
	// end inline asm
	// begin inline asm
	{	
ld.global.cg.u64 %rd15647, [%rd15645];
	}
	// end inline asm
	// begin inline asm
	{	
ld.global.cg.u64 %rd15649, [%rd15647];
	}
	// end inline asm
	// begin inline asm
	{	
ld.global.cg.u64 %rd15651, [%rd15649];
	}
	// end inline asm
	// begin inline asm
	{	
ld.global.cg.u64 %rd15653, [%rd15651];
	}
	// end inline asm
	// begin inline asm
	{	
ld.global.cg.u64 %rd15655, [%rd15653];
	}
	// end inline asm
	// begin inline asm
	{	
ld.global.cg.u64 %rd15657, [%rd15655];
	}
	// end inline asm
	// begin inline asm
	{	
ld.global.cg.u64 %rd15659, [%rd15657];
	}
	// end inline asm
	// begin inline asm
	{	
ld.global.cg.u64 %rd15661, [%rd15659];
	}
	// end inline asm
	// begin inline asm
	{	
ld.global.cg.u64 %rd15663, [%rd15661];
	}
	// end inline asm
	// begin inline asm
	{	
ld.global.cg.u64 %rd15665, [%rd15663];
	}
	// end inline asm
	// begin inline asm
	{	
ld.global.cg.u64 %rd15667, [%rd15665];
	}
	// end inline asm
	// begin inline asm
	{	
ld.global.cg.u64 %rd15669, [%rd15667];
	}
	// end inline asm
	// begin inline asm
	{	
ld.global.cg.u64 %rd15671, [%rd15669];
	}
	// end inline asm
	// begin inline asm
	{	
ld.global.cg.u64 %rd15673, [%rd15671];
	}
	// end inline asm
	// begin inline asm
	{	
ld.global.cg.u64 %rd15675, [%rd15673];
	}
	// end inline asm
	// begin inline asm
	{	
ld.global.cg.u64 %rd15677, [%rd15675];
	}
	// end inline asm
	// begin inline asm
	{	
ld.global.cg.u64 %rd15679, [%rd15677];
	}
	// end inline asm
	// begin inline asm
	{	
ld.global.cg.u64 %rd15681, [%rd15679];
	}
	// end inline asm
	// begin inline asm
	{	
ld.global.cg.u64 %rd15683, [%rd15681];
	}
	// end inline asm
	// begin inline asm
	{	
ld.global.cg.u64 %rd15685, [%rd15683];
	}
	// end inline asm
	// begin inline asm
	{	
ld.global.cg.u64 %rd15687, [%rd15685];
	}
	// end inline asm
	// begin inline asm
	{	
ld.global.cg.u64 %rd15689, [%rd15687];
	}
	// end inline asm
	// begin inline asm
	{	
ld.global.cg.u64 %rd15691, [%rd15689];
	}
	// end inline asm
	// begin inline asm
	{	
ld.global.cg.u64 %rd15693, [%rd15691];
	}
	// end inline asm
	// begin inline asm
	{	
ld.global.cg.u64 %rd15695, [%rd15693];
	}
	// end inline asm
	// begin inline asm
	{	
ld.global.cg.u64 %rd15697, [%rd15695];
	}
	// end inline asm
	// begin inline asm
	{	
ld.global.cg.u64 %rd15699, [%rd15697];
	}
	// end inline asm
	// begin inline asm
	{	
ld.global.cg.u64 %rd15701, [%rd15699];
	}
	// end inline asm
	// begin inline asm
	{	
ld.global.cg.u64 %rd15703, [%rd15701];
	}
	// end inline asm
	// begin inline asm
	{	
ld.global.cg.u64 %rd15705, [%rd15703];
	}
	// end inline asm
	// begin inline asm
	{	
ld.global.cg.u64 %rd15707, [%rd15705];
	}
	// end inline asm
	// begin inline asm
	{	
ld.global.cg.u64 %rd15709, [%rd15707];
	}
	// end inline asm
	// begin inline asm
	{	
ld.global.cg.u64 %rd15711, [%rd15709];
	}
	// end inline asm
	// begin inline asm
	{	
ld.global.cg.u64 %rd15713, [%rd15711];
	}
	// end inline asm
	// begin inline asm
	{	
ld.global.cg.u64 %rd15715, [%rd15713];
	}
	// end inline asm
	// begin inline asm
	{	
ld.global.cg.u64 %rd15717, [%rd15715];
	}
	// end inline asm
	// begin inline asm
	{	
ld.global.cg.u64 %rd15719, [%rd15717];
	}
	// end inline asm
	// begin inline asm
	{	
ld.global.cg.u64 %rd15721, [%rd15719];
	}
	// end inline asm
	// begin inline asm
	{	
ld.global.cg.u64 %rd15723, [%rd15721];
	}
	// end inline asm
	// begin inline asm
	{	
ld.global.cg.u64 %rd15725, [%rd15723];
	}
	// end inline asm
	// begin inline asm
	{	
ld.global.cg.u64 %rd15727, [%rd15725];
	}
	// end inline asm
	// begin inline asm
	{	
ld.global.cg.u64 %rd15729, [%rd15727];
	}
	// end inline asm
	// begin inline asm
	{	
ld.global.cg.u64 %rd15731, [%rd15729];
	}
	// end inline asm
	// begin inline asm
	{	
ld.global.cg.u64 %rd15733, [%rd15731];
	}
	// end inline asm
	// begin inline asm
	{	
ld.global.cg.u64 %rd15735, [%rd15733];
	}
	// end inline asm
	// begin inline asm
	{	
ld.global.cg.u64 %rd15737, [%rd15735];
	}
	// end inline asm
	// begin inline asm
	{	
ld.global.cg.u64 %rd15739, [%rd15737];
	}
	// end inline asm
	// begin inline asm
	{	
ld.global.cg.u64 %rd15741, [%rd15739];
	}
	// end inline asm
	// begin inline asm
	{	
ld.global.cg.u64 %rd15743, [%rd15741];
	}
	// end inline asm
	// begin inline asm
	{	
ld.global.cg.u64 %rd15745, [%rd15743];
	}
	// end inline asm
	// begin inline asm
	{	
ld.global.cg.u64 %rd15747, [%rd15745];
	}
	// end inline asm
	// begin inline asm
	{	
ld.global.cg.u64 %rd15749, [%rd15747];
	}
	// end inline asm
	// begin inline asm
	{	
ld.global.cg.u64 %rd15751, [%rd15749];
	}
	// end inline asm
	// begin inline asm
	{	
ld.global.cg.u64 %rd15753, [%rd15751];
	}
	// end inline asm
	// begin inline asm
	{	
ld.global.cg.u64 %rd15755, [%rd15753];
	}
	// end inline asm
	// begin inline asm
	{	
ld.global.cg.u64 %rd15757, [%rd15755];
	}
	// end inline asm
	// begin inline asm
	{	
ld.global.cg.u64 %rd15759, [%rd15757];
	}
	// end inline asm
	// begin inline asm
	{	
ld.global.cg.u64 %rd15761, [%rd15759];
	}
	// end inline asm
	// begin inline asm
	{	
ld.global.cg.u64 %rd15763, [%rd15761];
	}
	// end inline asm
	// begin inline asm
	{	
ld.global.cg.u64 %rd15765, [%rd15763];
	}
	// end inline asm
	// begin inline asm
	{	
ld.global.cg.u64 %rd15767, [%rd15765];
	}
	// end inline asm
	// begin inline asm
	{	
ld.global.cg.u64 %rd15769, [%rd15767];
	}
	// end inline asm
	// begin inline asm
	{	
ld.global.cg.u64 %rd15771, [%rd15769];
	}
	// end inline asm
	// begin inline asm
	{	
ld.global.cg.u64 %rd15773, [%rd15771];
	}
	// end inline asm
	// begin inline asm
	{	
ld.global.cg.u64 %rd15775, [%rd15773];
	}
	// end inline asm
	// begin inline asm
	{	
ld.global.cg.u64 %rd15777, [%rd15775];
	}
	// end inline asm
	// begin inline asm
	{	
ld.global.cg.u64 %rd15779, [%rd15777];
	}
	// end inline asm
	// begin inline asm
	{	
ld.global.cg.u64 %rd15781, [%rd15779];
	}
	// end inline asm
	// begin inline asm
	{	
ld.global.cg.u64 %rd15783, [%rd15781];
	}
	// end inline asm
	// begin inline asm
	{	
ld.global.cg.u64 %rd15785, [%rd15783];
	}
	// end inline asm
	// begin inline asm
	{	
ld.global.cg.u64 %rd15787, [%rd15785];
	}
	// end inline asm
	// begin inline asm
	{	
ld.global.cg.u64 %rd15789, [%rd15787];
	}
	// end inline asm
	// begin inline asm
	{	
ld.global.cg.u64 %rd15791, [%rd15789];
	}
	// end inline asm
	// begin inline asm
	{	
ld.global.cg.u64 %rd15793, [%rd15791];
	}
	// end inline asm
	// begin inline asm
	{	
ld.global.cg.u64 %rd15795, [%rd15793];
	}
	// end inline asm
	// begin inline asm
	{	
ld.global.cg.u64 %rd15797, [%rd15795];
	}
	// end inline asm
	// begin inline asm
	{	
ld.global.cg.u64 %rd15799, [%rd15797];
	}
	// end inline asm
	// begin inline asm
	{	
ld.global.cg.u64 %rd15801, [%rd15799];
	}
	// end inline asm
	// begin inline asm
	{	
ld.global.cg.u64 %rd15803, [%rd15801];
	}
	// end inline asm
	// begin inline asm
	{	
ld.global.cg.u64 %rd15805, [%rd15803];
	}
	// end inline asm
	// begin inline asm
	{	
ld.global.cg.u64 %rd15807, [%rd15805];
	}
	// end inline asm
	// begin inline asm
	{	
ld.global.cg.u64 %rd15809, [%rd15807];
	}
	// end inline asm
	// begin inline asm
	{	
ld.global.cg.u64 %rd15811, [%rd15809];
	}
	// end inline asm
	// begin inline asm
	{	
ld.global.cg.u64 %rd15813, [%rd15811];
	}
	// end inline asm
	// begin inline asm
	{	
ld.global.cg.u64 %rd15815, [%rd15813];
	}
	// end inline asm
	// begin inline asm
	{	
ld.global.cg.u64 %rd15817, [%rd15815];
	}
	// end inline asm
	// begin inline asm
	{	
ld.global.cg.u64 %rd15819, [%rd15817];
	}
	// end inline asm
	// begin inline asm
	{	
ld.global.cg.u64 %rd15821, [%rd15819];
	}
	// end inline asm
	// begin inline asm
	{	
ld.global.cg.u64 %rd15823, [%rd15821];
	}
	// end inline asm
	// begin inline asm
	{	
ld.global.cg.u64 %rd15825, [%rd15823];
	}
	// end inline asm
	// begin inline asm
	{	
ld.global.cg.u64 %rd15827, [%rd15825];
	}
	// end inline asm
	// begin inline asm
	{	
ld.global.cg.u64 %rd15829, [%rd15827];
	}
	// end inline asm
	// begin inline asm
	{	
ld.global.cg.u64 %rd15831, [%rd15829];
	}
	// end inline asm
	// begin inline asm
	{	
ld.global.cg.u64 %rd15833, [%rd15831];
	}
	// end inline asm
	// begin inline asm
	{	
ld.global.cg.u64 %rd15835, [%rd15833];
	}
	// end inline asm
	// begin inline asm
	{	
ld.global.cg.u64 %rd15837, [%rd15835];
	}
	// end inline asm
	// begin inline asm
	{	
ld.global.cg.u64 %rd15839, [%rd15837];
	}
	// end inline asm
	// begin inline asm
	{	
ld.global.cg.u64 %rd15841, [%rd15839];
	}
	// end inline asm
	// begin inline asm
	{	
ld.global.cg.u64 %rd15843, [%rd15841];
	}
	// end inline asm
	// begin inline asm
	{	
ld.global.cg.u64 %rd15845, [%rd15843];
	}
	// end inline asm
	// begin inline asm
	{	
ld.global.cg.u64 %rd15847, [%rd15845];
	}
	// end inline asm
	// begin inline asm
	{	
ld.global.cg.u64 %rd15849, [%rd15847];
	}
	// end inline asm
	// begin inline asm
	{	
ld.global.cg.u64 %rd15851, [%rd15849];
	}
	// end inline asm
	// begin inline asm
	{	
ld.global.cg.u64 %rd15853, [%rd15851];
	}
	// end inline asm
	// begin inline asm
	{	
ld.global.cg.u64 %rd15855, [%rd15853];
	}
	// end inline asm
	// begin inline asm
	{	
ld.global.cg.u64 %rd15857, [%rd15855];
	}
	// end inline asm
	// begin inline asm
	{	
ld.global.cg.u64 %rd15859, [%rd15857];
	}
	// end inline asm
	// begin inline asm
	{	
ld.global.cg.u64 %rd15861, [%rd15859];
	}
	// end inline asm
	// begin inline asm
	{	
ld.global.cg.u64 %rd15863, [%rd15861];
	}
	// end inline asm
	// begin inline asm
	{	
ld.global.cg.u64 %rd15865, [%rd15863];
	}
	// end inline asm
	// begin inline asm
	{	
ld.global.cg.u64 %rd15867, [%rd15865];
	}
	// end inline asm
	// begin inline asm
	{	
ld.global.cg.u64 %rd15869, [%rd15867];
	}
	// end inline asm
	// begin inline asm
	{	
ld.global.cg.u64 %rd15871, [%rd15869];
	}
	// end inline asm
	// begin inline asm
	{	
ld.global.cg.u64 %rd15873, [%rd15871];
	}
	// end inline asm
	// begin inline asm
	{	
ld.global.cg.u64 %rd15875, [%rd15873];
	}
	// end inline asm
	// begin inline asm
	{	
ld.global.cg.u64 %rd15877, [%rd15875];
	}
	// end inline asm
	// begin inline asm
	{	
ld.global.cg.u64 %rd15879, [%rd15877];
	}
	// end inline asm
	// begin inline asm
	{	
ld.global.cg.u64 %rd15881, [%rd15879];
	}
	// end inline asm
	// begin inline asm
	{	
ld.global.cg.u64 %rd15883, [%rd15881];
	}
	// end inline asm
	// begin inline asm
	{	
ld.global.cg.u64 %rd15885, [%rd15883];
	}
	// end inline asm
	// begin inline asm
	{	
ld.global.cg.u64 %rd15887, [%rd15885];
	}
	// end inline asm
	// begin inline asm
	{	
ld.global.cg.u64 %rd15889, [%rd15887];
	}
	// end inline asm
	// begin inline asm
	{	
ld.global.cg.u64 %rd15891, [%rd15889];
	}
	// end inline asm
	// begin inline asm
	{	
ld.global.cg.u64 %rd15893, [%rd15891];
	}
	// end inline asm
	// begin inline asm
	{	
ld.global.cg.u64 %rd15895, [%rd15893];
	}
	// end inline asm
	// begin inline asm
	{	
ld.global.cg.u64 %rd15897, [%rd15895];
	}
	// end inline asm
	// begin inline asm
	{	
ld.global.cg.u64 %rd15899, [%rd15897];
	}
	// end inline asm
	// begin inline asm
	{	
ld.global.cg.u64 %rd15901, [%rd15899];
	}
	// end inline asm
	// begin inline asm
	{	
ld.global.cg.u64 %rd15903, [%rd15901];
	}
	// end inline asm
	// begin inline asm
	{	
ld.global.cg.u64 %rd15905, [%rd15903];
	}
	// end inline asm
	// begin inline asm
	{	
ld.global.cg.u64 %rd15907, [%rd15905];
	}
	// end inline asm
	// begin inline asm
	{	
ld.global.cg.u64 %rd15909, [%rd15907];
	}
	// end inline asm
	// begin inline asm
	{	
ld.global.cg.u64 %rd15911, [%rd15909];
	}
	// end inline asm
	// begin inline asm
	{	
ld.global.cg.u64 %rd15913, [%rd15911];
	}
	// end inline asm
	// begin inline asm
	{	
ld.global.cg.u64 %rd15915, [%rd15913];
	}
	// end inline asm
	// begin inline asm
	{	
ld.global.cg.u64 %rd15917, [%rd15915];
	}
	// end inline asm
	// begin inline asm
	{	
ld.global.cg.u64 %rd15919, [%rd15917];
	}
	// end inline asm
	// begin inline asm
	{	
ld.global.cg.u64 %rd15921, [%rd15919];
	}
	// end inline asm
	// begin inline asm
	{	
ld.global.cg.u64 %rd15923, [%rd15921];
	}
	// end inline asm
	// begin inline asm
	{	
ld.global.cg.u64 %rd15925, [%rd15923];
	}
	// end inline asm
	// begin inline asm
	{	
ld.global.cg.u64 %rd15927, [%rd15925];
	}
	// end inline asm
	// begin inline asm
	{	
ld.global.cg.u64 %rd15929, [%rd15927];
	}
	// end inline asm
	// begin inline asm
	{	
ld.global.cg.u64 %rd15931, [%rd15929];
	}
	// end inline asm
	// begin inline asm
	{	
ld.global.cg.u64 %rd15933, [%rd15931];
	}
	// end inline asm
	// begin inline asm
	{	
ld.global.cg.u64 %rd15935, [%rd15933];
	}
	// end inline asm
	// begin inline asm
	{	
ld.global.cg.u64 %rd15937, [%rd15935];
	}
	// end inline asm
	// begin inline asm
	{	
ld.global.cg.u64 %rd15939, [%rd15937];
	}
	// end inline asm
	// begin inline asm
	{	
ld.global.cg.u64 %rd15941, [%rd15939];
	}
	// end inline asm
	// begin inline asm
	{	
ld.global.cg.u64 %rd15943, [%rd15941];
	}
	// end inline asm
	// begin inline asm
	{	
ld.global.cg.u64 %rd15945, [%rd15943];
	}
	// end inline asm
	// begin inline asm
	{	
ld.global.cg.u64 %rd15947, [%rd15945];
	}
	// end inline asm
	// begin inline asm
	{	
ld.global.cg.u64 %rd15949, [%rd15947];
	}
	// end inline asm
	// begin inline asm
	{	
ld.global.cg.u64 %rd15951, [%rd15949];
	}
	// end inline asm
	// begin inline asm
	{	
ld.global.cg.u64 %rd15953, [%rd15951];
	}
	// end inline asm
	// begin inline asm
	{	
ld.global.cg.u64 %rd15955, [%rd15953];
	}
	// end inline asm
	// begin inline asm
	{	
ld.global.cg.u64 %rd15957, [%rd15955];
	}
	// end inline asm
	// begin inline asm
	{	
ld.global.cg.u64 %rd15959, [%rd15957];
	}
	// end inline asm
	// begin inline asm
	{	
ld.global.cg.u64 %rd15961, [%rd15959];
	}
	// end inline asm
	// begin inline asm
	{	
ld.global.cg.u64 %rd15963, [%rd15961];
	}
	// end inline asm
	// begin inline asm
	{	
ld.global.cg.u64 %rd15965, [%rd15963];
	}
	// end inline asm
	// begin inline asm
	{	
ld.global.cg.u64 %rd15967, [%rd15965];
	}
	// end inline asm
	// begin inline asm
	{	
ld.global.cg.u64 %rd15969, [%rd15967];
	}
	// end inline asm
	// begin inline asm
	{	
ld.global.cg.u64 %rd15971, [%rd15969];
	}
	// end inline asm
	// begin inline asm
	{	
ld.global.cg.u64 %rd15973, [%rd15971];
	}
	// end inline asm
	// begin inline asm
	{	
ld.global.cg.u64 %rd15975, [%rd15973];
	}
	// end inline asm
	// begin inline asm
	{	
ld.global.cg.u64 %rd15977, [%rd15975];
	}
	// end inline asm
	// begin inline asm
	{	
ld.global.cg.u64 %rd15979, [%rd15977];
	}
	// end inline asm
	// begin inline asm
	{	
ld.global.cg.u64 %rd15981, [%rd15979];
	}
	// end inline asm
	// begin inline asm
	{	
ld.global.cg.u64 %rd15983, [%rd15981];
	}
	// end inline asm
	// begin inline asm
	{	
ld.global.cg.u64 %rd15985, [%rd15983];
	}
	// end inline asm
	// begin inline asm
	{	
ld.global.cg.u64 %rd15987, [%rd15985];
	}
	// end inline asm
	// begin inline asm
	{	
ld.global.cg.u64 %rd15989, [%rd15987];
	}
	// end inline asm
	// begin inline asm
	{	
ld.global.cg.u64 %rd15991, [%rd15989];
	}
	// end inline asm
	// begin inline asm
	{	
ld.global.cg.u64 %rd15993, [%rd15991];
	}
	// end inline asm
	// begin inline asm
	{	
ld.global.cg.u64 %rd15995, [%rd15993];
	}
	// end inline asm
	// begin inline asm
	{	
ld.global.cg.u64 %rd15997, [%rd15995];
	}
	// end inline asm
	// begin inline asm
	{	
ld.global.cg.u64 %rd15999, [%rd15997];
	}
	// end inline asm
	// begin inline asm
	{	
ld.global.cg.u64 %rd16001, [%rd15999];
	}
	// end inline asm
	// begin inline asm
	{	
ld.global.cg.u64 %rd16003, [%rd16001];
	}
	// end inline asm
	// begin inline asm
	{	
ld.global.cg.u64 %rd16005, [%rd16003];
	}
	// end inline asm
	// begin inline asm
	{	
ld.global.cg.u64 %rd16007, [%rd16005];
	}
	// end inline asm
	// begin inline asm
	{	
ld.global.cg.u64 %rd16009, [%rd16007];
	}
	// end inline asm
	// begin inline asm
	{	
ld.global.cg.u64 %rd16011, [%rd16009];
	}
	// end inline asm
	// begin inline asm
	{	
ld.global.cg.u64 %rd16013, [%rd16011];
	}
	// end inline asm
	// begin inline asm
	{	
ld.global.cg.u64 %rd16015, [%rd16013];
	}
	// end inline asm
	// begin inline asm
	{	
ld.global.cg.u64 %rd16017, [%rd16015];
	}
	// end inline asm
	// begin inline asm
	{	
ld.global.cg.u64 %rd16019, [%rd16017];
	}
	// end inline asm
	// begin inline asm
	{	
ld.global.cg.u64 %rd16021, [%rd16019];
	}
	// end inline asm
	// begin inline asm
	{	
ld.global.cg.u64 %rd16023, [%rd16021];
	}
	// end inline asm
	// begin inline asm
	{	
ld.global.cg.u64 %rd16025, [%rd16023];
	}
	// end inline asm
	// begin inline asm
	{	
ld.global.cg.u64 %rd16027, [%rd16025];
	}
	// end inline asm
	// begin inline asm
	{	
ld.global.cg.u64 %rd16029, [%rd16027];
	}
	// end inline asm
	// begin inline asm
	{	
ld.global.cg.u64 %rd16031, [%rd16029];
	}
	// end inline asm
	// begin inline asm
	{	
ld.global.cg.u64 %rd16033, [%rd16031];
	}
	// end inline asm
	// begin inline asm
	{	
ld.global.cg.u64 %rd16035, [%rd16033];
	}
	// end inline asm
	// begin inline asm
	{	
ld.global.cg.u64 %rd16037, [%rd16035];
	}
	// end inline asm
	// begin inline asm
	{	
ld.global.cg.u64 %rd16039, [%rd16037];
	}
	// end inline asm
	// begin inline asm
	{	
ld.global.cg.u64 %rd16041, [%rd16039];
	}
	// end inline asm
	// begin inline asm
	{	
ld.global.cg.u64 %rd16043, [%rd16041];
	}
	// end inline asm
	// begin inline asm
	{	
ld.global.cg.u64 %rd16045, [%rd16043];
	}
	// end inline asm
	// begin inline asm
	{	
ld.global.cg.u64 %rd16047, [%rd16045];
	}
	// end inline asm
	// begin inline asm
	{	
ld.global.cg.u64 %rd16049, [%rd16047];
	}
	// end inline asm
	// begin inline asm
	{	
ld.global.cg.u64 %rd16051, [%rd16049];
	}
	// end inline asm
	// begin inline asm
	{	
ld.global.cg.u64 %rd16053, [%rd16051];
	}
	// end inline asm
	// begin inline asm
	{	
ld.global.cg.u64 %rd16055, [%rd16053];
	}
	// end inline asm
	// begin inline asm
	{	
ld.global.cg.u64 %rd16057, [%rd16055];
	}
	// end inline asm
	// begin inline asm
	{	
ld.global.cg.u64 %rd16059, [%rd16057];
	}
	// end inline asm
	// begin inline asm
	{	
ld.global.cg.u64 %rd16061, [%rd16059];
	}
	// end inline asm
	// begin inline asm
	{	
ld.global.cg.u64 %rd16063, [%rd16061];
	}
	// end inline asm
	// begin inline asm
	{	
ld.global.cg.u64 %rd16065, [%rd16063];
	}
	// end inline asm
	// begin inline asm
	{	
ld.global.cg.u64 %rd16067, [%rd16065];
	}
	// end inline asm
	// begin inline asm
	{	
ld.global.cg.u64 %rd16069, [%rd16067];
	}
	// end inline asm
	// begin inline asm
	{	
ld.global.cg.u64 %rd16071, [%rd16069];
	}
	// end inline asm
	// begin inline asm
	{	
ld.global.cg.u64 %rd16073, [%rd16071];
	}
	// end inline asm
	// begin inline asm
	{	
ld.global.cg.u64 %rd16075, [%rd16073];
	}
	// end inline asm
	// begin inline asm
	{	
ld.global.cg.u64 %rd16077, [%rd16075];
	}
	// end inline asm
	// begin inline asm
	{	
ld.global.cg.u64 %rd16079, [%rd16077];
	}
	// end inline asm
	// begin inline asm
	{	
ld.global.cg.u64 %rd16081, [%rd16079];
	}
	// end inline asm
	// begin inline asm
	{	
ld.global.cg.u64 %rd16083, [%rd16081];
	}
	// end inline asm
	// begin inline asm
	{	
ld.global.cg.u64 %rd16085, [%rd16083];
	}
	// end inline asm
	// begin inline asm
	{	
ld.global.cg.u64 %rd16087, [%rd16085];
	}
	// end inline asm
	// begin inline asm
	{	
ld.global.cg.u64 %rd16089, [%rd16087];
	}
	// end inline asm
	// begin inline asm
	{	
ld.global.cg.u64 %rd16091, [%rd16089];
	}
	// end inline asm
	// begin inline asm
	{	
ld.global.cg.u64 %rd16093, [%rd16091];
	}
	// end inline asm
	// begin inline asm
	{	
ld.global.cg.u64 %rd16095, [%rd16093];
	}
	// end inline asm
	// begin inline asm
	{	
ld.global.cg.u64 %rd16097, [%rd16095];
	}
	// end inline asm
	// begin inline asm
	{	
ld.global.cg.u64 %rd16099, [%rd16097];
	}
	// end inline asm
	// begin inline asm
	{	
ld.global.cg.u64 %rd16101, [%rd16099];
	}
	// end inline asm
	// begin inline asm
	{	
ld.global.cg.u64 %rd16103, [%rd16101];
	}
	// end inline asm
	// begin inline asm
	{	
ld.global.cg.u64 %rd16105, [%rd16103];
	}
	// end inline asm
	// begin inline asm
	{	
ld.global.cg.u64 %rd16107, [%rd16105];
	}
	// end inline asm
	// begin inline asm
	{	
ld.global.cg.u64 %rd16109, [%rd16107];
	}
	// end inline asm
	// begin inline asm
	{	
ld.global.cg.u64 %rd16111, [%rd16109];
	}
	// end inline asm
	// begin inline asm
	{	
ld.global.cg.u64 %rd16113, [%rd16111];
	}
	// end inline asm
	// begin inline asm
	{	
ld.global.cg.u64 %rd16115, [%rd16113];
	}
	// end inline asm
	// begin inline asm
	{	
ld.global.cg.u64 %rd16117, [%rd16115];
	}
	// end inline asm
	// begin inline asm
	{	
ld.global.cg.u64 %rd16119, [%rd16117];
	}
	// end inline asm
	// begin inline asm
	{	
ld.global.cg.u64 %rd16121, [%rd16119];
	}
	// end inline asm
	// begin inline asm
	{	
ld.global.cg.u64 %rd16123, [%rd16121];
	}
	// end inline asm
	// begin inline asm
	{	
ld.global.cg.u64 %rd16125, [%rd16123];
	}
	// end inline asm
	// begin inline asm
	{	
ld.global.cg.u64 %rd16127, [%rd16125];
	}
	// end inline asm
	// begin inline asm
	{	
ld.global.cg.u64 %rd16129, [%rd16127];
	}
	// end inline asm
	// begin inline asm
	{	
ld.global.cg.u64 %rd16131, [%rd16129];
	}
	// end inline asm
	// begin inline asm
	{	
ld.global.cg.u64 %rd16133, [%rd16131];
	}
	// end inline asm
	// begin inline asm
	{	
ld.global.cg.u64 %rd16135, [%rd16133];
	}
	// end inline asm
	// begin inline asm
	{	
ld.global.cg.u64 %rd16137, [%rd16135];
	}
	// end inline asm
	// begin inline asm
	{	
ld.global.cg.u64 %rd16139, [%rd16137];
	}
	// end inline asm
	// begin inline asm
	{	
ld.global.cg.u64 %rd16141, [%rd16139];
	}
	// end inline asm
	// begin inline asm
	{	
ld.global.cg.u64 %rd16143, [%rd16141];
	}
	// end inline asm
	// begin inline asm
	{	
ld.global.cg.u64 %rd16145, [%rd16143];
	}
	// end inline asm
	// begin inline asm
	{	
ld.global.cg.u64 %rd16147, [%rd16145];
	}
	// end inline asm
	// begin inline asm
	{	
ld.global.cg.u64 %rd16149, [%rd16147];
	}
	// end inline asm
	// begin inline asm
	{	
ld.global.cg.u64 %rd16151, [%rd16149];
	}
	// end inline asm
	// begin inline asm
	{	
ld.global.cg.u64 %rd16153, [%rd16151];
	}
	// end inline asm
	// begin inline asm
	{	
ld.global.cg.u64 %rd16155, [%rd16153];
	}
	// end inline asm
	// begin inline asm
	{	
ld.global.cg.u64 %rd16157, [%rd16155];
	}
	// end inline asm
	// begin inline asm
	{	
ld.global.cg.u64 %rd16159, [%rd16157];
	}
	// end inline asm
	// begin inline asm
	{	
ld.global.cg.u64 %rd16161, [%rd16159];
	}
	// end inline asm
	// begin inline asm
	{	
ld.global.cg.u64 %rd16163, [%rd16161];
	}
	// end inline asm
	// begin inline asm
	{	
ld.global.cg.u64 %rd16165, [%rd16163];
	}
	// end inline asm
	// begin inline asm
	{	
ld.global.cg.u64 %rd16167, [%rd16165];
	}
	// end inline asm
	// begin inline asm
	{	
ld.global.cg.u64 %rd16169, [%rd16167];
	}
	// end inline asm
	// begin inline asm
	{	
ld.global.cg.u64 %rd16171, [%rd16169];
	}
	// end inline asm
	// begin inline asm
	{	
ld.global.cg.u64 %rd16173, [%rd16171];
	}
	// end inline asm
	// begin inline asm
	{	
ld.global.cg.u64 %rd16175, [%rd16173];
	}
	// end inline asm
	// begin inline asm
	{	
ld.global.cg.u64 %rd16177, [%rd16175];
	}
	// end inline asm
	// begin inline asm
	{	
ld.global.cg.u64 %rd16179, [%rd16177];
	}
	// end inline asm
	// begin inline asm
	{	
ld.global.cg.u64 %rd16181, [%rd16179];
	}
	// end inline asm
	// begin inline asm
	{	
ld.global.cg.u64 %rd16183, [%rd16181];
	}
	// end inline asm
	// begin inline asm
	{	
ld.global.cg.u64 %rd16185, [%rd16183];
	}
	// end inline asm
	// begin inline asm
	{	
ld.global.cg.u64 %rd16187, [%rd16185];
	}
	// end inline asm
	// begin inline asm
	{	
ld.global.cg.u64 %rd16189, [%rd16187];
	}
	// end inline asm
	// begin inline asm
	{	
ld.global.cg.u64 %rd16191, [%rd16189];
	}
	// end inline asm
	// begin inline asm
	{	
ld.global.cg.u64 %rd16193, [%rd16191];
	}
	// end inline asm
	// begin inline asm
	{	
ld.global.cg.u64 %rd16195, [%rd16193];
	}
	// end inline asm
	// begin inline asm
	{	
ld.global.cg.u64 %rd16197, [%rd16195];
	}
	// end inline asm
	// begin inline asm
	{	
ld.global.cg.u64 %rd16199, [%rd16197];
	}
	// end inline asm
	// begin inline asm
	{	
ld.global.cg.u64 %rd16201, [%rd16199];
	}
	// end inline asm
	// begin inline asm
	{	
ld.global.cg.u64 %rd16203, [%rd16201];
	}
	// end inline asm
	// begin inline asm
	{	
ld.global.cg.u64 %rd16205, [%rd16203];
	}
	// end inline asm
	// begin inline asm
	{	
ld.global.cg.u64 %rd16207, [%rd16205];
	}
	// end inline asm
	// begin inline asm
	{	
ld.global.cg.u64 %rd16209, [%rd16207];
	}
	// end inline asm
	// begin inline asm
	{	
ld.global.cg.u64 %rd16211, [%rd16209];
	}
	// end inline asm
	// begin inline asm
	{	
ld.global.cg.u64 %rd16213, [%rd16211];
	}
	// end inline asm
	// begin inline asm
	{	
ld.global.cg.u64 %rd16215, [%rd16213];
	}
	// end inline asm
	// begin inline asm
	{	
ld.global.cg.u64 %rd16217, [%rd16215];
	}
	// end inline asm
	// begin inline asm
	{	
ld.global.cg.u64 %rd16219, [%rd16217];
	}
	// end inline asm
	// begin inline asm
	{	
ld.global.cg.u64 %rd16221, [%rd16219];
	}
	// end inline asm
	// begin inline asm
	{	
ld.global.cg.u64 %rd16223, [%rd16221];
	}
	// end inline asm
	// begin inline asm
	{	
ld.global.cg.u64 %rd16225, [%rd16223];
	}
	// end inline asm
	// begin inline asm
	{	
ld.global.cg.u64 %rd16227, [%rd16225];
	}
	// end inline asm
	// begin inline asm
	{	
ld.global.cg.u64 %rd16229, [%rd16227];
	}
	// end inline asm
	// begin inline asm
	{	
ld.global.cg.u64 %rd16231, [%rd16229];
	}
	// end inline asm
	// begin inline asm
	{	
ld.global.cg.u64 %rd16233, [%rd16231];
	}
	// end inline asm
	// begin inline asm
	{	
ld.global.cg.u64 %rd16235, [%rd16233];
	}
	// end inline asm
	// begin inline asm
	{	
ld.global.cg.u64 %rd16237, [%rd16235];
	}
	// end inline asm
	// begin inline asm
	{	
ld.global.cg.u64 %rd16239, [%rd16237];
	}
	// end inline asm
	// begin inline asm
	{	
ld.global.cg.u64 %rd16241, [%rd16239];
	}
	// end inline asm
	// begin inline asm
	{	
ld.global.cg.u64 %rd16243, [%rd16241];
	}
	// end inline asm
	// begin inline asm
	{	
ld.global.cg.u64 %rd16245, [%rd16243];
	}
	// end inline asm
	// begin inline asm
	{	
ld.global.cg.u64 %rd16247, [%rd16245];
	}
	// end inline asm
	// begin inline asm
	{	
ld.global.cg.u64 %rd16249, [%rd16247];
	}
	// end inline asm
	// begin inline asm
	{	
ld.global.cg.u64 %rd16251, [%rd16249];
	}
	// end inline asm
	// begin inline asm
	{	
ld.global.cg.u64 %rd16253, [%rd16251];
	}
	// end inline asm
	// begin inline asm
	{	
ld.global.cg.u64 %rd16255, [%rd16253];
	}
	// end inline asm
	// begin inline asm
	{	
ld.global.cg.u64 %rd16257, [%rd16255];
	}
	// end inline asm
	// begin inline asm
	{	
ld.global.cg.u64 %rd16259, [%rd16257];
	}
	// end inline asm
	// begin inline asm
	{	
ld.global.cg.u64 %rd16261, [%rd16259];
	}
	// end inline asm
	// begin inline asm
	{	
ld.global.cg.u64 %rd16263, [%rd16261];
	}
	// end inline asm
	// begin inline asm
	{	
ld.global.cg.u64 %rd16265, [%rd16263];
	}
	// end inline asm
	// begin inline asm
	{	
ld.global.cg.u64 %rd16267, [%rd16265];
	}
	// end inline asm
	// begin inline asm
	{	
ld.global.cg.u64 %rd16269, [%rd16267];
	}
	// end inline asm
	// begin inline asm
	{	
ld.global.cg.u64 %rd16271, [%rd16269];
	}
	// end inline asm
	// begin inline asm
	{	
ld.global.cg.u64 %rd16273, [%rd16271];
	}
	// end inline asm
	// begin inline asm
	{	
ld.global.cg.u64 %rd16275, [%rd16273];
	}
	// end inline asm
	// begin inline asm
	{	
ld.global.cg.u64 %rd16277, [%rd16275];
	}
	// end inline asm
	// begin inline asm
	{	
ld.global.cg.u64 %rd16279, [%rd16277];
	}
	// end inline asm
	// begin inline asm
	{	
ld.global.cg.u64 %rd16281, [%rd16279];
	}
	// end inline asm
	// begin inline asm
	{	
ld.global.cg.u64 %rd16283, [%rd16281];
	}
	// end inline asm
	// begin inline asm
	{	
ld.global.cg.u64 %rd16285, [%rd16283];
	}
	// end inline asm
	// begin inline asm
	{	
ld.global.cg.u64 %rd16287, [%rd16285];
	}
	// end inline asm
	// begin inline asm
	{	
ld.global.cg.u64 %rd16289, [%rd16287];
	}
	// end inline asm
	// begin inline asm
	{	
ld.global.cg.u64 %rd16291, [%rd16289];
	}
	// end inline asm
	// begin inline asm
	{	
ld.global.cg.u64 %rd16293, [%rd16291];
	}
	// end inline asm
	// begin inline asm
	{	
ld.global.cg.u64 %rd16295, [%rd16293];
	}
	// end inline asm
	// begin inline asm
	{	
ld.global.cg.u64 %rd16297, [%rd16295];
	}
	// end inline asm
	// begin inline asm
	{	
ld.global.cg.u64 %rd16299, [%rd16297];
	}
	// end inline asm
	// begin inline asm
	{	
ld.global.cg.u64 %rd16301, [%rd16299];
	}
	// end inline asm
	// begin inline asm
	{	
ld.global.cg.u64 %rd16303, [%rd16301];
	}
	// end inline asm
	// begin inline asm
	{	
ld.global.cg.u64 %rd16305, [%rd16303];
	}
	// end inline asm
	// begin inline asm
	{	
ld.global.cg.u64 %rd16307, [%rd16305];
	}
	// end inline asm
	// begin inline asm
	{	
ld.global.cg.u64 %rd16309, [%rd16307];
	}
	// end inline asm
	// begin inline asm
	{	
ld.global.cg.u64 %rd16311, [%rd16309];
	}
	// end inline asm
	// begin inline asm
	{	
ld.global.cg.u64 %rd16313, [%rd16311];
	}
	// end inline asm
	// begin inline asm
	{	
ld.global.cg.u64 %rd16315, [%rd16313];
	}
	// end inline asm
	// begin inline asm
	{	
ld.global.cg.u64 %rd16317, [%rd16315];
	}
	// end inline asm
	// begin inline asm
	{	
ld.global.cg.u64 %rd16319, [%rd16317];
	}
	// end inline asm
	// begin inline asm
	{	
ld.global.cg.u64 %rd16321, [%rd16319];
	}
	// end inline asm
	// begin inline asm
	{	
ld.global.cg.u64 %rd16323, [%rd16321];
	}
	// end inline asm
	// begin inline asm
	{	
ld.global.cg.u64 %rd16325, [%rd16323];
	}
	// end inline asm
	// begin inline asm
	{	
ld.global.cg.u64 %rd16327, [%rd16325];
	}
	// end inline asm
	// begin inline asm
	{	
ld.global.cg.u64 %rd16329, [%rd16327];
	}
	// end inline asm
	// begin inline asm
	{	
ld.global.cg.u64 %rd16331, [%rd16329];
	}
	// end inline asm
	// begin inline asm
	{	
ld.global.cg.u64 %rd16333, [%rd16331];
	}
	// end inline asm
	// begin inline asm
	{	
ld.global.cg.u64 %rd16335, [%rd16333];
	}
	// end inline asm
	// begin inline asm
	{	
ld.global.cg.u64 %rd16337, [%rd16335];
	}
	// end inline asm
	// begin inline asm
	{	
ld.global.cg.u64 %rd16339, [%rd16337];
	}
	// end inline asm
	// begin inline asm
	{	
ld.global.cg.u64 %rd16341, [%rd16339];
	}
	// end inline asm
	// begin inline asm
	{	
ld.global.cg.u64 %rd16343, [%rd16341];
	}
	// end inline asm
	// begin inline asm
	{	
ld.global.cg.u64 %rd16345, [%rd16343];
	}
	// end inline asm
	// begin inline asm
	{	
ld.global.cg.u64 %rd16347, [%rd16345];
	}
	// end inline asm
	// begin inline asm
	{	
ld.global.cg.u64 %rd16349, [%rd16347];
	}
	// end inline asm
	// begin inline asm
	{	
ld.global.cg.u64 %rd16351, [%rd16349];
	}
	// end inline asm
	// begin inline asm
	{	
ld.global.cg.u64 %rd16353, [%rd16351];
	}
	// end inline asm
	// begin inline asm
	{	
ld.global.cg.u64 %rd16355, [%rd16353];
	}
	// end inline asm
	// begin inline asm
	{	
ld.global.cg.u64 %rd16357, [%rd16355];
	}
	// end inline asm
	// begin inline asm
	{	
ld.global.cg.u64 %rd16359, [%rd16357];
	}
	// end inline asm
	// begin inline asm
	{	
ld.global.cg.u64 %rd16361, [%rd16359];
	}
	// end inline asm
	// begin inline asm
	{	
ld.global.cg.u64 %rd16363, [%rd16361];
	}
	// end inline asm
	// begin inline asm
	{	
ld.global.cg.u64 %rd16365, [%rd16363];
	}
	// end inline asm
	// begin inline asm
	{	
ld.global.cg.u64 %rd16367, [%rd16365];
	}
	// end inline asm
	// begin inline asm
	{	
ld.global.cg.u64 %rd16369, [%rd16367];
	}
	// end inline asm
	// begin inline asm
	{	
ld.global.cg.u64 %rd16371, [%rd16369];
	}
	// end inline asm
	// begin inline asm
	{	
ld.global.cg.u64 %rd16373, [%rd16371];
	}
	// end inline asm
	// begin inline asm
	{	
ld.global.cg.u64 %rd16375, [%rd16373];
	}
	// end inline asm
	// begin inline asm
	{	
ld.global.cg.u64 %rd16377, [%rd16375];
	}
	// end inline asm
	// begin inline asm
	{	
ld.global.cg.u64 %rd16379, [%rd16377];
	}
	// end inline asm
	// begin inline asm
	{	
ld.global.cg.u64 %rd16381, [%rd16379];
	}
	// end inline asm
	// begin inline asm
	{	
ld.global.cg.u64 %rd16383, [%rd16381];
	}
	// end inline asm
	// begin inline asm
	{	
ld.global.cg.u64 %rd16385, [%rd16383];
	}
	// end inline asm
	// begin inline asm
	{	
ld.global.cg.u64 %rd16387, [%rd16385];
	}
	// end inline asm
	// begin inline asm
	{	
ld.global.cg.u64 %rd16389, [%rd16387];
	}
	// end inline asm
	// begin inline asm
	{	
ld.global.cg.u64 %rd16391, [%rd16389];
	}
	// end inline asm
	// begin inline asm
	{	
ld.global.cg.u64 %rd16393, [%rd16391];
	}
	// end inline asm
	// begin inline asm
	{	
ld.global.cg.u64 %rd16395, [%rd16393];
	}
	// end inline asm
	// begin inline asm
	{	
ld.global.cg.u64 %rd16397, [%rd16395];
	}
	// end inline asm
	// begin inline asm
	{	
ld.global.cg.u64 %rd16399, [%rd16397];
	}
	// end inline asm
	// begin inline asm
	{	
ld.global.cg.u64 %rd16401, [%rd16399];
	}
	// end inline asm
	// begin inline asm
	{	
ld.global.cg.u64 %rd16403, [%rd16401];
	}
	// end inline asm
	// begin inline asm
	{	
ld.global.cg.u64 %rd16405, [%rd16403];
	}
	// end inline asm
	// begin inline asm
	{	
ld.global.cg.u64 %rd16407, [%rd16405];
	}
	// end inline asm
	// begin inline asm
	{	
ld.global.cg.u64 %rd16409, [%rd16407];
	}
	// end inline asm
	// begin inline asm
	{	
ld.global.cg.u64 %rd16411, [%rd16409];
	}
	// end inline asm
	// begin inline asm
	{	
ld.global.cg.u64 %rd16413, [%rd16411];
	}
	// end inline asm
	// begin inline asm
	{	
ld.global.cg.u64 %rd16415, [%rd16413];
	}
	// end inline asm
	// begin inline asm
	{	
ld.global.cg.u64 %rd16417, [%rd16415];
	}
	// end inline asm
	// begin inline asm
	{	
ld.global.cg.u64 %rd16419, [%rd16417];
	}
	// end inline asm
	// begin inline asm
	{	
ld.global.cg.u64 %rd16421, [%rd16419];
	}
	// end inline asm
	// begin inline asm
	{	
ld.global.cg.u64 %rd16423, [%rd16421];
	}
	// end inline asm
	// begin inline asm
	{	
ld.global.cg.u64 %rd16425, [%rd16423];
	}
	// end inline asm
	// begin inline asm
	{	
ld.global.cg.u64 %rd16427, [%rd16425];
	}
	// end inline asm
	// begin inline asm
	{	
ld.global.cg.u64 %rd16429, [%rd16427];
	}
	// end inline asm
	// begin inline asm
	{	
ld.global.cg.u64 %rd16431, [%rd16429];
	}
	// end inline asm
	// begin inline asm
	{	
ld.global.cg.u64 %rd16433, [%rd16431];
	}
	// end inline asm
	// begin inline asm
	{	
ld.global.cg.u64 %rd16435, [%rd16433];
	}
	// end inline asm
	// begin inline asm
	{	
ld.global.cg.u64 %rd16437, [%rd16435];
	}
	// end inline asm
	// begin inline asm
	{	
ld.global.cg.u64 %rd16439, [%rd16437];
	}
	// end inline asm
	// begin inline asm
	{	
ld.global.cg.u64 %rd16441, [%rd16439];
	}
	// end inline asm
	// begin inline asm
	{	
ld.global.cg.u64 %rd16443, [%rd16441];
	}
	// end inline asm
	// begin inline asm
	{	
ld.global.cg.u64 %rd16445, [%rd16443];
	}
	// end inline asm
	// begin inline asm
	{	
ld.global.cg.u64 %rd16447, [%rd16445];
	}
	// end inline asm
	// begin inline asm
	{	
ld.global.cg.u64 %rd16449, [%rd16447];
	}
	// end inline asm
	// begin inline asm
	{	
ld.global.cg.u64 %rd16451, [%rd16449];
	}
	// end inline asm
	// begin inline asm
	{	
ld.global.cg.u64 %rd16453, [%rd16451];
	}
	// end inline asm
	// begin inline asm
	{	
ld.global.cg.u64 %rd16455, [%rd16453];
	}
	// end inline asm
	// begin inline asm
	{	
ld.global.cg.u64 %rd16457, [%rd16455];
	}
	// end inline asm
	// begin inline asm
	{	
ld.global.cg.u64 %rd16459, [%rd16457];
	}
	// end inline asm
	// begin inline asm
	{	
ld.global.cg.u64 %rd16461, [%rd16459];
	}
	// end inline asm
	// begin inline asm
	{	
ld.global.cg.u64 %rd16463, [%rd16461];
	}
	// end inline asm
	// begin inline asm
	{	
ld.global.cg.u64 %rd16465, [%rd16463];
	}
	// end inline asm
	// begin inline asm
	{	
ld.global.cg.u64 %rd16467, [%rd16465];
	}
	// end inline asm
	// begin inline asm
	{	
ld.global.cg.u64 %rd16469, [%rd16467];
	}
	// end inline asm
	// begin inline asm
	{	
ld.global.cg.u64 %rd16471, [%rd16469];
	}
	// end inline asm
	// begin inline asm
	{	
ld.global.cg.u64 %rd16473, [%rd16471];
	}
	// end inline asm
	// begin inline asm
	{	
ld.global.cg.u64 %rd16475, [%rd16473];
	}
	// end inline asm
	// begin inline asm
	{	
ld.global.cg.u64 %rd16477, [%rd16475];
	}
	// end inline asm
	// begin inline asm
	{	
ld.global.cg.u64 %rd16479, [%rd16477];
	}
	// end inline asm
	// begin inline asm
	{	
ld.global.cg.u64 %rd16481, [%rd16479];
	}
	// end inline asm
	// begin inline asm
	{	
ld.global.cg.u64 %rd16483, [%rd16481];
	}
	// end inline asm
	// begin inline asm
	{	
ld.global.cg.u64 %rd16485, [%rd16483];
	}
	// end inline asm
	// begin inline asm
	{	
ld.global.cg.u64 %rd16487, [%rd16485];
	}
	// end inline asm
	// begin inline asm
	{	
ld.global.cg.u64 %rd16489, [%rd16487];
	}
	// end inline asm
	// begin inline asm
	{	
ld.global.cg.u64 %rd16491, [%rd16489];
	}
	// end inline asm
	// begin inline asm
	{	
ld.global.cg.u64 %rd16493, [%rd16491];
	}
	// end inline asm
	// begin inline asm
	{	
ld.global.cg.u64 %rd16495, [%rd16493];
	}
	// end inline asm
	// begin inline asm
	{	
ld.global.cg.u64 %rd16497, [%rd16495];
	}
	// end inline asm
	// begin inline asm
	{	
ld.global.cg.u64 %rd16499, [%rd16497];
	}
	// end inline asm
	// begin inline asm
	{	
ld.global.cg.u64 %rd16501, [%rd16499];
	}
	// end inline asm
	// begin inline asm
	{	
ld.global.cg.u64 %rd16503, [%rd16501];
	}
	// end inline asm
	// begin inline asm
	{	
ld.global.cg.u64 %rd16505, [%rd16503];
	}
	// end inline asm
	// begin inline asm
	{	
ld.global.cg.u64 %rd16507, [%rd16505];
	}
	// end inline asm
	// begin inline asm
	{	
ld.global.cg.u64 %rd16509, [%rd16507];
	}
	// end inline asm
	// begin inline asm
	{	
ld.global.cg.u64 %rd16511, [%rd16509];
	}
	// end inline asm
	// begin inline asm
	{	
ld.global.cg.u64 %rd16513, [%rd16511];
	}
	// end inline asm
	// begin inline asm
	{	
ld.global.cg.u64 %rd16515, [%rd16513];
	}
	// end inline asm
	// begin inline asm
	{	
ld.global.cg.u64 %rd16517, [%rd16515];
	}
	// end inline asm
	// begin inline asm
	{	
ld.global.cg.u64 %rd16519, [%rd16517];
	}
	// end inline asm
	// begin inline asm
	{	
ld.global.cg.u64 %rd16521, [%rd16519];
	}
	// end inline asm
	// begin inline asm
	{	
ld.global.cg.u64 %rd16523, [%rd16521];
	}
	// end inline asm
	// begin inline asm
	{	
ld.global.cg.u64 %rd16525, [%rd16523];
	}
	// end inline asm
	// begin inline asm
	{	
ld.global.cg.u64 %rd16527, [%rd16525];
	}
	// end inline asm
	// begin inline asm
	{	
ld.global.cg.u64 %rd16529, [%rd16527];
	}
	// end inline asm
	// begin inline asm
	{	
ld.global.cg.u64 %rd16531, [%rd16529];
	}
	// end inline asm
	// begin inline asm
	{	
ld.global.cg.u64 %rd16533, [%rd16531];
	}
	// end inline asm
	// begin inline asm
	{	
ld.global.cg.u64 %rd16535, [%rd16533];
	}
	// end inline asm
	// begin inline asm
	{	
ld.global.cg.u64 %rd16537, [%rd16535];
	}
	// end inline asm
	// begin inline asm
	{	
ld.global.cg.u64 %rd16539, [%rd16537];
	}
	// end inline asm
	// begin inline asm
	{	
ld.global.cg.u64 %rd16541, [%rd16539];
	}
	// end inline asm
	// begin inline asm
	{	
ld.global.cg.u64 %rd16543, [%rd16541];
	}
	// end inline asm
	// begin inline asm
	{	
ld.global.cg.u64 %rd16545, [%rd16543];
	}
	// end inline asm
	// begin inline asm
	{	
ld.global.cg.u64 %rd16547, [%rd16545];
	}
	// end inline asm
	// begin inline asm
	{	
ld.global.cg.u64 %rd16549, [%rd16547];
	}
	// end inline asm
	// begin inline asm
	{	
ld.global.cg.u64 %rd16551, [%rd16549];
	}
	// end inline asm
	// begin inline asm
	{	
ld.global.cg.u64 %rd16553, [%rd16551];
	}
	// end inline asm
	// begin inline asm
	{	
ld.global.cg.u64 %rd16555, [%rd16553];
	}
	// end inline asm
	// begin inline asm
	{	
ld.global.cg.u64 %rd16557, [%rd16555];
	}
	// end inline asm
	// begin inline asm
	{	
ld.global.cg.u64 %rd16559, [%rd16557];
	}
	// end inline asm
	// begin inline asm
	{	
ld.global.cg.u64 %rd16561, [%rd16559];
	}
	// end inline asm
	// begin inline asm
	{	
ld.global.cg.u64 %rd16563, [%rd16561];
	}
	// end inline asm
	// begin inline asm
	{	
ld.global.cg.u64 %rd16565, [%rd16563];
	}
	// end inline asm
	// begin inline asm
	{	
ld.global.cg.u64 %rd16567, [%rd16565];
	}
	// end inline asm
	// begin inline asm
	{	
ld.global.cg.u64 %rd16569, [%rd16567];
	}
	// end inline asm
	// begin inline asm
	{	
ld.global.cg.u64 %rd16571, [%rd16569];
	}
	// end inline asm
	// begin inline asm
	{	
ld.global.cg.u64 %rd16573, [%rd16571];
	}
	// end inline asm
	// begin inline asm
	{	
ld.global.cg.u64 %rd16575, [%rd16573];
	}
	// end inline asm
	// begin inline asm
	{	
ld.global.cg.u64 %rd16577, [%rd16575];
	}
	// end inline asm
	// begin inline asm
	{	
ld.global.cg.u64 %rd16579, [%rd16577];
	}
	// end inline asm
	// begin inline asm
	{	
ld.global.cg.u64 %rd16581, [%rd16579];
	}
	// end inline asm
	// begin inline asm
	{	
ld.global.cg.u64 %rd16583, [%rd16581];
	}
	// end inline asm
	// begin inline asm
	{	
ld.global.cg.u64 %rd16585, [%rd16583];
	}
	// end inline asm
	// begin inline asm
	{	
ld.global.cg.u64 %rd16587, [%rd16585];
	}
	// end inline asm
	// begin inline asm
	{	
ld.global.cg.u64 %rd16589, [%rd16587];
	}
	// end inline asm
	// begin inline asm
	{	
ld.global.cg.u64 %rd16591, [%rd16589];
	}
	// end inline asm
	// begin inline asm
	{	
ld.global.cg.u64 %rd16593, [%rd16591];
	}
	// end inline asm
	// begin inline asm
	{	
ld.global.cg.u64 %rd16595, [%rd16593];
	}
	// end inline asm
	// begin inline asm
	{	
ld.global.cg.u64 %rd16597, [%rd16595];
	}
	// end inline asm
	// begin inline asm
	{	
ld.global.cg.u64 %rd16599, [%rd16597];
	}
	// end inline asm
	// begin inline asm
	{	
ld.global.cg.u64 %rd16601, [%rd16599];
	}
	// end inline asm
	// begin inline asm
	{	
ld.global.cg.u64 %rd16603, [%rd16601];
	}
	// end inline asm
	// begin inline asm
	{	
ld.global.cg.u64 %rd16605, [%rd16603];
	}
	// end inline asm
	// begin inline asm
	{	
ld.global.cg.u64 %rd16607, [%rd16605];
	}
	// end inline asm
	// begin inline asm
	{	
ld.global.cg.u64 %rd16609, [%rd16607];
	}
	// end inline asm
	// begin inline asm
	{	
ld.global.cg.u64 %rd16611, [%rd16609];
	}
	// end inline asm
	// begin inline asm
	{	
ld.global.cg.u64 %rd16613, [%rd16611];
	}
	// end inline asm
	// begin inline asm
	{	
ld.global.cg.u64 %rd16615, [%rd16613];
	}
	// end inline asm
	// begin inline asm
	{	
ld.global.cg.u64 %rd16617, [%rd16615];
	}
	// end inline asm
	// begin inline asm
	{	
ld.global.cg.u64 %rd16619, [%rd16617];
	}
	// end inline asm
	// begin inline asm
	{	
ld.global.cg.u64 %rd16621, [%rd16619];
	}
	// end inline asm
	// begin inline asm
	{	
ld.global.cg.u64 %rd16623, [%rd16621];
	}
	// end inline asm
	// begin inline asm
	{	
ld.global.cg.u64 %rd16625, [%rd16623];
	}
	// end inline asm
	// begin inline asm
	{	
ld.global.cg.u64 %rd16627, [%rd16625];
	}
	// end inline asm
	// begin inline asm
	{	
ld.global.cg.u64 %rd16629, [%rd16627];
	}
	// end inline asm
	// begin inline asm
	{	
ld.global.cg.u64 %rd16631, [%rd16629];
	}
	// end inline asm
	// begin inline asm
	{	
ld.global.cg.u64 %rd16633, [%rd16631];
	}
	// end inline asm
	// begin inline asm
	{	
ld.global.cg.u64 %rd16635, [%rd16633];
	}
	// end inline asm
	// begin inline asm
	{	
ld.global.cg.u64 %rd16637, [%rd16635];
	}
	// end inline asm
	// begin inline asm
	{	
ld.global.cg.u64 %rd16639, [%rd16637];
	}
	// end inline asm
	// begin inline asm
	{	
ld.global.cg.u64 %rd16641, [%rd16639];
	}
	// end inline asm
	// begin inline asm
	{	
ld.global.cg.u64 %rd16643, [%rd16641];
	}
	// end inline asm
	// begin inline asm
	{	
ld.global.cg.u64 %rd16645, [%rd16643];
	}
	// end inline asm
	// begin inline asm
	{	
ld.global.cg.u64 %rd16647, [%rd16645];
	}
	// end inline asm
	// begin inline asm
	{	
ld.global.cg.u64 %rd16649, [%rd16647];
	}
	// end inline asm
	// begin inline asm
	{	
ld.global.cg.u64 %rd16651, [%rd16649];
	}
	// end inline asm
	// begin inline asm
	{	
ld.global.cg.u64 %rd16653, [%rd16651];
	}
	// end inline asm
	// begin inline asm
	{	
ld.global.cg.u64 %rd16655, [%rd16653];
	}
	// end inline asm
	// begin inline asm
	{	
ld.global.cg.u64 %rd16657, [%rd16655];
	}
	// end inline asm
	// begin inline asm
	{	
ld.global.cg.u64 %rd16659, [%rd16657];
	}
	// end inline asm
	// begin inline asm
	{	
ld.global.cg.u64 %rd16661, [%rd16659];
	}
	// end inline asm
	// begin inline asm
	{	
ld.global.cg.u64 %rd16663, [%rd16661];
	}
	// end inline asm
	// begin inline asm
	{	
ld.global.cg.u64 %rd16665, [%rd16663];
	}
	// end inline asm
	// begin inline asm
	{	
ld.global.cg.u64 %rd16667, [%rd16665];
	}
	// end inline asm
	// begin inline asm
	{	
ld.global.cg.u64 %rd16669, [%rd16667];
	}
	// end inline asm
	// begin inline asm
	{	
ld.global.cg.u64 %rd16671, [%rd16669];
	}
	// end inline asm
	// begin inline asm
	{	
ld.global.cg.u64 %rd16673, [%rd16671];
	}
	// end inline asm
	// begin inline asm
	{	
ld.global.cg.u64 %rd16675, [%rd16673];
	}
	// end inline asm
	// begin inline asm
	{	
ld.global.cg.u64 %rd16677, [%rd16675];
	}
	// end inline asm
	// begin inline asm
	{	
ld.global.cg.u64 %rd16679, [%rd16677];
	}
	// end inline asm
	// begin inline asm
	{	
ld.global.cg.u64 %rd16681, [%rd16679];
	}
	// end inline asm
	// begin inline asm
	{	
ld.global.cg.u64 %rd16683, [%rd16681];
	}
	// end inline asm
	// begin inline asm
	{	
ld.global.cg.u64 %rd16685, [%rd16683];
	}
	// end inline asm
	// begin inline asm
	{	
ld.global.cg.u64 %rd16687, [%rd16685];
	}
	// end inline asm
	// begin inline asm
	{	
ld.global.cg.u64 %rd16689, [%rd16687];
	}
	// end inline asm
	// begin inline asm
	{	
ld.global.cg.u64 %rd16691, [%rd16689];
	}
	// end inline asm
	// begin inline asm
	{	
ld.global.cg.u64 %rd16693, [%rd16691];
	}
	// end inline asm
	// begin inline asm
	{	
ld.global.cg.u64 %rd16695, [%rd16693];
	}
	// end inline asm
	// begin inline asm
	{	
ld.global.cg.u64 %rd16697, [%rd16695];
	}
	// end inline asm
	// begin inline asm
	{	
ld.global.cg.u64 %rd16699, [%rd16697];
	}
	// end inline asm
	// begin inline asm
	{	
ld.global.cg.u64 %rd16701, [%rd16699];
	}
	// end inline asm
	// begin inline asm
	{	
ld.global.cg.u64 %rd16703, [%rd16701];
	}
	// end inline asm
	// begin inline asm
	{	
ld.global.cg.u64 %rd16705, [%rd16703];
	}
	// end inline asm
	// begin inline asm
	{	
ld.global.cg.u64 %rd16707, [%rd16705];
	}
	// end inline asm
	// begin inline asm
	{	
ld.global.cg.u64 %rd16709, [%rd16707];
	}
	// end inline asm
	// begin inline asm
	{	
ld.global.cg.u64 %rd16711, [%rd16709];
	}
	// end inline asm
	// begin inline asm
	{	
ld.global.cg.u64 %rd16713, [%rd16711];
	}
	// end inline asm
	// begin inline asm
	{	
ld.global.cg.u64 %rd16715, [%rd16713];
	}
	// end inline asm
	// begin inline asm
	{	
ld.global.cg.u64 %rd16717, [%rd16715];
	}
	// end inline asm
	// begin inline asm
	{	
ld.global.cg.u64 %rd16719, [%rd16717];
	}
	// end inline asm
	// begin inline asm
	{	
ld.global.cg.u64 %rd16721, [%rd16719];
	}
	// end inline asm
	// begin inline asm
	{	
ld.global.cg.u64 %rd16723, [%rd16721];
	}
	// end inline asm
	// begin inline asm
	{	
ld.global.cg.u64 %rd16725, [%rd16723];
	}
	// end inline asm
	// begin inline asm
	{	
ld.global.cg.u64 %rd16727, [%rd16725];
	}
	// end inline asm
	// begin inline asm
	{	
ld.global.cg.u64 %rd16729, [%rd16727];
	}
	// end inline asm
	// begin inline asm
	{	
ld.global.cg.u64 %rd16731, [%rd16729];
	}
	// end inline asm
	// begin inline asm
	{	
ld.global.cg.u64 %rd16733, [%rd16731];
	}
	// end inline asm
	// begin inline asm
	{	
ld.global.cg.u64 %rd16735, [%rd16733];
	}
	// end inline asm
	// begin inline asm
	{	
ld.global.cg.u64 %rd16737, [%rd16735];
	}
	// end inline asm
	// begin inline asm
	{	
ld.global.cg.u64 %rd16739, [%rd16737];
	}
	// end inline asm
	// begin inline asm
	{	
ld.global.cg.u64 %rd16741, [%rd16739];
	}
	// end inline asm
	// begin inline asm
	{	
ld.global.cg.u64 %rd16743, [%rd16741];
	}
	// end inline asm
	// begin inline asm
	{	
ld.global.cg.u64 %rd16745, [%rd16743];
	}
	// end inline asm
	// begin inline asm
	{	
ld.global.cg.u64 %rd16747, [%rd16745];
	}
	// end inline asm
	// begin inline asm
	{	
ld.global.cg.u64 %rd16749, [%rd16747];
	}
	// end inline asm
	// begin inline asm
	{	
ld.global.cg.u64 %rd16751, [%rd16749];
	}
	// end inline asm
	// begin inline asm
	{	
ld.global.cg.u64 %rd16753, [%rd16751];
	}
	// end inline asm
	// begin inline asm
	{	
ld.global.cg.u64 %rd16755, [%rd16753];
	}
	// end inline asm
	// begin inline asm
	{	
ld.global.cg.u64 %rd16757, [%rd16755];
	}
	// end inline asm
	// begin inline asm
	{	
ld.global.cg.u64 %rd16759, [%rd16757];
	}
	// end inline asm
	// begin inline asm
	{	
ld.global.cg.u64 %rd16761, [%rd16759];
	}
	// end inline asm
	// begin inline asm
	{	
ld.global.cg.u64 %rd16763, [%rd16761];
	}
	// end inline asm
	// begin inline asm
	{	
ld.global.cg.u64 %rd16765, [%rd16763];
	}
	// end inline asm
	// begin inline asm
	{	
ld.global.cg.u64 %rd16767, [%rd16765];
	}
	// end inline asm
	// begin inline asm
	{	
ld.global.cg.u64 %rd16769, [%rd16767];
	}
	// end inline asm
	// begin inline asm
	{	
ld.global.cg.u64 %rd16771, [%rd16769];
	}
	// end inline asm
	// begin inline asm
	{	
ld.global.cg.u64 %rd16773, [%rd16771];
	}
	// end inline asm
	// begin inline asm
	{	
ld.global.cg.u64 %rd16775, [%rd16773];
	}
	// end inline asm
	// begin inline asm
	{	
ld.global.cg.u64 %rd16777, [%rd16775];
	}
	// end inline asm
	// begin inline asm
	{	
ld.global.cg.u64 %rd16779, [%rd16777];
	}
	// end inline asm
	// begin inline asm
	{	
ld.global.cg.u64 %rd16781, [%rd16779];
	}
	// end inline asm
	// begin inline asm
	{	
ld.global.cg.u64 %rd16783, [%rd16781];
	}
	// end inline asm
	// begin inline asm
	{	
ld.global.cg.u64 %rd16785, [%rd16783];
	}
	// end inline asm
	// begin inline asm
	{	
ld.global.cg.u64 %rd16787, [%rd16785];
	}
	// end inline asm
	// begin inline asm
	{	
ld.global.cg.u64 %rd16789, [%rd16787];
	}
	// end inline asm
	// begin inline asm
	{	
ld.global.cg.u64 %rd16791, [%rd16789];
	}
	// end inline asm
	// begin inline asm
	{	
ld.global.cg.u64 %rd16793, [%rd16791];
	}
	// end inline asm
	// begin inline asm
	{	
ld.global.cg.u64 %rd16795, [%rd16793];
	}
	// end inline asm
	// begin inline asm
	{	
ld.global.cg.u64 %rd16797, [%rd16795];
	}
	// end inline asm
	// begin inline asm
	{	
ld.global.cg.u64 %rd16799, [%rd16797];
	}
	// end inline asm
	// begin inline asm
	{	
ld.global.cg.u64 %rd16801, [%rd16799];
	}
	// end inline asm
	// begin inline asm
	{	
ld.global.cg.u64 %rd16803, [%rd16801];
	}
	// end inline asm
	// begin inline asm
	{	
ld.global.cg.u64 %rd16805, [%rd16803];
	}
	// end inline asm
	// begin inline asm
	{	
ld.global.cg.u64 %rd16807, [%rd16805];
	}
	// end inline asm
	// begin inline asm
	{	
ld.global.cg.u64 %rd16809, [%rd16807];
	}
	// end inline asm
	// begin inline asm
	{	
ld.global.cg.u64 %rd16811, [%rd16809];
	}
	// end inline asm
	// begin inline asm
	{	
ld.global.cg.u64 %rd16813, [%rd16811];
	}
	// end inline asm
	// begin inline asm
	{	
ld.global.cg.u64 %rd16815, [%rd16813];
	}
	// end inline asm
	// begin inline asm
	{	
ld.global.cg.u64 %rd16817, [%rd16815];
	}
	// end inline asm
	// begin inline asm
	{	
ld.global.cg.u64 %rd16819, [%rd16817];
	}
	// end inline asm
	// begin inline asm
	{	
ld.global.cg.u64 %rd16821, [%rd16819];
	}
	// end inline asm
	// begin inline asm
	{	
ld.global.cg.u64 %rd16823, [%rd16821];
	}
	// end inline asm
	// begin inline asm
	{	
ld.global.cg.u64 %rd16825, [%rd16823];
	}
	// end inline asm
	// begin inline asm
	{	
ld.global.cg.u64 %rd16827, [%rd16825];
	}
	// end inline asm
	// begin inline asm
	{	
ld.global.cg.u64 %rd16829, [%rd16827];
	}
	// end inline asm
	// begin inline asm
	{	
ld.global.cg.u64 %rd16831, [%rd16829];
	}
	// end inline asm
	// begin inline asm
	{	
ld.global.cg.u64 %rd16833, [%rd16831];
	}
	// end inline asm
	// begin inline asm
	{	
ld.global.cg.u64 %rd16835, [%rd16833];
	}
	// end inline asm
	// begin inline asm
	{	
ld.global.cg.u64 %rd16837, [%rd16835];
	}
	// end inline asm
	// begin inline asm
	{	
ld.global.cg.u64 %rd16839, [%rd16837];
	}
	// end inline asm
	// begin inline asm
	{	
ld.global.cg.u64 %rd16841, [%rd16839];
	}
	// end inline asm
	// begin inline asm
	{	
ld.global.cg.u64 %rd16843, [%rd16841];
	}
	// end inline asm
	// begin inline asm
	{	
ld.global.cg.u64 %rd16845, [%rd16843];
	}
	// end inline asm
	// begin inline asm
	{	
ld.global.cg.u64 %rd16847, [%rd16845];
	}
	// end inline asm
	// begin inline asm
	{	
ld.global.cg.u64 %rd16849, [%rd16847];
	}
	// end inline asm
	// begin inline asm
	{	
ld.global.cg.u64 %rd16851, [%rd16849];
	}
	// end inline asm
	// begin inline asm
	{	
ld.global.cg.u64 %rd16853, [%rd16851];
	}
	// end inline asm
	// begin inline asm
	{	
ld.global.cg.u64 %rd16855, [%rd16853];
	}
	// end inline asm
	// begin inline asm
	{	
ld.global.cg.u64 %rd16857, [%rd16855];
	}
	// end inline asm
	// begin inline asm
	{	
ld.global.cg.u64 %rd16859, [%rd16857];
	}
	// end inline asm
	// begin inline asm
	{	
ld.global.cg.u64 %rd16861, [%rd16859];
	}
	// end inline asm
	// begin inline asm
	{	
ld.global.cg.u64 %rd16863, [%rd16861];
	}
	// end inline asm
	// begin inline asm
	{	
ld.global.cg.u64 %rd16865, [%rd16863];
	}
	// end inline asm
	// begin inline asm
	{	
ld.global.cg.u64 %rd16867, [%rd16865];
	}
	// end inline asm
	// begin inline asm
	{	
ld.global.cg.u64 %rd16869, [%rd16867];
	}
	// end inline asm
	// begin inline asm
	{	
ld.global.cg.u64 %rd16871, [%rd16869];
	}
	// end inline asm
	// begin inline asm
	{	
ld.global.cg.u64 %rd16873, [%rd16871];
	}
	// end inline asm
	// begin inline asm
	{	
ld.global.cg.u64 %rd16875, [%rd16873];
	}
	// end inline asm
	// begin inline asm
	{	
ld.global.cg.u64 %rd16877, [%rd16875];
	}
	// end inline asm
	// begin inline asm
	{	
ld.global.cg.u64 %rd16879, [%rd16877];
	}
	// end inline asm
	// begin inline asm
	{	
ld.global.cg.u64 %rd16881, [%rd16879];
	}
	// end inline asm
	// begin inline asm
	{	
ld.global.cg.u64 %rd16883, [%rd16881];
	}
	// end inline asm
	// begin inline asm
	{	
ld.global.cg.u64 %rd16885, [%rd16883];
	}
	// end inline asm
	// begin inline asm
	{	
ld.global.cg.u64 %rd16887, [%rd16885];
	}
	// end inline asm
	// begin inline asm
	{	
ld.global.cg.u64 %rd16889, [%rd16887];
	}
	// end inline asm
	// begin inline asm
	{	
ld.global.cg.u64 %rd16891, [%rd16889];
	}
	// end inline asm
	// begin inline asm
	{	
ld.global.cg.u64 %rd16893, [%rd16891];
	}
	// end inline asm
	// begin inline asm
	{	
ld.global.cg.u64 %rd16895, [%rd16893];
	}
	// end inline asm
	// begin inline asm
	{	
ld.global.cg.u64 %rd16897, [%rd16895];
	}
	// end inline asm
	// begin inline asm
	{	
ld.global.cg.u64 %rd16899, [%rd16897];
	}
	// end inline asm
	// begin inline asm
	{	
ld.global.cg.u64 %rd16901, [%rd16899];
	}
	// end inline asm
	// begin inline asm
	{	
ld.global.cg.u64 %rd16903, [%rd16901];
	}
	// end inline asm
	// begin inline asm
	{	
ld.global.cg.u64 %rd16905, [%rd16903];
	}
	// end inline asm
	// begin inline asm
	{	
ld.global.cg.u64 %rd16907, [%rd16905];
	}
	// end inline asm
	// begin inline asm
	{	
ld.global.cg.u64 %rd16909, [%rd16907];
	}
	// end inline asm
	// begin inline asm
	{	
ld.global.cg.u64 %rd16911, [%rd16909];
	}
	// end inline asm
	// begin inline asm
	{	
ld.global.cg.u64 %rd16913, [%rd16911];
	}
	// end inline asm
	// begin inline asm
	{	
ld.global.cg.u64 %rd16915, [%rd16913];
	}
	// end inline asm
	// begin inline asm
	{	
ld.global.cg.u64 %rd16917, [%rd16915];
	}
	// end inline asm
	// begin inline asm
	{	
ld.global.cg.u64 %rd16919, [%rd16917];
	}
	// end inline asm
	// begin inline asm
	{	
ld.global.cg.u64 %rd16921, [%rd16919];
	}
	// end inline asm
	// begin inline asm
	{	
ld.global.cg.u64 %rd16923, [%rd16921];
	}
	// end inline asm
	// begin inline asm
	{	
ld.global.cg.u64 %rd16925, [%rd16923];
	}
	// end inline asm
	// begin inline asm
	{	
ld.global.cg.u64 %rd16927, [%rd16925];
	}
	// end inline asm
	// begin inline asm
	{	
ld.global.cg.u64 %rd16929, [%rd16927];
	}
	// end inline asm
	// begin inline asm
	{	
ld.global.cg.u64 %rd16931, [%rd16929];
	}
	// end inline asm
	// begin inline asm
	{	
ld.global.cg.u64 %rd16933, [%rd16931];
	}
	// end inline asm
	// begin inline asm
	{	
ld.global.cg.u64 %rd16935, [%rd16933];
	}
	// end inline asm
	// begin inline asm
	{	
ld.global.cg.u64 %rd16937, [%rd16935];
	}
	// end inline asm
	// begin inline asm
	{	
ld.global.cg.u64 %rd16939, [%rd16937];
	}
	// end inline asm
	// begin inline asm
	{	
ld.global.cg.u64 %rd16941, [%rd16939];
	}
	// end inline asm
	// begin inline asm
	{	
ld.global.cg.u64 %rd16943, [%rd16941];
	}
	// end inline asm
	// begin inline asm
	{	
ld.global.cg.u64 %rd16945, [%rd16943];
	}
	// end inline asm
	// begin inline asm
	{	
ld.global.cg.u64 %rd16947, [%rd16945];
	}
	// end inline asm
	// begin inline asm
	{	
ld.global.cg.u64 %rd16949, [%rd16947];
	}
	// end inline asm
	// begin inline asm
	{	
ld.global.cg.u64 %rd16951, [%rd16949];
	}
	// end inline asm
	// begin inline asm
	{	
ld.global.cg.u64 %rd16953, [%rd16951];
	}
	// end inline asm
	// begin inline asm
	{	
ld.global.cg.u64 %rd16955, [%rd16953];
	}
	// end inline asm
	// begin inline asm
	{	
ld.global.cg.u64 %rd16957, [%rd16955];
	}
	// end inline asm
	// begin inline asm
	{	
ld.global.cg.u64 %rd16959, [%rd16957];
	}
	// end inline asm
	// begin inline asm
	{	
ld.global.cg.u64 %rd16961, [%rd16959];
	}
	// end inline asm
	// begin inline asm
	{	
ld.global.cg.u64 %rd16963, [%rd16961];
	}
	// end inline asm
	// begin inline asm
	{	
ld.global.cg.u64 %rd16965, [%rd16963];
	}
	// end inline asm
	// begin inline asm
	{	
ld.global.cg.u64 %rd16967, [%rd16965];
	}
	// end inline asm
	// begin inline asm
	{	
ld.global.cg.u64 %rd16969, [%rd16967];
	}
	// end inline asm
	// begin inline asm
	{	
ld.global.cg.u64 %rd16971, [%rd16969];
	}
	// end inline asm
	// begin inline asm
	{	
ld.global.cg.u64 %rd16973, [%rd16971];
	}
	// end inline asm
	// begin inline asm
	{	
ld.global.cg.u64 %rd16975, [%rd16973];
	}
	// end inline asm
	// begin inline asm
	{	
ld.global.cg.u64 %rd16977, [%rd16975];
	}
	// end inline asm
	// begin inline asm
	{	
ld.global.cg.u64 %rd16979, [%rd16977];
	}
	// end inline asm
	// begin inline asm
	{	
ld.global.cg.u64 %rd16981, [%rd16979];
	}
	// end inline asm
	// begin inline asm
	{	
ld.global.cg.u64 %rd16983, [%rd16981];
	}
	// end inline asm
	// begin inline asm
	{	
ld.global.cg.u64 %rd16985, [%rd16983];
	}
	// end inline asm
	// begin inline asm
	{	
ld.global.cg.u64 %rd16987, [%rd16985];
	}
	// end inline asm
	// begin inline asm
	{	
ld.global.cg.u64 %rd16989, [%rd16987];
	}
	// end inline asm
	// begin inline asm
	{	
ld.global.cg.u64 %rd16991, [%rd16989];
	}
	// end inline asm
	// begin inline asm
	{	
ld.global.cg.u64 %rd16993, [%rd16991];
	}
	// end inline asm
	// begin inline asm
	{	
ld.global.cg.u64 %rd16995, [%rd16993];
	}
	// end inline asm
	// begin inline asm
	{	
ld.global.cg.u64 %rd16997, [%rd16995];
	}
	// end inline asm
	// begin inline asm
	{	
ld.global.cg.u64 %rd16999, [%rd16997];
	}
	// end inline asm
	// begin inline asm
	{	
ld.global.cg.u64 %rd17001, [%rd16999];
	}
	// end inline asm
	// begin inline asm
	{	
ld.global.cg.u64 %rd17003, [%rd17001];
	}
	// end inline asm
	// begin inline asm
	{	
ld.global.cg.u64 %rd17005, [%rd17003];
	}
	// end inline asm
	// begin inline asm
	{	
ld.global.cg.u64 %rd17007, [%rd17005];
	}
	// end inline asm
	// begin inline asm
	{	
ld.global.cg.u64 %rd17009, [%rd17007];
	}
	// end inline asm
	// begin inline asm
	{	
ld.global.cg.u64 %rd17011, [%rd17009];
	}
	// end inline asm
	// begin inline asm
	{	
ld.global.cg.u64 %rd17013, [%rd17011];
	}
	// end inline asm
	// begin inline asm
	{	
ld.global.cg.u64 %rd17015, [%rd17013];
	}
	// end inline asm
	// begin inline asm
	{	
ld.global.cg.u64 %rd17017, [%rd17015];
	}
	// end inline asm
	// begin inline asm
	{	
ld.global.cg.u64 %rd17019, [%rd17017];
	}
	// end inline asm
	// begin inline asm
	{	
ld.global.cg.u64 %rd17021, [%rd17019];
	}
	// end inline asm
	// begin inline asm
	{	
ld.global.cg.u64 %rd17023, [%rd17021];
	}
	// end inline asm
	// begin inline asm
	{	
ld.global.cg.u64 %rd17025, [%rd17023];
	}
	// end inline asm
	// begin inline asm
	{	
ld.global.cg.u64 %rd17027, [%rd17025];
	}
	// end inline asm
	// begin inline asm
	{	
ld.global.cg.u64 %rd17029, [%rd17027];
	}
	// end inline asm
	// begin inline asm
	{	
ld.global.cg.u64 %rd17031, [%rd17029];
	}
	// end inline asm
	// begin inline asm
	{	
ld.global.cg.u64 %rd17033, [%rd17031];
	}
	// end inline asm
	// begin inline asm
	{	
ld.global.cg.u64 %rd17035, [%rd17033];
	}
	// end inline asm
	// begin inline asm
	{	
ld.global.cg.u64 %rd17037, [%rd17035];
	}
	// end inline asm
	// begin inline asm
	{	
ld.global.cg.u64 %rd17039, [%rd17037];
	}
	// end inline asm
	// begin inline asm
	{	
ld.global.cg.u64 %rd17041, [%rd17039];
	}
	// end inline asm
	// begin inline asm
	{	
ld.global.cg.u64 %rd17043, [%rd17041];
	}
	// end inline asm
	// begin inline asm
	{	
ld.global.cg.u64 %rd17045, [%rd17043];
	}
	// end inline asm
	// begin inline asm
	{	
ld.global.cg.u64 %rd17047, [%rd17045];
	}
	// end inline asm
	// begin inline asm
	{	
ld.global.cg.u64 %rd17049, [%rd17047];
	}
	// end inline asm
	// begin inline asm
	{	
ld.global.cg.u64 %rd17051, [%rd17049];
	}
	// end inline asm
	// begin inline asm
	{	
ld.global.cg.u64 %rd17053, [%rd17051];
	}
	// end inline asm
	// begin inline asm
	{	
ld.global.cg.u64 %rd17055, [%rd17053];
	}
	// end inline asm
	// begin inline asm
	{	
ld.global.cg.u64 %rd17057, [%rd17055];
	}
	// end inline asm
	// begin inline asm
	{	
ld.global.cg.u64 %rd17059, [%rd17057];
	}
	// end inline asm
	// begin inline asm
	{	
ld.global.cg.u64 %rd17061, [%rd17059];
	}
	// end inline asm
	// begin inline asm
	{	
ld.global.cg.u64 %rd17063, [%rd17061];
	}
	// end inline asm
	// begin inline asm
	{	
ld.global.cg.u64 %rd17065, [%rd17063];
	}
	// end inline asm
	// begin inline asm
	{	
ld.global.cg.u64 %rd17067, [%rd17065];
	}
	// end inline asm
	// begin inline asm
	{	
ld.global.cg.u64 %rd17069, [%rd17067];
	}
	// end inline asm
	// begin inline asm
	{	
ld.global.cg.u64 %rd17071, [%rd17069];
	}
	// end inline asm
	// begin inline asm
	{	
ld.global.cg.u64 %rd17073, [%rd17071];
	}
	// end inline asm
	// begin inline asm
	{	
ld.global.cg.u64 %rd17075, [%rd17073];
	}
	// end inline asm
	// begin inline asm
	{	
ld.global.cg.u64 %rd17077, [%rd17075];
	}
	// end inline asm
	// begin inline asm
	{	
ld.global.cg.u64 %rd17079, [%rd17077];
	}
	// end inline asm
	// begin inline asm
	{	
ld.global.cg.u64 %rd17081, [%rd17079];
	}
	// end inline asm
	// begin inline asm
	{	
ld.global.cg.u64 %rd17083, [%rd17081];
	}
	// end inline asm
	// begin inline asm
	{	
ld.global.cg.u64 %rd17085, [%rd17083];
	}
	// end inline asm
	// begin inline asm
	{	
ld.global.cg.u64 %rd17087, [%rd17085];
	}
	// end inline asm
	// begin inline asm
	{	
ld.global.cg.u64 %rd17089, [%rd17087];
	}
	// end inline asm
	// begin inline asm
	{	
ld.global.cg.u64 %rd17091, [%rd17089];
	}
	// end inline asm
	// begin inline asm
	{	
ld.global.cg.u64 %rd17093, [%rd17091];
	}
	// end inline asm
	// begin inline asm
	{	
ld.global.cg.u64 %rd17095, [%rd17093];
	}
	// end inline asm
	// begin inline asm
	{	
ld.global.cg.u64 %rd17097, [%rd17095];
	}
	// end inline asm
	// begin inline asm
	{	
ld.global.cg.u64 %rd17099, [%rd17097];
	}
	// end inline asm
	// begin inline asm
	{	
ld.global.cg.u64 %rd17101, [%rd17099];
	}
	// end inline asm
	// begin inline asm
	{	
ld.global.cg.u64 %rd17103, [%rd17101];
	}
	// end inline asm
	// begin inline asm
	{	
ld.global.cg.u64 %rd17105, [%rd17103];
	}
	// end inline asm
	// begin inline asm
	{	
ld.global.cg.u64 %rd17107, [%rd17105];
	}
	// end inline asm
	// begin inline asm
	{	
ld.global.cg.u64 %rd17109, [%rd17107];
	}
	// end inline asm
	// begin inline asm
	{	
ld.global.cg.u64 %rd17111, [%rd17109];
	}
	// end inline asm
	// begin inline asm
	{	
ld.global.cg.u64 %rd17113, [%rd17111];
	}
	// end inline asm
	// begin inline asm
	{	
ld.global.cg.u64 %rd17115, [%rd17113];
	}
	// end inline asm
	// begin inline asm
	{	
ld.global.cg.u64 %rd17117, [%rd17115];
	}
	// end inline asm
	// begin inline asm
	{	
ld.global.cg.u64 %rd17119, [%rd17117];
	}
	// end inline asm
	// begin inline asm
	{	
ld.global.cg.u64 %rd17121, [%rd17119];
	}
	// end inline asm
	// begin inline asm
	{	
ld.global.cg.u64 %rd17123, [%rd17121];
	}
	// end inline asm
	// begin inline asm
	{	
ld.global.cg.u64 %rd17125, [%rd17123];
	}
	// end inline asm
	// begin inline asm
	{	
ld.global.cg.u64 %rd17127, [%rd17125];
	}
	// end inline asm
	// begin inline asm
	{	
ld.global.cg.u64 %rd17129, [%rd17127];
	}
	// end inline asm
	// begin inline asm
	{	
ld.global.cg.u64 %rd17131, [%rd17129];
	}
	// end inline asm
	// begin inline asm
	{	
ld.global.cg.u64 %rd17133, [%rd17131];
	}
	// end inline asm
	// begin inline asm
	{	
ld.global.cg.u64 %rd17135, [%rd17133];
	}
	// end inline asm
	// begin inline asm
	{	
ld.global.cg.u64 %rd17137, [%rd17135];
	}
	// end inline asm
	// begin inline asm
	{	
ld.global.cg.u64 %rd17139, [%rd17137];
	}
	// end inline asm
	// begin inline asm
	{	
ld.global.cg.u64 %rd17141, [%rd17139];
	}
	// end inline asm
	// begin inline asm
	{	
ld.global.cg.u64 %rd17143, [%rd17141];
	}
	// end inline asm
	// begin inline asm
	{	
ld.global.cg.u64 %rd17145, [%rd17143];
	}
	// end inline asm
	// begin inline asm
	{	
ld.global.cg.u64 %rd17147, [%rd17145];
	}
	// end inline asm
	// begin inline asm
	{	
ld.global.cg.u64 %rd17149, [%rd17147];
	}
	// end inline asm
	// begin inline asm
	{	
ld.global.cg.u64 %rd17151, [%rd17149];
	}
	// end inline asm
	// begin inline asm
	{	
ld.global.cg.u64 %rd17153, [%rd17151];
	}
	// end inline asm
	// begin inline asm
	{	
ld.global.cg.u64 %rd17155, [%rd17153];
	}
	// end inline asm
	// begin inline asm
	{	
ld.global.cg.u64 %rd17157, [%rd17155];
	}
	// end inline asm
	// begin inline asm
	{	
ld.global.cg.u64 %rd17159, [%rd17157];
	}
	// end inline asm
	// begin inline asm
	{	
ld.global.cg.u64 %rd17161, [%rd17159];
	}
	// end inline asm
	// begin inline asm
	{	
ld.global.cg.u64 %rd17163, [%rd17161];
	}
	// end inline asm
	// begin inline asm
	{	
ld.global.cg.u64 %rd17165, [%rd17163];
	}
	// end inline asm
	// begin inline asm
	{	
ld.global.cg.u64 %rd17167, [%rd17165];
	}
	// end inline asm
	// begin inline asm
	{	
ld.global.cg.u64 %rd17169, [%rd17167];
	}
	// end inline asm
	// begin inline asm
	{	
ld.global.cg.u64 %rd17171, [%rd17169];
	}
	// end inline asm
	// begin inline asm
	{	
ld.global.cg.u64 %rd17173, [%rd17171];
	}
	// end inline asm
	// begin inline asm
	{	
ld.global.cg.u64 %rd17175, [%rd17173];
	}
	// end inline asm
	// begin inline asm
	{	
ld.global.cg.u64 %rd17177, [%rd17175];
	}
	// end inline asm
	// begin inline asm
	{	
ld.global.cg.u64 %rd17179, [%rd17177];
	}
	// end inline asm
	// begin inline asm
	{	
ld.global.cg.u64 %rd17181, [%rd17179];
	}
	// end inline asm
	// begin inline asm
	{	
ld.global.cg.u64 %rd17183, [%rd17181];
	}
	// end inline asm
	// begin inline asm
	{	
ld.global.cg.u64 %rd17185, [%rd17183];
	}
	// end inline asm
	// begin inline asm
	{	
ld.global.cg.u64 %rd17187, [%rd17185];
	}
	// end inline asm
	// begin inline asm
	{	
ld.global.cg.u64 %rd17189, [%rd17187];
	}
	// end inline asm
	// begin inline asm
	{	
ld.global.cg.u64 %rd17191, [%rd17189];
	}
	// end inline asm
	// begin inline asm
	{	
ld.global.cg.u64 %rd17193, [%rd17191];
	}
	// end inline asm
	// begin inline asm
	{	
ld.global.cg.u64 %rd17195, [%rd17193];
	}
	// end inline asm
	// begin inline asm
	{	
ld.global.cg.u64 %rd17197, [%rd17195];
	}
	// end inline asm
	// begin inline asm
	{	
ld.global.cg.u64 %rd17199, [%rd17197];
	}
	// end inline asm
	// begin inline asm
	{	
ld.global.cg.u64 %rd17201, [%rd17199];
	}
	// end inline asm
	// begin inline asm
	{	
ld.global.cg.u64 %rd17203, [%rd17201];
	}
	// end inline asm
	// begin inline asm
	{	
ld.global.cg.u64 %rd17205, [%rd17203];
	}
	// end inline asm
	// begin inline asm
	{	
ld.global.cg.u64 %rd17207, [%rd17205];
	}
	// end inline asm
	// begin inline asm
	{	
ld.global.cg.u64 %rd17209, [%rd17207];
	}
	// end inline asm
	// begin inline asm
	{	
ld.global.cg.u64 %rd17211, [%rd17209];
	}
	// end inline asm
	// begin inline asm
	{	
ld.global.cg.u64 %rd17213, [%rd17211];
	}
	// end inline asm
	// begin inline asm
	{	
ld.global.cg.u64 %rd17215, [%rd17213];
	}
	// end inline asm
	// begin inline asm
	{	
ld.global.cg.u64 %rd17217, [%rd17215];
	}
	// end inline asm
	// begin inline asm
	{	
ld.global.cg.u64 %rd17219, [%rd17217];
	}
	// end inline asm
	// begin inline asm
	{	
ld.global.cg.u64 %rd17221, [%rd17219];
	}
	// end inline asm
	// begin inline asm
	{	
ld.global.cg.u64 %rd17223, [%rd17221];
	}
	// end inline asm
	// begin inline asm
	{	
ld.global.cg.u64 %rd17225, [%rd17223];
	}
	// end inline asm
	// begin inline asm
	{	
ld.global.cg.u64 %rd17227, [%rd17225];
	}
	// end inline asm
	// begin inline asm
	{	
ld.global.cg.u64 %rd17229, [%rd17227];
	}
	// end inline asm
	// begin inline asm
	{	
ld.global.cg.u64 %rd17231, [%rd17229];
	}
	// end inline asm
	// begin inline asm
	{	
ld.global.cg.u64 %rd17233, [%rd17231];
	}
	// end inline asm
	// begin inline asm
	{	
ld.global.cg.u64 %rd17235, [%rd17233];
	}
	// end inline asm
	// begin inline asm
	{	
ld.global.cg.u64 %rd17237, [%rd17235];
	}
	// end inline asm
	// begin inline asm
	{	
ld.global.cg.u64 %rd17239, [%rd17237];
	}
	// end inline asm
	// begin inline asm
	{	
ld.global.cg.u64 %rd17241, [%rd17239];
	}
	// end inline asm
	// begin inline asm
	{	
ld.global.cg.u64 %rd17243, [%rd17241];
	}
	// end inline asm
	// begin inline asm
	{	
ld.global.cg.u64 %rd17245, [%rd17243];
	}
	// end inline asm
	// begin inline asm
	{	
ld.global.cg.u64 %rd17247, [%rd17245];
	}
	// end inline asm
	// begin inline asm
	{	
ld.global.cg.u64 %rd17249, [%rd17247];
	}
	// end inline asm
	// begin inline asm
	{	
ld.global.cg.u64 %rd17251, [%rd17249];
	}
	// end inline asm
	// begin inline asm
	{	
ld.global.cg.u64 %rd17253, [%rd17251];
	}
	// end inline asm
	// begin inline asm
	{	
ld.global.cg.u64 %rd17255, [%rd17253];
	}
	// end inline asm
	// begin inline asm
	{	
ld.global.cg.u64 %rd17257, [%rd17255];
	}
	// end inline asm
	// begin inline asm
	{	
ld.global.cg.u64 %rd17259, [%rd17257];
	}
	// end inline asm
	// begin inline asm
	{	
ld.global.cg.u64 %rd17261, [%rd17259];
	}
	// end inline asm
	// begin inline asm
	{	
ld.global.cg.u64 %rd17263, [%rd17261];
	}
	// end inline asm
	// begin inline asm
	{	
ld.global.cg.u64 %rd17265, [%rd17263];
	}
	// end inline asm
	// begin inline asm
	{	
ld.global.cg.u64 %rd17267, [%rd17265];
	}
	// end inline asm
	// begin inline asm
	{	
ld.global.cg.u64 %rd17269, [%rd17267];
	}
	// end inline asm
	// begin inline asm
	{	
ld.global.cg.u64 %rd17271, [%rd17269];
	}
	// end inline asm
	// begin inline asm
	{	
ld.global.cg.u64 %rd17273, [%rd17271];
	}
	// end inline asm
	// begin inline asm
	{	
ld.global.cg.u64 %rd17275, [%rd17273];
	}
	// end inline asm
	// begin inline asm
	{	
ld.global.cg.u64 %rd17277, [%rd17275];
	}
	// end inline asm
	// begin inline asm
	{	
ld.global.cg.u64 %rd17279, [%rd17277];
	}
	// end inline asm
	// begin inline asm
	{	
ld.global.cg.u64 %rd17281, [%rd17279];
	}
	// end inline asm
	// begin inline asm
	{	
ld.global.cg.u64 %rd17283, [%rd17281];
	}
	// end inline asm
	// begin inline asm
	{	
ld.global.cg.u64 %rd17285, [%rd17283];
	}
	// end inline asm
	// begin inline asm
	{	
ld.global.cg.u64 %rd17287, [%rd17285];
	}
	// end inline asm
	// begin inline asm
	{	
ld.global.cg.u64 %rd17289, [%rd17287];
	}
	// end inline asm
	// begin inline asm
	{	
ld.global.cg.u64 %rd17291, [%rd17289];
	}
	// end inline asm
	// begin inline asm
	{	
ld.global.cg.u64 %rd17293, [%rd17291];
	}
	// end inline asm
	// begin inline asm
	{	
ld.global.cg.u64 %rd17295, [%rd17293];
	}
	// end inline asm
	// begin inline asm
	{	
ld.global.cg.u64 %rd17297, [%rd17295];
	}
	// end inline asm
	// begin inline asm
	{	
ld.global.cg.u64 %rd17299, [%rd17297];
	}
	// end inline asm
	// begin inline asm
	{	
ld.global.cg.u64 %rd17301, [%rd17299];
	}
	// end inline asm
	// begin inline asm
	{	
ld.global.cg.u64 %rd17303, [%rd17301];
	}
	// end inline asm
	// begin inline asm
	{	
ld.global.cg.u64 %rd17305, [%rd17303];
	}
	// end inline asm
	// begin inline asm
	{	
ld.global.cg.u64 %rd17307, [%rd17305];
	}
	// end inline asm
	// begin inline asm
	{	
ld.global.cg.u64 %rd17309, [%rd17307];
	}
	// end inline asm
	// begin inline asm
	{	
ld.global.cg.u64 %rd17311, [%rd17309];
	}
	// end inline asm
	// begin inline asm
	{	
ld.global.cg.u64 %rd17313, [%rd17311];
	}
	// end inline asm
	// begin inline asm
	{	
ld.global.cg.u64 %rd17315, [%rd17313];
	}
	// end inline asm
	// begin inline asm
	{	
ld.global.cg.u64 %rd17317, [%rd17315];
	}
	// end inline asm
	// begin inline asm
	{	
ld.global.cg.u64 %rd17319, [%rd17317];
	}
	// end inline asm
	// begin inline asm
	{	
ld.global.cg.u64 %rd17321, [%rd17319];
	}
	// end inline asm
	// begin inline asm
	{	
ld.global.cg.u64 %rd17323, [%rd17321];
	}
	// end inline asm
	// begin inline asm
	{	
ld.global.cg.u64 %rd17325, [%rd17323];
	}
	// end inline asm
	// begin inline asm
	{	
ld.global.cg.u64 %rd17327, [%rd17325];
	}
	// end inline asm
	// begin inline asm
	{	
ld.global.cg.u64 %rd17329, [%rd17327];
	}
	// end inline asm
	// begin inline asm
	{	
ld.global.cg.u64 %rd17331, [%rd17329];
	}
	// end inline asm
	// begin inline asm
	{	
ld.global.cg.u64 %rd17333, [%rd17331];
	}
	// end inline asm
	// begin inline asm
	{	
ld.global.cg.u64 %rd17335, [%rd17333];
	}
	// end inline asm
	// begin inline asm
	{	
ld.global.cg.u64 %rd17337, [%rd17335];
	}
	// end inline asm
	// begin inline asm
	{	
ld.global.cg.u64 %rd17339, [%rd17337];
	}
	// end inline asm
	// begin inline asm
	{	
ld.global.cg.u64 %rd17341, [%rd17339];
	}
	// end inline asm
	// begin inline asm
	{	
ld.global.cg.u64 %rd17343, [%rd17341];
	}
	// end inline asm
	// begin inline asm
	{	
ld.global.cg.u64 %rd17345, [%rd17343];
	}
	// end inline asm
	// begin inline asm
	{	
ld.global.cg.u64 %rd17347, [%rd17345];
	}
	// end inline asm
	// begin inline asm
	{	
ld.global.cg.u64 %rd17349, [%rd17347];
	}
	// end inline asm
	// begin inline asm
	{	
ld.global.cg.u64 %rd17351, [%rd17349];
	}
	// end inline asm
	// begin inline asm
	{	
ld.global.cg.u64 %rd17353, [%rd17351];
	}
	// end inline asm
	// begin inline asm
	{	
ld.global.cg.u64 %rd17355, [%rd17353];
	}
	// end inline asm
	// begin inline asm
	{	
ld.global.cg.u64 %rd17357, [%rd17355];
	}
	// end inline asm
	// begin inline asm
	{	
ld.global.cg.u64 %rd17359, [%rd17357];
	}
	// end inline asm
	// begin inline asm
	{	
ld.global.cg.u64 %rd17361, [%rd17359];
	}
	// end inline asm
	// begin inline asm
	{	
ld.global.cg.u64 %rd17363, [%rd17361];
	}
	// end inline asm
	// begin inline asm
	{	
ld.global.cg.u64 %rd17365, [%rd17363];
	}
	// end inline asm
	// begin inline asm
	{	
ld.global.cg.u64 %rd17367, [%rd17365];
	}
	// end inline asm
	// begin inline asm
	{	
ld.global.cg.u64 %rd17369, [%rd17367];
	}
	// end inline asm
	// begin inline asm
	{	
ld.global.cg.u64 %rd17371, [%rd17369];
	}
	// end inline asm
	// begin inline asm
	{	
ld.global.cg.u64 %rd17373, [%rd17371];
	}
	// end inline asm
	// begin inline asm
	{	
ld.global.cg.u64 %rd17375, [%rd17373];
	}
	// end inline asm
	// begin inline asm
	{	
ld.global.cg.u64 %rd17377, [%rd17375];
	}
	// end inline asm
	// begin inline asm
	{	
ld.global.cg.u64 %rd17379, [%rd17377];
	}
	// end inline asm
	// begin inline asm
	{	
ld.global.cg.u64 %rd17381, [%rd17379];
	}
	// end inline asm
	// begin inline asm
	{	
ld.global.cg.u64 %rd17383, [%rd17381];
	}
	// end inline asm
	// begin inline asm
	{	
ld.global.cg.u64 %rd17385, [%rd17383];
	}
	// end inline asm
	// begin inline asm
	{	
ld.global.cg.u64 %rd17387, [%rd17385];
	}
	// end inline asm
	// begin inline asm
	{	
ld.global.cg.u64 %rd17389, [%rd17387];
	}
	// end inline asm
	// begin inline asm
	{	
ld.global.cg.u64 %rd17391, [%rd17389];
	}
	// end inline asm
	// begin inline asm
	{	
ld.global.cg.u64 %rd17393, [%rd17391];
	}
	// end inline asm
	// begin inline asm
	{	
ld.global.cg.u64 %rd17395, [%rd17393];
	}
	// end inline asm
	// begin inline asm
	{	
ld.global.cg.u64 %rd17397, [%rd17395];
	}
	// end inline asm
	// begin inline asm
	{	
ld.global.cg.u64 %rd17399, [%rd17397];
	}
	// end inline asm
	// begin inline asm
	{	
ld.global.cg.u64 %rd17401, [%rd17399];
	}
	// end inline asm
	// begin inline asm
	{	
ld.global.cg.u64 %rd17403, [%rd17401];
	}
	// end inline asm
	// begin inline asm
	{	
ld.global.cg.u64 %rd17405, [%rd17403];
	}
	// end inline asm
	// begin inline asm
	{	
ld.global.cg.u64 %rd17407, [%rd17405];
	}
	// end inline asm
	// begin inline asm
	{	
ld.global.cg.u64 %rd17409, [%rd17407];
	}
	// end inline asm
	// begin inline asm
	{	
ld.global.cg.u64 %rd17411, [%rd17409];
	}
	// end inline asm
	// begin inline asm
	{	
ld.global.cg.u64 %rd17413, [%rd17411];
	}
	// end inline asm
	// begin inline asm
	{	
ld.global.cg.u64 %rd17415, [%rd17413];
	}
	// end inline asm
	// begin inline asm
	{	
ld.global.cg.u64 %rd17417, [%rd17415];
	}
	// end inline asm
	// begin inline asm
	{	
ld.global.cg.u64 %rd17419, [%rd17417];
	}
	// end inline asm
	// begin inline asm
	{	
ld.global.cg.u64 %rd17421, [%rd17419];
	}
	// end inline asm
	// begin inline asm
	{	
ld.global.cg.u64 %rd17423, [%rd17421];
	}
	// end inline asm
	// begin inline asm
	{	
ld.global.cg.u64 %rd17425, [%rd17423];
	}
	// end inline asm
	// begin inline asm
	{	
ld.global.cg.u64 %rd17427, [%rd17425];
	}
	// end inline asm
	// begin inline asm
	{	
ld.global.cg.u64 %rd17429, [%rd17427];
	}
	// end inline asm
	// begin inline asm
	{	
ld.global.cg.u64 %rd17431, [%rd17429];
	}
	// end inline asm
	// begin inline asm
	{	
ld.global.cg.u64 %rd17433, [%rd17431];
	}
	// end inline asm
	// begin inline asm
	{	
ld.global.cg.u64 %rd17435, [%rd17433];
	}
	// end inline asm
	// begin inline asm
	{	
ld.global.cg.u64 %rd17437, [%rd17435];
	}
	// end inline asm
	// begin inline asm
	{	
ld.global.cg.u64 %rd17439, [%rd17437];
	}
	// end inline asm
	// begin inline asm
	{	
ld.global.cg.u64 %rd17441, [%rd17439];
	}
	// end inline asm
	// begin inline asm
	{	
ld.global.cg.u64 %rd17443, [%rd17441];
	}
	// end inline asm
	// begin inline asm
	{	
ld.global.cg.u64 %rd17445, [%rd17443];
	}
	// end inline asm
	// begin inline asm
	{	
ld.global.cg.u64 %rd17447, [%rd17445];
	}
	// end inline asm
	// begin inline asm
	{	
ld.global.cg.u64 %rd17449, [%rd17447];
	}
	// end inline asm
	// begin inline asm
	{	
ld.global.cg.u64 %rd17451, [%rd17449];
	}
	// end inline asm
	// begin inline asm
	{	
ld.global.cg.u64 %rd17453, [%rd17451];
	}
	// end inline asm
	// begin inline asm
	{	
ld.global.cg.u64 %rd17455, [%rd17453];
	}
	// end inline asm
	// begin inline asm
	{	
ld.global.cg.u64 %rd17457, [%rd17455];
	}
	// end inline asm
	// begin inline asm
	{	
ld.global.cg.u64 %rd17459, [%rd17457];
	}
	// end inline asm
	// begin inline asm
	{	
ld.global.cg.u64 %rd17461, [%rd17459];
	}
	// end inline asm
	// begin inline asm
	{	
ld.global.cg.u64 %rd17463, [%rd17461];
	}
	// end inline asm
	// begin inline asm
	{	
ld.global.cg.u64 %rd17465, [%rd17463];
	}
	// end inline asm
	// begin inline asm
	{	
ld.global.cg.u64 %rd17467, [%rd17465];
	}
	// end inline asm
	// begin inline asm
	{	
ld.global.cg.u64 %rd17469, [%rd17467];
	}
	// end inline asm
	// begin inline asm
	{	
ld.global.cg.u64 %rd17471, [%rd17469];
	}
	// end inline asm
	// begin inline asm
	{	
ld.global.cg.u64 %rd17473, [%rd17471];
	}
	// end inline asm
	// begin inline asm
	{	
ld.global.cg.u64 %rd17475, [%rd17473];
	}
	// end inline asm
	// begin inline asm
	{	
ld.global.cg.u64 %rd17477, [%rd17475];
	}
	// end inline asm
	// begin inline asm
	{	
ld.global.cg.u64 %rd17479, [%rd17477];
	}
	// end inline asm
	// begin inline asm
	{	
ld.global.cg.u64 %rd17481, [%rd17479];
	}
	// end inline asm
	// begin inline asm
	{	
ld.global.cg.u64 %rd17483, [%rd17481];
	}
	// end inline asm
	// begin inline asm
	{	
ld.global.cg.u64 %rd17485, [%rd17483];
	}
	// end inline asm
	// begin inline asm
	{	
ld.global.cg.u64 %rd17487, [%rd17485];
	}
	// end inline asm
	// begin inline asm
	{	
ld.global.cg.u64 %rd17489, [%rd17487];
	}
	// end inline asm
	// begin inline asm
	{	
ld.global.cg.u64 %rd17491, [%rd17489];
	}
	// end inline asm
	// begin inline asm
	{	
ld.global.cg.u64 %rd17493, [%rd17491];
	}
	// end inline asm
	// begin inline asm
	{	
ld.global.cg.u64 %rd17495, [%rd17493];
	}
	// end inline asm
	// begin inline asm
	{	
ld.global.cg.u64 %rd17497, [%rd17495];
	}
	// end inline asm
	// begin inline asm
	{	
ld.global.cg.u64 %rd17499, [%rd17497];
	}
	// end inline asm
	// begin inline asm
	{	
ld.global.cg.u64 %rd17501, [%rd17499];
	}
	// end inline asm
	// begin inline asm
	{	
ld.global.cg.u64 %rd17503, [%rd17501];
	}
	// end inline asm
	// begin inline asm
	{	
ld.global.cg.u64 %rd17505, [%rd17503];
	}
	// end inline asm
	// begin inline asm
	{	
ld.global.cg.u64 %rd17507, [%rd17505];
	}
	// end inline asm
	// begin inline asm
	{	
ld.global.cg.u64 %rd17509, [%rd17507];
	}
	// end inline asm
	// begin inline asm
	{	
ld.global.cg.u64 %rd17511, [%rd17509];
	}
	// end inline asm
	// begin inline asm
	{	
ld.global.cg.u64 %rd17513, [%rd17511];
	}
	// end inline asm
	// begin inline asm
	{	
ld.global.cg.u64 %rd17515, [%rd17513];
	}
	// end inline asm
	// begin inline asm
	{	
ld.global.cg.u64 %rd17517, [%rd17515];
	}
	// end inline asm
	// begin inline asm
	{	
ld.global.cg.u64 %rd17519, [%rd17517];
	}
	// end inline asm
	// begin inline asm
	{	
ld.global.cg.u64 %rd17521, [%rd17519];
	}
	// end inline asm
	// begin inline asm
	{	
ld.global.cg.u64 %rd17523, [%rd17521];
	}
	// end inline asm
	// begin inline asm
	{	
ld.global.cg.u64 %rd17525, [%rd17523];
	}
	// end inline asm
	// begin inline asm
	{	
ld.global.cg.u64 %rd17527, [%rd17525];
	}
	// end inline asm
	// begin inline asm
	{	
ld.global.cg.u64 %rd17529, [%rd17527];
	}
	// end inline asm
	// begin inline asm
	{	
ld.global.cg.u64 %rd17531, [%rd17529];
	}
	// end inline asm
	// begin inline asm
	{	
ld.global.cg.u64 %rd17533, [%rd17531];
	}
	// end inline asm
	// begin inline asm
	{	
ld.global.cg.u64 %rd17535, [%rd17533];
	}
	// end inline asm
	// begin inline asm
	{	
ld.global.cg.u64 %rd17537, [%rd17535];
	}
	// end inline asm
	// begin inline asm
	{	
ld.global.cg.u64 %rd17539, [%rd17537];
	}
	// end inline asm
	// begin inline asm
	{	
ld.global.cg.u64 %rd17541, [%rd17539];
	}
	// end inline asm
	// begin inline asm
	{	
ld.global.cg.u64 %rd17543, [%rd17541];
	}
	// end inline asm
	// begin inline asm
	{	
ld.global.cg.u64 %rd17545, [%rd17543];
	}
	// end inline asm
	// begin inline asm
	{	
ld.global.cg.u64 %rd17547, [%rd17545];
	}
	// end inline asm
	// begin inline asm
	{	
ld.global.cg.u64 %rd17549, [%rd17547];
	}
	// end inline asm
	// begin inline asm
	{	
ld.global.cg.u64 %rd17551, [%rd17549];
	}
	// end inline asm
	// begin inline asm
	{	
ld.global.cg.u64 %rd17553, [%rd17551];
	}
	// end inline asm
	// begin inline asm
	{	
ld.global.cg.u64 %rd17555, [%rd17553];
	}
	// end inline asm
	// begin inline asm
	{	
ld.global.cg.u64 %rd17557, [%rd17555];
	}
	// end inline asm
	// begin inline asm
	{	
ld.global.cg.u64 %rd17559, [%rd17557];
	}
	// end inline asm
	// begin inline asm
	{	
ld.global.cg.u64 %rd17561, [%rd17559];
	}
	// end inline asm
	// begin inline asm
	{	
ld.global.cg.u64 %rd17563, [%rd17561];
	}
	// end inline asm
	// begin inline asm
	{	
ld.global.cg.u64 %rd17565, [%rd17563];
	}
	// end inline asm
	// begin inline asm
	{	
ld.global.cg.u64 %rd17567, [%rd17565];
	}
	// end inline asm
	// begin inline asm
	{	
ld.global.cg.u64 %rd17569, [%rd17567];
	}
	// end inline asm
	// begin inline asm
	{	
ld.global.cg.u64 %rd17571, [%rd17569];
	}
	// end inline asm
	// begin inline asm
	{	
ld.global.cg.u64 %rd17573, [%rd17571];
	}
	// end inline asm
	// begin inline asm
	{	
ld.global.cg.u64 %rd17575, [%rd17573];
	}
	// end inline asm
	// begin inline asm
	{	
ld.global.cg.u64 %rd17577, [%rd17575];
	}
	// end inline asm
	// begin inline asm
	{	
ld.global.cg.u64 %rd17579, [%rd17577];
	}
	// end inline asm
	// begin inline asm
	{	
ld.global.cg.u64 %rd17581, [%rd17579];
	}
	// end inline asm
	// begin inline asm
	{	
ld.global.cg.u64 %rd17583, [%rd17581];
	}
	// end inline asm
	// begin inline asm
	{	
ld.global.cg.u64 %rd17585, [%rd17583];
	}
	// end inline asm
	// begin inline asm
	{	
ld.global.cg.u64 %rd17587, [%rd17585];
	}
	// end inline asm
	// begin inline asm
	{	
ld.global.cg.u64 %rd17589, [%rd17587];
	}
	// end inline asm
	// begin inline asm
	{	
ld.global.cg.u64 %rd17591, [%rd17589];
	}
	// end inline asm
	// begin inline asm
	{	
ld.global.cg.u64 %rd17593, [%rd17591];
	}
	// end inline asm
	// begin inline asm
	{	
ld.global.cg.u64 %rd17595, [%rd17593];
	}
	// end inline asm
	// begin inline asm
	{	
ld.global.cg.u64 %rd17597, [%rd17595];
	}
	// end inline asm
	// begin inline asm
	{	
ld.global.cg.u64 %rd17599, [%rd17597];
	}
	// end inline asm
	// begin inline asm
	{	
ld.global.cg.u64 %rd17601, [%rd17599];
	}
	// end inline asm
	// begin inline asm
	{	
ld.global.cg.u64 %rd17603, [%rd17601];
	}
	// end inline asm
	// begin inline asm
	{	
ld.global.cg.u64 %rd17605, [%rd17603];
	}
	// end inline asm
	// begin inline asm
	{	
ld.global.cg.u64 %rd17607, [%rd17605];
	}
	// end inline asm
	// begin inline asm
	{	
ld.global.cg.u64 %rd17609, [%rd17607];
	}
	// end inline asm
	// begin inline asm
	{	
ld.global.cg.u64 %rd17611, [%rd17609];
	}
	// end inline asm
	// begin inline asm
	{	
ld.global.cg.u64 %rd17613, [%rd17611];
	}
	// end inline asm
	// begin inline asm
	{	
ld.global.cg.u64 %rd17615, [%rd17613];
	}
	// end inline asm
	// begin inline asm
	{	
ld.global.cg.u64 %rd17617, [%rd17615];
	}
	// end inline asm
	// begin inline asm
	{	
ld.global.cg.u64 %rd17619, [%rd17617];
	}
	// end inline asm
	// begin inline asm
	{	
ld.global.cg.u64 %rd17621, [%rd17619];
	}
	// end inline asm
	// begin inline asm
	{	
ld.global.cg.u64 %rd17623, [%rd17621];
	}
	// end inline asm
	// begin inline asm
	{	
ld.global.cg.u64 %rd17625, [%rd17623];
	}
	// end inline asm
	// begin inline asm
	{	
ld.global.cg.u64 %rd17627, [%rd17625];
	}
	// end inline asm
	// begin inline asm
	{	
ld.global.cg.u64 %rd17629, [%rd17627];
	}
	// end inline asm
	// begin inline asm
	{	
ld.global.cg.u64 %rd17631, [%rd17629];
	}
	// end inline asm
	// begin inline asm
	{	
ld.global.cg.u64 %rd17633, [%rd17631];
	}
	// end inline asm
	// begin inline asm
	{	
ld.global.cg.u64 %rd17635, [%rd17633];
	}
	// end inline asm
	// begin inline asm
	{	
ld.global.cg.u64 %rd17637, [%rd17635];
	}
	// end inline asm
	// begin inline asm
	{	
ld.global.cg.u64 %rd17639, [%rd17637];
	}
	// end inline asm
	// begin inline asm
	{	
ld.global.cg.u64 %rd17641, [%rd17639];
	}
	// end inline asm
	// begin inline asm
	{	
ld.global.cg.u64 %rd17643, [%rd17641];
	}
	// end inline asm
	// begin inline asm
	{	
ld.global.cg.u64 %rd17645, [%rd17643];
	}
	// end inline asm
	// begin inline asm
	{	
ld.global.cg.u64 %rd17647, [%rd17645];
	}
	// end inline asm
	// begin inline asm
	{	
ld.global.cg.u64 %rd17649, [%rd17647];
	}
	// end inline asm
	// begin inline asm
	{	
ld.global.cg.u64 %rd17651, [%rd17649];
	}
	// end inline asm
	// begin inline asm
	{	
ld.global.cg.u64 %rd17653, [%rd17651];
	}
	// end inline asm
	// begin inline asm
	{	
ld.global.cg.u64 %rd17655, [%rd17653];
	}
	// end inline asm
	// begin inline asm
	{	
ld.global.cg.u64 %rd17657, [%rd17655];
	}
	// end inline asm
	// begin inline asm
	{	
ld.global.cg.u64 %rd17659, [%rd17657];
	}
	// end inline asm
	// begin inline asm
	{	
ld.global.cg.u64 %rd17661, [%rd17659];
	}
	// end inline asm
	// begin inline asm
	{	
ld.global.cg.u64 %rd17663, [%rd17661];
	}
	// end inline asm
	// begin inline asm
	{	
ld.global.cg.u64 %rd17665, [%rd17663];
	}
	// end inline asm
	// begin inline asm
	{	
ld.global.cg.u64 %rd17667, [%rd17665];
	}
	// end inline asm
	// begin inline asm
	{	
ld.global.cg.u64 %rd17669, [%rd17667];
	}
	// end inline asm
	// begin inline asm
	{	
ld.global.cg.u64 %rd17671, [%rd17669];
	}
	// end inline asm
	// begin inline asm
	{	
ld.global.cg.u64 %rd17673, [%rd17671];
	}
	// end inline asm
	// begin inline asm
	{	
ld.global.cg.u64 %rd17675, [%rd17673];
	}
	// end inline asm
	// begin inline asm
	{	
ld.global.cg.u64 %rd17677, [%rd17675];
	}
	// end inline asm
	// begin inline asm
	{	
ld.global.cg.u64 %rd17679, [%rd17677];
	}
	// end inline asm
	// begin inline asm
	{	
ld.global.cg.u64 %rd17681, [%rd17679];
	}
	// end inline asm
	// begin inline asm
	{	
ld.global.cg.u64 %rd17683, [%rd17681];
	}
	// end inline asm
	// begin inline asm
	{	
ld.global.cg.u64 %rd17685, [%rd17683];
	}
	// end inline asm
	// begin inline asm
	{	
ld.global.cg.u64 %rd17687, [%rd17685];
	}
	// end inline asm
	// begin inline asm
	{	
ld.global.cg.u64 %rd17689, [%rd17687];
	}
	// end inline asm
	// begin inline asm
	{	
ld.global.cg.u64 %rd17691, [%rd17689];
	}
	// end inline asm
	// begin inline asm
	{	
ld.global.cg.u64 %rd17693, [%rd17691];
	}
	// end inline asm
	// begin inline asm
	{	
ld.global.cg.u64 %rd17695, [%rd17693];
	}
	// end inline asm
	// begin inline asm
	{	
ld.global.cg.u64 %rd17697, [%rd17695];
	}
	// end inline asm
	// begin inline asm
	{	
ld.global.cg.u64 %rd17699, [%rd17697];
	}
	// end inline asm
	// begin inline asm
	{	
ld.global.cg.u64 %rd17701, [%rd17699];
	}
	// end inline asm
	// begin inline asm
	{	
ld.global.cg.u64 %rd17703, [%rd17701];
	}
	// end inline asm
	// begin inline asm
	{	
ld.global.cg.u64 %rd17705, [%rd17703];
	}
	// end inline asm
	// begin inline asm
	{	
ld.global.cg.u64 %rd17707, [%rd17705];
	}
	// end inline asm
	// begin inline asm
	{	
ld.global.cg.u64 %rd17709, [%rd17707];
	}
	// end inline asm
	// begin inline asm
	{	
ld.global.cg.u64 %rd17711, [%rd17709];
	}
	// end inline asm
	// begin inline asm
	{	
ld.global.cg.u64 %rd17713, [%rd17711];
	}
	// end inline asm
	// begin inline asm
	{	
ld.global.cg.u64 %rd17715, [%rd17713];
	}
	// end inline asm
	// begin inline asm
	{	
ld.global.cg.u64 %rd17717, [%rd17715];
	}
	// end inline asm
	// begin inline asm
	{	
ld.global.cg.u64 %rd17719, [%rd17717];
	}
	// end inline asm
	// begin inline asm
	{	
ld.global.cg.u64 %rd17721, [%rd17719];
	}
	// end inline asm
	// begin inline asm
	{	
ld.global.cg.u64 %rd17723, [%rd17721];
	}
	// end inline asm
	// begin inline asm
	{	
ld.global.cg.u64 %rd17725, [%rd17723];
	}
	// end inline asm
	// begin inline asm
	{	
ld.global.cg.u64 %rd17727, [%rd17725];
	}
	// end inline asm
	// begin inline asm
	{	
ld.global.cg.u64 %rd17729, [%rd17727];
	}
	// end inline asm
	// begin inline asm
	{	
ld.global.cg.u64 %rd17731, [%rd17729];
	}
	// end inline asm
	// begin inline asm
	{	
ld.global.cg.u64 %rd17733, [%rd17731];
	}
	// end inline asm
	// begin inline asm
	{	
ld.global.cg.u64 %rd17735, [%rd17733];
	}
	// end inline asm
	// begin inline asm
	{	
ld.global.cg.u64 %rd17737, [%rd17735];
	}
	// end inline asm
	// begin inline asm
	{	
ld.global.cg.u64 %rd17739, [%rd17737];
	}
	// end inline asm
	// begin inline asm
	{	
ld.global.cg.u64 %rd17741, [%rd17739];
	}
	// end inline asm
	// begin inline asm
	{	
ld.global.cg.u64 %rd17743, [%rd17741];
	}
	// end inline asm
	// begin inline asm
	{	
ld.global.cg.u64 %rd17745, [%rd17743];
	}
	// end inline asm
	// begin inline asm
	{	
ld.global.cg.u64 %rd17747, [%rd17745];
	}
	// end inline asm
	// begin inline asm
	{	
ld.global.cg.u64 %rd17749, [%rd17747];
	}
	// end inline asm
	// begin inline asm
	{	
ld.global.cg.u64 %rd17751, [%rd17749];
	}
	// end inline asm
	// begin inline asm
	{	
ld.global.cg.u64 %rd17753, [%rd17751];
	}
	// end inline asm
	// begin inline asm
	{	
ld.global.cg.u64 %rd17755, [%rd17753];
	}
	// end inline asm
	// begin inline asm
	{	
ld.global.cg.u64 %rd17757, [%rd17755];
	}
	// end inline asm
	// begin inline asm
	{	
ld.global.cg.u64 %rd17759, [%rd17757];
	}
	// end inline asm
	// begin inline asm
	{	
ld.global.cg.u64 %rd17761, [%rd17759];
	}
	// end inline asm
	// begin inline asm
	{	
ld.global.cg.u64 %rd17763, [%rd17761];
	}
	// end inline asm
	// begin inline asm
	{	
ld.global.cg.u64 %rd17765, [%rd17763];
	}
	// end inline asm
	// begin inline asm
	{	
ld.global.cg.u64 %rd17767, [%rd17765];
	}
	// end inline asm
	// begin inline asm
	{	
ld.global.cg.u64 %rd17769, [%rd17767];
	}
	// end inline asm
	// begin inline asm
	{	
ld.global.cg.u64 %rd17771, [%rd17769];
	}
	// end inline asm
	// begin inline asm
	{	
ld.global.cg.u64 %rd17773, [%rd17771];
	}
	// end inline asm
	// begin inline asm
	{	
ld.global.cg.u64 %rd17775, [%rd17773];
	}
	// end inline asm
	// begin inline asm
	{	
ld.global.cg.u64 %rd17777, [%rd17775];
	}
	// end inline asm
	// begin inline asm
	{	
ld.global.cg.u64 %rd17779, [%rd17777];
	}
	// end inline asm
	// begin inline asm
	{	
ld.global.cg.u64 %rd17781, [%rd17779];
	}
	// end inline asm
	// begin inline asm
	{	
ld.global.cg.u64 %rd17783, [%rd17781];
	}
	// end inline asm
	// begin inline asm
	{	
ld.global.cg.u64 %rd17785, [%rd17783];
	}
	// end inline asm
	// begin inline asm
	{	
ld.global.cg.u64 %rd17787, [%rd17785];
	}
	// end inline asm
	// begin inline asm
	{	
ld.global.cg.u64 %rd17789, [%rd17787];
	}
	// end inline asm
	// begin inline asm
	{	
ld.global.cg.u64 %rd17791, [%rd17789];
	}
	// end inline asm
	// begin inline asm
	{	
ld.global.cg.u64 %rd17793, [%rd17791];
	}
	// end inline asm
	// begin inline asm
	{	
ld.global.cg.u64 %rd17795, [%rd17793];
	}
	// end inline asm
	// begin inline asm
	{	
ld.global.cg.u64 %rd17797, [%rd17795];
	}
	// end inline asm
	// begin inline asm
	{	
ld.global.cg.u64 %rd17799, [%rd17797];
	}
	// end inline asm
	// begin inline asm
	{	
ld.global.cg.u64 %rd17801, [%rd17799];
	}
	// end inline asm
	// begin inline asm
	{	
ld.global.cg.u64 %rd17803, [%rd17801];
	}
	// end inline asm
	// begin inline asm
	{	
ld.global.cg.u64 %rd17805, [%rd17803];
	}
	// end inline asm
	// begin inline asm
	{	
ld.global.cg.u64 %rd17807, [%rd17805];
	}
	// end inline asm
	// begin inline asm
	{	
ld.global.cg.u64 %rd17809, [%rd17807];
	}
	// end inline asm
	// begin inline asm
	{	
ld.global.cg.u64 %rd17811, [%rd17809];
	}
	// end inline asm
	// begin inline asm
	{	
ld.global.cg.u64 %rd17813, [%rd17811];
	}
	// end inline asm
	// begin inline asm
	{	
ld.global.cg.u64 %rd17815, [%rd17813];
	}
	// end inline asm
	// begin inline asm
	{	
ld.global.cg.u64 %rd17817, [%rd17815];
	}
	// end inline asm
	// begin inline asm
	{	
ld.global.cg.u64 %rd17819, [%rd17817];
	}
	// end inline asm
	// begin inline asm
	{	
ld.global.cg.u64 %rd17821, [%rd17819];
	}
	// end inline asm
	// begin inline asm
	{	
ld.global.cg.u64 %rd17823, [%rd17821];
	}
	// end inline asm
	// begin inline asm
	{	
ld.global.cg.u64 %rd17825, [%rd17823];
	}
	// end inline asm
	// begin inline asm
	{	
ld.global.cg.u64 %rd17827, [%rd17825];
	}
	// end inline asm
	// begin inline asm
	{	
ld.global.cg.u64 %rd17829, [%rd17827];
	}
	// end inline asm
	// begin inline asm
	{	
ld.global.cg.u64 %rd17831, [%rd17829];
	}
	// end inline asm
	// begin inline asm
	{	
ld.global.cg.u64 %rd17833, [%rd17831];
	}
	// end inline asm
	// begin inline asm
	{	
ld.global.cg.u64 %rd17835, [%rd17833];
	}
	// end inline asm
	// begin inline asm
	{	
ld.global.cg.u64 %rd17837, [%rd17835];
	}
	// end inline asm
	// begin inline asm
	{	
ld.global.cg.u64 %rd17839, [%rd17837];
	}
	// end inline asm
	// begin inline asm
	{	
ld.global.cg.u64 %rd17841, [%rd17839];
	}
	// end inline asm
	// begin inline asm
	{	
ld.global.cg.u64 %rd17843, [%rd17841];
	}
	// end inline asm
	// begin inline asm
	{	
ld.global.cg.u64 %rd17845, [%rd17843];
	}
	// end inline asm
	// begin inline asm
	{	
ld.global.cg.u64 %rd17847, [%rd17845];
	}
	// end inline asm
	// begin inline asm
	{	
ld.global.cg.u64 %rd17849, [%rd17847];
	}
	// end inline asm
	// begin inline asm
	{	
ld.global.cg.u64 %rd17851, [%rd17849];
	}
	// end inline asm
	// begin inline asm
	{	
ld.global.cg.u64 %rd17853, [%rd17851];
	}
	// end inline asm
	// begin inline asm
	{	
ld.global.cg.u64 %rd17855, [%rd17853];
	}
	// end inline asm
	// begin inline asm
	{	
ld.global.cg.u64 %rd17857, [%rd17855];
	}
	// end inline asm
	// begin inline asm
	{	
ld.global.cg.u64 %rd17859, [%rd17857];
	}
	// end inline asm
	// begin inline asm
	{	
ld.global.cg.u64 %rd17861, [%rd17859];
	}
	// end inline asm
	// begin inline asm
	{	
ld.global.cg.u64 %rd17863, [%rd17861];
	}
	// end inline asm
	// begin inline asm
	{	
ld.global.cg.u64 %rd17865, [%rd17863];
	}
	// end inline asm
	// begin inline asm
	{	
ld.global.cg.u64 %rd17867, [%rd17865];
	}
	// end inline asm
	// begin inline asm
	{	
ld.global.cg.u64 %rd17869, [%rd17867];
	}
	// end inline asm
	// begin inline asm
	{	
ld.global.cg.u64 %rd17871, [%rd17869];
	}
	// end inline asm
	// begin inline asm
	{	
ld.global.cg.u64 %rd17873, [%rd17871];
	}
	// end inline asm
	// begin inline asm
	{	
ld.global.cg.u64 %rd17875, [%rd17873];
	}
	// end inline asm
	// begin inline asm
	{	
ld.global.cg.u64 %rd17877, [%rd17875];
	}
	// end inline asm
	// begin inline asm
	{	
ld.global.cg.u64 %rd17879, [%rd17877];
	}
	// end inline asm
	// begin inline asm
	{	
ld.global.cg.u64 %rd17881, [%rd17879];
	}
	// end inline asm
	// begin inline asm
	{	
ld.global.cg.u64 %rd17883, [%rd17881];
	}
	// end inline asm
	// begin inline asm
	{	
ld.global.cg.u64 %rd17885, [%rd17883];
	}
	// end inline asm
	// begin inline asm
	{	
ld.global.cg.u64 %rd17887, [%rd17885];
	}
	// end inline asm
	// begin inline asm
	{	
ld.global.cg.u64 %rd17889, [%rd17887];
	}
	// end inline asm
	// begin inline asm
	{	
ld.global.cg.u64 %rd17891, [%rd17889];
	}
	// end inline asm
	// begin inline asm
	{	
ld.global.cg.u64 %rd17893, [%rd17891];
	}
	// end inline asm
	// begin inline asm
	{	
ld.global.cg.u64 %rd17895, [%rd17893];
	}
	// end inline asm
	// begin inline asm
	{	
ld.global.cg.u64 %rd17897, [%rd17895];
	}
	// end inline asm
	// begin inline asm
	{	
ld.global.cg.u64 %rd17899, [%rd17897];
	}
	// end inline asm
	// begin inline asm
	{	
ld.global.cg.u64 %rd17901, [%rd17899];
	}
	// end inline asm
	// begin inline asm
	{	
ld.global.cg.u64 %rd17903, [%rd17901];
	}
	// end inline asm
	// begin inline asm
	{	
ld.global.cg.u64 %rd17905, [%rd17903];
	}
	// end inline asm
	// begin inline asm
	{	
ld.global.cg.u64 %rd17907, [%rd17905];
	}
	// end inline asm
	// begin inline asm
	{	
ld.global.cg.u64 %rd17909, [%rd17907];
	}
	// end inline asm
	// begin inline asm
	{	
ld.global.cg.u64 %rd17911, [%rd17909];
	}
	// end inline asm
	// begin inline asm
	{	
ld.global.cg.u64 %rd17913, [%rd17911];
	}
	// end inline asm
	// begin inline asm
	{	
ld.global.cg.u64 %rd17915, [%rd17913];
	}
	// end inline asm
	// begin inline asm
	{	
ld.global.cg.u64 %rd17917, [%rd17915];
	}
	// end inline asm
	// begin inline asm
	{	
ld.global.cg.u64 %rd17919, [%rd17917];
	}
	// end inline asm
	// begin inline asm
	{	
ld.global.cg.u64 %rd17921, [%rd17919];
	}
	// end inline asm
	// begin inline asm
	{	
ld.global.cg.u64 %rd17923, [%rd17921];
	}
	// end inline asm
	// begin inline asm
	{	
ld.global.cg.u64 %rd17925, [%rd17923];
	}
	// end inline asm
	// begin inline asm
	{	
ld.global.cg.u64 %rd17927, [%rd17925];
	}
	// end inline asm
	// begin inline asm
	{	
ld.global.cg.u64 %rd17929, [%rd17927];
	}
	// end inline asm
	// begin inline asm
	{	
ld.global.cg.u64 %rd17931, [%rd17929];
	}
	// end inline asm
	// begin inline asm
	{	
ld.global.cg.u64 %rd17933, [%rd17931];
	}
	// end inline asm
	// begin inline asm
	{	
ld.global.cg.u64 %rd17935, [%rd17933];
	}
	// end inline asm
	// begin inline asm
	{	
ld.global.cg.u64 %rd17937, [%rd17935];
	}
	// end inline asm
	// begin inline asm
	{	
ld.global.cg.u64 %rd17939, [%rd17937];
	}
	// end inline asm
	// begin inline asm
	{	
ld.global.cg.u64 %rd17941, [%rd17939];
	}
	// end inline asm
	// begin inline asm
	{	
ld.global.cg.u64 %rd17943, [%rd17941];
	}
	// end inline asm
	// begin inline asm
	{	
ld.global.cg.u64 %rd17945, [%rd17943];
	}
	// end inline asm
	// begin inline asm
	{	
ld.global.cg.u64 %rd17947, [%rd17945];
	}
	// end inline asm
	// begin inline asm
	{	
ld.global.cg.u64 %rd17949, [%rd17947];
	}
	// end inline asm
	// begin inline asm
	{	
ld.global.cg.u64 %rd17951, [%rd17949];
	}
	// end inline asm
	// begin inline asm
	{	
ld.global.cg.u64 %rd17953, [%rd17951];
	}
	// end inline asm
	// begin inline asm
	{	
ld.global.cg.u64 %rd17955, [%rd17953];
	}
	// end inline asm
	// begin inline asm
	{	
ld.global.cg.u64 %rd17957, [%rd17955];
	}
	// end inline asm
	// begin inline asm
	{	
ld.global.cg.u64 %rd17959, [%rd17957];
	}
	// end inline asm
	// begin inline asm
	{	
ld.global.cg.u64 %rd17961, [%rd17959];
	}
	// end inline asm
	// begin inline asm
	{	
ld.global.cg.u64 %rd17963, [%rd17961];
	}
	// end inline asm
	// begin inline asm
	{	
ld.global.cg.u64 %rd17965, [%rd17963];
	}
	// end inline asm
	// begin inline asm
	{	
ld.global.cg.u64 %rd17967, [%rd17965];
	}
	// end inline asm
	// begin inline asm
	{	
ld.global.cg.u64 %rd17969, [%rd17967];
	}
	// end inline asm
	// begin inline asm
	{	
ld.global.cg.u64 %rd17971, [%rd17969];
	}
	// end inline asm
	// begin inline asm
	{	
ld.global.cg.u64 %rd17973, [%rd17971];
	}
	// end inline asm
	// begin inline asm
	{	
ld.global.cg.u64 %rd17975, [%rd17973];
	}
	// end inline asm
	// begin inline asm
	{	
ld.global.cg.u64 %rd17977, [%rd17975];
	}
	// end inline asm
	// begin inline asm
	{	
ld.global.cg.u64 %rd17979, [%rd17977];
	}
	// end inline asm
	// begin inline asm
	{	
ld.global.cg.u64 %rd17981, [%rd17979];
	}
	// end inline asm
	// begin inline asm
	{	
ld.global.cg.u64 %rd17983, [%rd17981];
	}
	// end inline asm
	// begin inline asm
	{	
ld.global.cg.u64 %rd17985, [%rd17983];
	}
	// end inline asm
	// begin inline asm
	{	
ld.global.cg.u64 %rd17987, [%rd17985];
	}
	// end inline asm
	// begin inline asm
	{	
ld.global.cg.u64 %rd17989, [%rd17987];
	}
	// end inline asm
	// begin inline asm
	{	
ld.global.cg.u64 %rd17991, [%rd17989];
	}
	// end inline asm
	// begin inline asm
	{	
ld.global.cg.u64 %rd17993, [%rd17991];
	}
	// end inline asm
	// begin inline asm
	{	
ld.global.cg.u64 %rd17995, [%rd17993];
	}
	// end inline asm
	// begin inline asm
	{	
ld.global.cg.u64 %rd17997, [%rd17995];
	}
	// end inline asm
	// begin inline asm
	{	
ld.global.cg.u64 %rd17999, [%rd17997];
	}
	// end inline asm
	// begin inline asm
	{	
ld.global.cg.u64 %rd18001, [%rd17999];
	}
	// end inline asm
	// begin inline asm
	{	
ld.global.cg.u64 %rd18003, [%rd18001];
	}
	// end inline asm
	// begin inline asm
	{	
ld.global.cg.u64 %rd18005, [%rd18003];
	}
	// end inline asm
	// begin inline asm
	{	
ld.global.cg.u64 %rd18007, [%rd18005];
	}
	// end inline asm
	// begin inline asm
	{	
ld.global.cg.u64 %rd18009, [%rd18007];
	}
	// end inline asm
	// begin inline asm
	{	
ld.global.cg.u64 %rd18011, [%rd18009];
	}
	// end inline asm
	// begin inline asm
	{	
ld.global.cg.u64 %rd18013, [%rd18011];
	}
	// end inline asm
	// begin inline asm
	{	
ld.global.cg.u64 %rd18015, [%rd18013];
	}
	// end inline asm
	// begin inline asm
	{	
ld.global.cg.u64 %rd18017, [%rd18015];
	}
	// end inline asm
	// begin inline asm
	{	
ld.global.cg.u64 %rd18019, [%rd18017];
	}
	// end inline asm
	// begin inline asm
	{	
ld.global.cg.u64 %rd18021, [%rd18019];
	}
	// end inline asm
	// begin inline asm
	{	
ld.global.cg.u64 %rd18023, [%rd18021];
	}
	// end inline asm
	// begin inline asm
	{	
ld.global.cg.u64 %rd18025, [%rd18023];
	}
	// end inline asm
	// begin inline asm
	{	
ld.global.cg.u64 %rd18027, [%rd18025];
	}
	// end inline asm
	// begin inline asm
	{	
ld.global.cg.u64 %rd18029, [%rd18027];
	}
	// end inline asm
	// begin inline asm
	{	
ld.global.cg.u64 %rd18031, [%rd18029];
	}
	// end inline asm
	// begin inline asm
	{	
ld.global.cg.u64 %rd18033, [%rd18031];
	}
	// end inline asm
	// begin inline asm
	{	
ld.global.cg.u64 %rd18035, [%rd18033];
	}
	// end inline asm
	// begin inline asm
	{	
ld.global.cg.u64 %rd18037, [%rd18035];
	}
	// end inline asm
	// begin inline asm
	{	
ld.global.cg.u64 %rd18039, [%rd18037];
	}
	// end inline asm
	// begin inline asm
	{	
ld.global.cg.u64 %rd18041, [%rd18039];
	}
	// end inline asm
	// begin inline asm
	{	
ld.global.cg.u64 %rd18043, [%rd18041];
	}
	// end inline asm
	// begin inline asm
	{	
ld.global.cg.u64 %rd18045, [%rd18043];
	}
	// end inline asm
	// begin inline asm
	{	
ld.global.cg.u64 %rd18047, [%rd18045];
	}
	// end inline asm
	// begin inline asm
	{	
ld.global.cg.u64 %rd18049, [%rd18047];
	}
	// end inline asm
	// begin inline asm
	{	
ld.global.cg.u64 %rd18051, [%rd18049];
	}
	// end inline asm
	// begin inline asm
	{	
ld.global.cg.u64 %rd18053, [%rd18051];
	}
	// end inline asm
	// begin inline asm
	{	
ld.global.cg.u64 %rd18055, [%rd18053];
	}
	// end inline asm
	// begin inline asm
	{	
ld.global.cg.u64 %rd18057, [%rd18055];
	}
	// end inline asm
	// begin inline asm
	{	
ld.global.cg.u64 %rd18059, [%rd18057];
	}
	// end inline asm
	// begin inline asm
	{	
ld.global.cg.u64 %rd18061, [%rd18059];
	}
	// end inline asm
	// begin inline asm
	{	
ld.global.cg.u64 %rd18063, [%rd18061];
	}
	// end inline asm
	// begin inline asm
	{	
ld.global.cg.u64 %rd18065, [%rd18063];
	}
	// end inline asm
	// begin inline asm
	{	
ld.global.cg.u64 %rd18067, [%rd18065];
	}
	// end inline asm
	// begin inline asm
	{	
ld.global.cg.u64 %rd18069, [%rd18067];
	}
	// end inline asm
	// begin inline asm
	{	
ld.global.cg.u64 %rd18071, [%rd18069];
	}
	// end inline asm
	// begin inline asm
	{	
ld.global.cg.u64 %rd18073, [%rd18071];
	}
	// end inline asm
	// begin inline asm
	{	
ld.global.cg.u64 %rd18075, [%rd18073];
	}
	// end inline asm
	// begin inline asm
	{	
ld.global.cg.u64 %rd18077, [%rd18075];
	}
	// end inline asm
	// begin inline asm
	{	
ld.global.cg.u64 %rd18079, [%rd18077];
	}
	// end inline asm
	// begin inline asm
	{	
ld.global.cg.u64 %rd18081, [%rd18079];
	}
	// end inline asm
	// begin inline asm
	{	
ld.global.cg.u64 %rd18083, [%rd18081];
	}
	// end inline asm
	// begin inline asm
	{	
ld.global.cg.u64 %rd18085, [%rd18083];
	}
	// end inline asm
	// begin inline asm
	{	
ld.global.cg.u64 %rd18087, [%rd18085];
	}
	// end inline asm
	// begin inline asm
	{	
ld.global.cg.u64 %rd18089, [%rd18087];
	}
	// end inline asm
	// begin inline asm
	{	
ld.global.cg.u64 %rd18091, [%rd18089];
	}
	// end inline asm
	// begin inline asm
	{	
ld.global.cg.u64 %rd18093, [%rd18091];
	}
	// end inline asm
	// begin inline asm
	{	
ld.global.cg.u64 %rd18095, [%rd18093];
	}
	// end inline asm
	// begin inline asm
	{	
ld.global.cg.u64 %rd18097, [%rd18095];
	}
	// end inline asm
	// begin inline asm
	{	
ld.global.cg.u64 %rd18099, [%rd18097];
	}
	// end inline asm
	// begin inline asm
	{	
ld.global.cg.u64 %rd18101, [%rd18099];
	}
	// end inline asm
	// begin inline asm
	{	
ld.global.cg.u64 %rd18103, [%rd18101];
	}
	// end inline asm
	// begin inline asm
	{	
ld.global.cg.u64 %rd18105, [%rd18103];
	}
	// end inline asm
	// begin inline asm
	{	
ld.global.cg.u64 %rd18107, [%rd18105];
	}
	// end inline asm
	// begin inline asm
	{	
ld.global.cg.u64 %rd18109, [%rd18107];
	}
	// end inline asm
	// begin inline asm
	{	
ld.global.cg.u64 %rd18111, [%rd18109];
	}
	// end inline asm
	// begin inline asm
	{	
ld.global.cg.u64 %rd18113, [%rd18111];
	}
	// end inline asm
	// begin inline asm
	{	
ld.global.cg.u64 %rd18115, [%rd18113];
	}
	// end inline asm
	// begin inline asm
	{	
ld.global.cg.u64 %rd18117, [%rd18115];
	}
	// end inline asm
	// begin inline asm
	{	
ld.global.cg.u64 %rd18119, [%rd18117];
	}
	// end inline asm
	// begin inline asm
	{	
ld.global.cg.u64 %rd18121, [%rd18119];
	}
	// end inline asm
	// begin inline asm
	{	
ld.global.cg.u64 %rd18123, [%rd18121];
	}
	// end inline asm
	// begin inline asm
	{	
ld.global.cg.u64 %rd18125, [%rd18123];
	}
	// end inline asm
	// begin inline asm
	{	
ld.global.cg.u64 %rd18127, [%rd18125];
	}
	// end inline asm
	// begin inline asm
	{	
ld.global.cg.u64 %rd18129, [%rd18127];
	}
	// end inline asm
	// begin inline asm
	{	
ld.global.cg.u64 %rd18131, [%rd18129];
	}
	// end inline asm
	// begin inline asm
	{	
ld.global.cg.u64 %rd18133, [%rd18131];
	}
	// end inline asm
	// begin inline asm
	{	
ld.global.cg.u64 %rd18135, [%rd18133];
	}
	// end inline asm
	// begin inline asm
	{	
ld.global.cg.u64 %rd18137, [%rd18135];
	}
	// end inline asm
	// begin inline asm
	{	
ld.global.cg.u64 %rd18139, [%rd18137];
	}
	// end inline asm
	// begin inline asm
	{	
ld.global.cg.u64 %rd18141, [%rd18139];
	}
	// end inline asm
	// begin inline asm
	{	
ld.global.cg.u64 %rd18143, [%rd18141];
	}
	// end inline asm
	// begin inline asm
	{	
ld.global.cg.u64 %rd18145, [%rd18143];
	}
	// end inline asm
	// begin inline asm
	{	
ld.global.cg.u64 %rd18147, [%rd18145];
	}
	// end inline asm
	// begin inline asm
	{	
ld.global.cg.u64 %rd18149, [%rd18147];
	}
	// end inline asm
	// begin inline asm
	{	
ld.global.cg.u64 %rd18151, [%rd18149];
	}
	// end inline asm
	// begin inline asm
	{	
ld.global.cg.u64 %rd18153, [%rd18151];
	}
	// end inline asm
	// begin inline asm
	{	
ld.global.cg.u64 %rd18155, [%rd18153];
	}
	// end inline asm
	// begin inline asm
	{	
ld.global.cg.u64 %rd18157, [%rd18155];
	}
	// end inline asm
	// begin inline asm
	{	
ld.global.cg.u64 %rd18159, [%rd18157];
	}
	// end inline asm
	// begin inline asm
	{	
ld.global.cg.u64 %rd18161, [%rd18159];
	}
	// end inline asm
	// begin inline asm
	{	
ld.global.cg.u64 %rd18163, [%rd18161];
	}
	// end inline asm
	// begin inline asm
	{	
ld.global.cg.u64 %rd18165, [%rd18163];
	}
	// end inline asm
	// begin inline asm
	{	
ld.global.cg.u64 %rd18167, [%rd18165];
	}
	// end inline asm
	// begin inline asm
	{	
ld.global.cg.u64 %rd18169, [%rd18167];
	}
	// end inline asm
	// begin inline asm
	{	
ld.global.cg.u64 %rd18171, [%rd18169];
	}
	// end inline asm
	// begin inline asm
	{	
ld.global.cg.u64 %rd18173, [%rd18171];
	}
	// end inline asm
	// begin inline asm
	{	
ld.global.cg.u64 %rd18175, [%rd18173];
	}
	// end inline asm
	// begin inline asm
	{	
ld.global.cg.u64 %rd18177, [%rd18175];
	}
	// end inline asm
	// begin inline asm
	{	
ld.global.cg.u64 %rd18179, [%rd18177];
	}
	// end inline asm
	// begin inline asm
	{	
ld.global.cg.u64 %rd18181, [%rd18179];
	}
	// end inline asm
	// begin inline asm
	{	
ld.global.cg.u64 %rd18183, [%rd18181];
	}
	// end inline asm
	// begin inline asm
	{	
ld.global.cg.u64 %rd18185, [%rd18183];
	}
	// end inline asm
	// begin inline asm
	{	
ld.global.cg.u64 %rd18187, [%rd18185];
	}
	// end inline asm
	// begin inline asm
	{	
ld.global.cg.u64 %rd18189, [%rd18187];
	}
	// end inline asm
	// begin inline asm
	{	
ld.global.cg.u64 %rd18191, [%rd18189];
	}
	// end inline asm
	// begin inline asm
	{	
ld.global.cg.u64 %rd18193, [%rd18191];
	}
	// end inline asm
	// begin inline asm
	{	
ld.global.cg.u64 %rd18195, [%rd18193];
	}
	// end inline asm
	// begin inline asm
	{	
ld.global.cg.u64 %rd18197, [%rd18195];
	}
	// end inline asm
	// begin inline asm
	{	
ld.global.cg.u64 %rd18199, [%rd18197];
	}
	// end inline asm
	// begin inline asm
	{	
ld.global.cg.u64 %rd18201, [%rd18199];
	}
	// end inline asm
	// begin inline asm
	{	
ld.global.cg.u64 %rd18203, [%rd18201];
	}
	// end inline asm
	// begin inline asm
	{	
ld.global.cg.u64 %rd18205, [%rd18203];
	}
	// end inline asm
	// begin inline asm
	{	
ld.global.cg.u64 %rd18207, [%rd18205];
	}
	// end inline asm
	// begin inline asm
	{	
ld.global.cg.u64 %rd18209, [%rd18207];
	}
	// end inline asm
	// begin inline asm
	{	
ld.global.cg.u64 %rd18211, [%rd18209];
	}
	// end inline asm
	// begin inline asm
	{	
ld.global.cg.u64 %rd18213, [%rd18211];
	}
	// end inline asm
	// begin inline asm
	{	
ld.global.cg.u64 %rd18215, [%rd18213];
	}
	// end inline asm
	// begin inline asm
	{	
ld.global.cg.u64 %rd18217, [%rd18215];
	}
	// end inline asm
	// begin inline asm
	{	
ld.global.cg.u64 %rd18219, [%rd18217];
	}
	// end inline asm
	// begin inline asm
	{	
ld.global.cg.u64 %rd18221, [%rd18219];
	}
	// end inline asm
	// begin inline asm
	{	
ld.global.cg.u64 %rd18223, [%rd18221];
	}
	// end inline asm
	// begin inline asm
	{	
ld.global.cg.u64 %rd18225, [%rd18223];
	}
	// end inline asm
	// begin inline asm
	{	
ld.global.cg.u64 %rd18227, [%rd18225];
	}
	// end inline asm
	// begin inline asm
	{	
ld.global.cg.u64 %rd18229, [%rd18227];
	}
	// end inline asm
	// begin inline asm
	{	
ld.global.cg.u64 %rd18231, [%rd18229];
	}
	// end inline asm
	// begin inline asm
	{	
ld.global.cg.u64 %rd18233, [%rd18231];
	}
	// end inline asm
	// begin inline asm
	{	
ld.global.cg.u64 %rd18235, [%rd18233];
	}
	// end inline asm
	// begin inline asm
	{	
ld.global.cg.u64 %rd18237, [%rd18235];
	}
	// end inline asm
	// begin inline asm
	{	
ld.global.cg.u64 %rd18239, [%rd18237];
	}
	// end inline asm
	// begin inline asm
	{	
ld.global.cg.u64 %rd18241, [%rd18239];
	}
	// end inline asm
	// begin inline asm
	{	
ld.global.cg.u64 %rd18243, [%rd18241];
	}
	// end inline asm
	// begin inline asm
	{	
ld.global.cg.u64 %rd18245, [%rd18243];
	}
	// end inline asm
	// begin inline asm
	{	
ld.global.cg.u64 %rd18247, [%rd18245];
	}
	// end inline asm
	// begin inline asm
	{	
ld.global.cg.u64 %rd18249, [%rd18247];
	}
	// end inline asm
	// begin inline asm
	{	
ld.global.cg.u64 %rd18251, [%rd18249];
	}
	// end inline asm
	// begin inline asm
	{	
ld.global.cg.u64 %rd18253, [%rd18251];
	}
	// end inline asm
	// begin inline asm
	{	
ld.global.cg.u64 %rd18255, [%rd18253];
	}
	// end inline asm
	// begin inline asm
	{	
ld.global.cg.u64 %rd18257, [%rd18255];
	}
	// end inline asm
	// begin inline asm
	{	
ld.global.cg.u64 %rd18259, [%rd18257];
	}
	// end inline asm
	// begin inline asm
	{	
ld.global.cg.u64 %rd18261, [%rd18259];
	}
	// end inline asm
	// begin inline asm
	{	
ld.global.cg.u64 %rd18263, [%rd18261];
	}
	// end inline asm
	// begin inline asm
	{	
ld.global.cg.u64 %rd18265, [%rd18263];
	}
	// end inline asm
	// begin inline asm
	{	
ld.global.cg.u64 %rd18267, [%rd18265];
	}
	// end inline asm
	// begin inline asm
	{	
ld.global.cg.u64 %rd18269, [%rd18267];
	}
	// end inline asm
	// begin inline asm
	{	
ld.global.cg.u64 %rd18271, [%rd18269];
	}
	// end inline asm
	// begin inline asm
	{	
ld.global.cg.u64 %rd18273, [%rd18271];
	}
	// end inline asm
	// begin inline asm
	{	
ld.global.cg.u64 %rd18275, [%rd18273];
	}
	// end inline asm
	// begin inline asm
	{	
ld.global.cg.u64 %rd18277, [%rd18275];
	}
	// end inline asm
	// begin inline asm
	{	
ld.global.cg.u64 %rd18279, [%rd18277];
	}
	// end inline asm
	// begin inline asm
	{	
ld.global.cg.u64 %rd18281, [%rd18279];
	}
	// end inline asm
	// begin inline asm
	{	
ld.global.cg.u64 %rd18283, [%rd18281];
	}
	// end inline asm
	// begin inline asm
	{	
ld.global.cg.u64 %rd18285, [%rd18283];
	}
	// end inline asm
	// begin inline asm
	{	
ld.global.cg.u64 %rd18287, [%rd18285];
	}
	// end inline asm
	// begin inline asm
	{	
ld.global.cg.u64 %rd18289, [%rd18287];
	}
	// end inline asm
	// begin inline asm
	{	
ld.global.cg.u64 %rd18291, [%rd18289];
	}
	// end inline asm
	// begin inline asm
	{	
ld.global.cg.u64 %rd18293, [%rd18291];
	}
	// end inline asm
	// begin inline asm
	{	
ld.global.cg.u64 %rd18295, [%rd18293];
	}
	// end inline asm
	// begin inline asm
	{	
ld.global.cg.u64 %rd18297, [%rd18295];
	}
	// end inline asm
	// begin inline asm
	{	
ld.global.cg.u64 %rd18299, [%rd18297];
	}
	// end inline asm
	// begin inline asm
	{	
ld.global.cg.u64 %rd18301, [%rd18299];
	}
	// end inline asm
	// begin inline asm
	{	
ld.global.cg.u64 %rd18303, [%rd18301];
	}
	// end inline asm
	// begin inline asm
	{	
ld.global.cg.u64 %rd18305, [%rd18303];
	}
	// end inline asm
	// begin inline asm
	{	
ld.global.cg.u64 %rd18307, [%rd18305];
	}
	// end inline asm
	// begin inline asm
	{	
ld.global.cg.u64 %rd18309, [%rd18307];
	}
	// end inline asm
	// begin inline asm
	{	
ld.global.cg.u64 %rd18311, [%rd18309];
	}
	// end inline asm
	// begin inline asm
	{	
ld.global.cg.u64 %rd18313, [%rd18311];
	}
	// end inline asm
	// begin inline asm
	{	
ld.global.cg.u64 %rd18315, [%rd18313];
	}
	// end inline asm
	// begin inline asm
	{	
ld.global.cg.u64 %rd18317, [%rd18315];
	}
	// end inline asm
	// begin inline asm
	{	
ld.global.cg.u64 %rd18319, [%rd18317];
	}
	// end inline asm
	// begin inline asm
	{	
ld.global.cg.u64 %rd18321, [%rd18319];
	}
	// end inline asm
	// begin inline asm
	{	
ld.global.cg.u64 %rd18323, [%rd18321];
	}
	// end inline asm
	// begin inline asm
	{	
ld.global.cg.u64 %rd18325, [%rd18323];
	}
	// end inline asm
	// begin inline asm
	{	
ld.global.cg.u64 %rd18327, [%rd18325];
	}
	// end inline asm
	// begin inline asm
	{	
ld.global.cg.u64 %rd18329, [%rd18327];
	}
	// end inline asm
	// begin inline asm
	{	
ld.global.cg.u64 %rd18331, [%rd18329];
	}
	// end inline asm
	// begin inline asm
	{	
ld.global.cg.u64 %rd18333, [%rd18331];
	}
	// end inline asm
	// begin inline asm
	{	
ld.global.cg.u64 %rd18335, [%rd18333];
	}
	// end inline asm
	// begin inline asm
	{	
ld.global.cg.u64 %rd18337, [%rd18335];
	}
	// end inline asm
	// begin inline asm
	{	
ld.global.cg.u64 %rd18339, [%rd18337];
	}
	// end inline asm
	// begin inline asm
	{	
ld.global.cg.u64 %rd18341, [%rd18339];
	}
	// end inline asm
	// begin inline asm
	{	
ld.global.cg.u64 %rd18343, [%rd18341];
	}
	// end inline asm
	// begin inline asm
	{	
ld.global.cg.u64 %rd18345, [%rd18343];
	}
	// end inline asm
	// begin inline asm
	{	
ld.global.cg.u64 %rd18347, [%rd18345];
	}
	// end inline asm
	// begin inline asm
	{	
ld.global.cg.u64 %rd18349, [%rd18347];
	}
	// end inline asm
	// begin inline asm
	{	
ld.global.cg.u64 %rd18351, [%rd18349];
	}
	// end inline asm
	// begin inline asm
	{	
ld.global.cg.u64 %rd18353, [%rd18351];
	}
	// end inline asm
	// begin inline asm
	{	
ld.global.cg.u64 %rd18355, [%rd18353];
	}
	// end inline asm
	// begin inline asm
	{	
ld.global.cg.u64 %rd18357, [%rd18355];
	}
	// end inline asm
	// begin inline asm
	{	
ld.global.cg.u64 %rd18359, [%rd18357];
	}
	// end inline asm
	// begin inline asm
	{	
ld.global.cg.u64 %rd18361, [%rd18359];
	}
	// end inline asm
	// begin inline asm
	{	
ld.global.cg.u64 %rd18363, [%rd18361];
	}
	// end inline asm
	// begin inline asm
	{	
ld.global.cg.u64 %rd18365, [%rd18363];
	}
	// end inline asm
	// begin inline asm
	{	
ld.global.cg.u64 %rd18367, [%rd18365];
	}
	// end inline asm
	// begin inline asm
	{	
ld.global.cg.u64 %rd18369, [%rd18367];
	}
	// end inline asm
	// begin inline asm
	{	
ld.global.cg.u64 %rd18371, [%rd18369];
	}
	// end inline asm
	// begin inline asm
	{	
ld.global.cg.u64 %rd18373, [%rd18371];
	}
	// end inline asm
	// begin inline asm
	{	
ld.global.cg.u64 %rd18375, [%rd18373];
	}
	// end inline asm
	// begin inline asm
	{	
ld.global.cg.u64 %rd18377, [%rd18375];
	}
	// end inline asm
	// begin inline asm
	{	
ld.global.cg.u64 %rd18379, [%rd18377];
	}
	// end inline asm
	// begin inline asm
	{	
ld.global.cg.u64 %rd18381, [%rd18379];
	}
	// end inline asm
	// begin inline asm
	{	
ld.global.cg.u64 %rd18383, [%rd18381];
	}
	// end inline asm
	// begin inline asm
	{	
ld.global.cg.u64 %rd18385, [%rd18383];
	}
	// end inline asm
	// begin inline asm
	{	
ld.global.cg.u64 %rd18387, [%rd18385];
	}
	// end inline asm
	// begin inline asm
	{	
ld.global.cg.u64 %rd18389, [%rd18387];
	}
	// end inline asm
	// begin inline asm
	{	
ld.global.cg.u64 %rd18391, [%rd18389];
	}
	// end inline asm
	// begin inline asm
	{	
ld.global.cg.u64 %rd18393, [%rd18391];
	}
	// end inline asm
	// begin inline asm
	{	
ld.global.cg.u64 %rd18395, [%rd18393];
	}
	// end inline asm
	// begin inline asm
	{	
ld.global.cg.u64 %rd18397, [%rd18395];
	}
	// end inline asm
	// begin inline asm
	{	
ld.global.cg.u64 %rd18399, [%rd18397];
	}
	// end inline asm
	// begin inline asm
	{	
ld.global.cg.u64 %rd18401, [%rd18399];
	}
	// end inline asm
	// begin inline asm
	{	
ld.global.cg.u64 %rd18403, [%rd18401];
	}
	// end inline asm
	// begin inline asm
	{	
ld.global.cg.u64 %rd18405, [%rd18403];
	}
	// end inline asm
	// begin inline asm
	{	
ld.global.cg.u64 %rd18407, [%rd18405];
	}
	// end inline asm
	// begin inline asm
	{	
ld.global.cg.u64 %rd18409, [%rd18407];
	}
	// end inline asm
	// begin inline asm
	{	
ld.global.cg.u64 %rd18411, [%rd18409];
	}
	// end inline asm
	// begin inline asm
	{	
ld.global.cg.u64 %rd18413, [%rd18411];
	}
	// end inline asm
	// begin inline asm
	{	
ld.global.cg.u64 %rd18415, [%rd18413];
	}
	// end inline asm
	// begin inline asm
	{	
ld.global.cg.u64 %rd18417, [%rd18415];
	}
	// end inline asm
	// begin inline asm
	{	
ld.global.cg.u64 %rd18419, [%rd18417];
	}
	// end inline asm
	// begin inline asm
	{	
ld.global.cg.u64 %rd18421, [%rd18419];
	}
	// end inline asm
	// begin inline asm
	{	
ld.global.cg.u64 %rd18423, [%rd18421];
	}
	// end inline asm
	// begin inline asm
	{	
ld.global.cg.u64 %rd18425, [%rd18423];
	}
	// end inline asm
	// begin inline asm
	{	
ld.global.cg.u64 %rd18427, [%rd18425];
	}
	// end inline asm
	// begin inline asm
	{	
ld.global.cg.u64 %rd18429, [%rd18427];
	}
	// end inline asm
	// begin inline asm
	{	
ld.global.cg.u64 %rd18431, [%rd18429];
	}
	// end inline asm
	// begin inline asm
	{	
ld.global.cg.u64 %rd18433, [%rd18431];
	}
	// end inline asm
	// begin inline asm
	{	
ld.global.cg.u64 %rd18435, [%rd18433];
	}
	// end inline asm
	// begin inline asm
	{	
ld.global.cg.u64 %rd18437, [%rd18435];
	}
	// end inline asm
	// begin inline asm
	{	
ld.global.cg.u64 %rd18439, [%rd18437];
	}
	// end inline asm
	// begin inline asm
	{	
ld.global.cg.u64 %rd18441, [%rd18439];
	}
	// end inline asm
	// begin inline asm
	{	
ld.global.cg.u64 %rd18443, [%rd18441];
	}
	// end inline asm
	// begin inline asm
	{	
ld.global.cg.u64 %rd18445, [%rd18443];
	}
	// end inline asm
	// begin inline asm
	{	
ld.global.cg.u64 %rd18447, [%rd18445];
	}
	// end inline asm
	// begin inline asm
	{	
ld.global.cg.u64 %rd18449, [%rd18447];
	}
	// end inline asm
	// begin inline asm
	{	
ld.global.cg.u64 %rd18451, [%rd18449];
	}
	// end inline asm
	// begin inline asm
	{	
ld.global.cg.u64 %rd18453, [%rd18451];
	}
	// end inline asm
	// begin inline asm
	{	
ld.global.cg.u64 %rd18455, [%rd18453];
	}
	// end inline asm
	// begin inline asm
	{	
ld.global.cg.u64 %rd18457, [%rd18455];
	}
	// end inline asm
	// begin inline asm
	{	
ld.global.cg.u64 %rd18459, [%rd18457];
	}
	// end inline asm
	// begin inline asm
	{	
ld.global.cg.u64 %rd18461, [%rd18459];
	}
	// end inline asm
	// begin inline asm
	{	
ld.global.cg.u64 %rd18463, [%rd18461];
	}
	// end inline asm
	// begin inline asm
	{	
ld.global.cg.u64 %rd18465, [%rd18463];
	}
	// end inline asm
	// begin inline asm
	{	
ld.global.cg.u64 %rd18467, [%rd18465];
	}
	// end inline asm
	// begin inline asm
	{	
ld.global.cg.u64 %rd18469, [%rd18467];
	}
	// end inline asm
	// begin inline asm
	{	
ld.global.cg.u64 %rd18471, [%rd18469];
	}
	// end inline asm
	// begin inline asm
	{	
ld.global.cg.u64 %rd18473, [%rd18471];
	}
	// end inline asm
	// begin inline asm
	{	
ld.global.cg.u64 %rd18475, [%rd18473];
	}
	// end inline asm
	// begin inline asm
	{	
ld.global.cg.u64 %rd18477, [%rd18475];
	}
	// end inline asm
	// begin inline asm
	{	
ld.global.cg.u64 %rd18479, [%rd18477];
	}
	// end inline asm
	// begin inline asm
	{	
ld.global.cg.u64 %rd18481, [%rd18479];
	}
	// end inline asm
	// begin inline asm
	{	
ld.global.cg.u64 %rd18483, [%rd18481];
	}
	// end inline asm
	// begin inline asm
	{	
ld.global.cg.u64 %rd18485, [%rd18483];
	}
	// end inline asm
	// begin inline asm
	{	
ld.global.cg.u64 %rd18487, [%rd18485];
	}
	// end inline asm
	// begin inline asm
	{	
ld.global.cg.u64 %rd18489, [%rd18487];
	}
	// end inline asm
	// begin inline asm
	{	
ld.global.cg.u64 %rd18491, [%rd18489];
	}
	// end inline asm
	// begin inline asm
	{	
ld.global.cg.u64 %rd18493, [%rd18491];
	}
	// end inline asm
	// begin inline asm
	{	
ld.global.cg.u64 %rd18495, [%rd18493];
	}
	// end inline asm
	// begin inline asm
	{	
ld.global.cg.u64 %rd18497, [%rd18495];
	}
	// end inline asm
	// begin inline asm
	{	
ld.global.cg.u64 %rd18499, [%rd18497];
	}
	// end inline asm
	// begin inline asm
	{	
ld.global.cg.u64 %rd18501, [%rd18499];
	}
	// end inline asm
	// begin inline asm
	{	
ld.global.cg.u64 %rd18503, [%rd18501];
	}
	// end inline asm
	// begin inline asm
	{	
ld.global.cg.u64 %rd18505, [%rd18503];
	}
	// end inline asm
	// begin inline asm
	{	
ld.global.cg.u64 %rd18507, [%rd18505];
	}
	// end inline asm
	// begin inline asm
	{	
ld.global.cg.u64 %rd18509, [%rd18507];
	}
	// end inline asm
	// begin inline asm
	{	
ld.global.cg.u64 %rd18511, [%rd18509];
	}
	// end inline asm
	// begin inline asm
	{	
ld.global.cg.u64 %rd18513, [%rd18511];
	}
	// end inline asm
	// begin inline asm
	{	
ld.global.cg.u64 %rd18515, [%rd18513];
	}
	// end inline asm
	// begin inline asm
	{	
ld.global.cg.u64 %rd18517, [%rd18515];
	}
	// end inline asm
	// begin inline asm
	{	
ld.global.cg.u64 %rd18519, [%rd18517];
	}
	// end inline asm
	// begin inline asm
	{	
ld.global.cg.u64 %rd18521, [%rd18519];
	}
	// end inline asm
	// begin inline asm
	{	
ld.global.cg.u64 %rd18523, [%rd18521];
	}
	// end inline asm
	// begin inline asm
	{	
ld.global.cg.u64 %rd18525, [%rd18523];
	}
	// end inline asm
	// begin inline asm
	{	
ld.global.cg.u64 %rd18527, [%rd18525];
	}
	// end inline asm
	// begin inline asm
	{	
ld.global.cg.u64 %rd18529, [%rd18527];
	}
	// end inline asm
	// begin inline asm
	{	
ld.global.cg.u64 %rd18531, [%rd18529];
	}
	// end inline asm
	// begin inline asm
	{	
ld.global.cg.u64 %rd18533, [%rd18531];
	}
	// end inline asm
	// begin inline asm
	{	
ld.global.cg.u64 %rd18535, [%rd18533];
	}
	// end inline asm
	// begin inline asm
	{	
ld.global.cg.u64 %rd18537, [%rd18535];
	}
	// end inline asm
	// begin inline asm
	{	
ld.global.cg.u64 %rd18539, [%rd18537];
	}
	// end inline asm
	// begin inline asm
	{	
ld.global.cg.u64 %rd18541, [%rd18539];
	}
	// end inline asm
	// begin inline asm
	{	
ld.global.cg.u64 %rd18543, [%rd18541];
	}
	// end inline asm
	// begin inline asm
	{	
ld.global.cg.u64 %rd18545, [%rd18543];
	}
	// end inline asm
	// begin inline asm
	{	
ld.global.cg.u64 %rd18547, [%rd18545];
	}
	// end inline asm
	// begin inline asm
	{	
ld.global.cg.u64 %rd18549, [%rd18547];
	}
	// end inline asm
	// begin inline asm
	{	
ld.global.cg.u64 %rd18551, [%rd18549];
	}
	// end inline asm
	// begin inline asm
	{	
ld.global.cg.u64 %rd18553, [%rd18551];
	}
	// end inline asm
	// begin inline asm
	{	
ld.global.cg.u64 %rd18555, [%rd18553];
	}
	// end inline asm
	// begin inline asm
	{	
ld.global.cg.u64 %rd18557, [%rd18555];
	}
	// end inline asm
	// begin inline asm
	{	
ld.global.cg.u64 %rd18559, [%rd18557];
	}
	// end inline asm
	// begin inline asm
	{	
ld.global.cg.u64 %rd18561, [%rd18559];
	}
	// end inline asm
	// begin inline asm
	{	
ld.global.cg.u64 %rd18563, [%rd18561];
	}
	// end inline asm
	// begin inline asm
	{	
ld.global.cg.u64 %rd18565, [%rd18563];
	}
	// end inline asm
	// begin inline asm
	{	
ld.global.cg.u64 %rd18567, [%rd18565];
	}
	// end inline asm
	// begin inline asm
	{	
ld.global.cg.u64 %rd18569, [%rd18567];
	}
	// end inline asm
	// begin inline asm
	{	
ld.global.cg.u64 %rd18571, [%rd18569];
	}
	// end inline asm
	// begin inline asm
	{	
ld.global.cg.u64 %rd18573, [%rd18571];
	}
	// end inline asm
	// begin inline asm
	{	
ld.global.cg.u64 %rd18575, [%rd18573];
	}
	// end inline asm
	// begin inline asm
	{	
ld.global.cg.u64 %rd18577, [%rd18575];
	}
	// end inline asm
	// begin inline asm
	{	
ld.global.cg.u64 %rd18579, [%rd18577];
	}
	// end inline asm
	// begin inline asm
	{	
ld.global.cg.u64 %rd18581, [%rd18579];
	}
	// end inline asm
	// begin inline asm
	{	
ld.global.cg.u64 %rd18583, [%rd18581];
	}
	// end inline asm
	// begin inline asm
	{	
ld.global.cg.u64 %rd18585, [%rd18583];
	}
	// end inline asm
	// begin inline asm
	{	
ld.global.cg.u64 %rd18587, [%rd18585];
	}
	// end inline asm
	// begin inline asm
	{	
ld.global.cg.u64 %rd18589, [%rd18587];
	}
	// end inline asm
	// begin inline asm
	{	
ld.global.cg.u64 %rd18591, [%rd18589];
	}
	// end inline asm
	// begin inline asm
	{	
ld.global.cg.u64 %rd18593, [%rd18591];
	}
	// end inline asm
	// begin inline asm
	{	
ld.global.cg.u64 %rd18595, [%rd18593];
	}
	// end inline asm
	// begin inline asm
	{	
ld.global.cg.u64 %rd18597, [%rd18595];
	}
	// end inline asm
	// begin inline asm
	{	
ld.global.cg.u64 %rd18599, [%rd18597];
	}
	// end inline asm
	// begin inline asm
	{	
ld.global.cg.u64 %rd18601, [%rd18599];
	}
	// end inline asm
	// begin inline asm
	{	
ld.global.cg.u64 %rd18603, [%rd18601];
	}
	// end inline asm
	// begin inline asm
	{	
ld.global.cg.u64 %rd18605, [%rd18603];
	}
	// end inline asm
	// begin inline asm
	{	
ld.global.cg.u64 %rd18607, [%rd18605];
	}
	// end inline asm
	// begin inline asm
	{	
ld.global.cg.u64 %rd18609, [%rd18607];
	}
	// end inline asm
	// begin inline asm
	{	
ld.global.cg.u64 %rd18611, [%rd18609];
	}
	// end inline asm
	// begin inline asm
	{	
ld.global.cg.u64 %rd18613, [%rd18611];
	}
	// end inline asm
	// begin inline asm
	{	
ld.global.cg.u64 %rd18615, [%rd18613];
	}
	// end inline asm
	// begin inline asm
	{	
ld.global.cg.u64 %rd18617, [%rd18615];
	}
	// end inline asm
	// begin inline asm
	{	
ld.global.cg.u64 %rd18619, [%rd18617];
	}
	// end inline asm
	// begin inline asm
	{	
ld.global.cg.u64 %rd18621, [%rd18619];
	}
	// end inline asm
	// begin inline asm
	{	
ld.global.cg.u64 %rd18623, [%rd18621];
	}
	// end inline asm
	// begin inline asm
	{	
ld.global.cg.u64 %rd18625, [%rd18623];
	}
	// end inline asm
	// begin inline asm
	{	
ld.global.cg.u64 %rd18627, [%rd18625];
	}
	// end inline asm
	// begin inline asm
	{	
ld.global.cg.u64 %rd18629, [%rd18627];
	}
	// end inline asm
	// begin inline asm
	{	
ld.global.cg.u64 %rd18631, [%rd18629];
	}
	// end inline asm
	// begin inline asm
	{	
ld.global.cg.u64 %rd18633, [%rd18631];
	}
	// end inline asm
	// begin inline asm
	{	
ld.global.cg.u64 %rd18635, [%rd18633];
	}
	// end inline asm
	// begin inline asm
	{	
ld.global.cg.u64 %rd18637, [%rd18635];
	}
	// end inline asm
	// begin inline asm
	{	
ld.global.cg.u64 %rd18639, [%rd18637];
	}
	// end inline asm
	// begin inline asm
	{	
ld.global.cg.u64 %rd18641, [%rd18639];
	}
	// end inline asm
	// begin inline asm
	{	
ld.global.cg.u64 %rd18643, [%rd18641];
	}
	// end inline asm
	// begin inline asm
	{	
ld.global.cg.u64 %rd18645, [%rd18643];
	}
	// end inline asm
	// begin inline asm
	{	
ld.global.cg.u64 %rd18647, [%rd18645];
	}
	// end inline asm
	// begin inline asm
	{	
ld.global.cg.u64 %rd18649, [%rd18647];
	}
	// end inline asm
	// begin inline asm
	{	
ld.global.cg.u64 %rd18651, [%rd18649];
	}
	// end inline asm
	// begin inline asm
	{	
ld.global.cg.u64 %rd18653, [%rd18651];
	}
	// end inline asm
	// begin inline asm
	{	
ld.global.cg.u64 %rd18655, [%rd18653];
	}
	// end inline asm
	// begin inline asm
	{	
ld.global.cg.u64 %rd18657, [%rd18655];
	}
	// end inline asm
	// begin inline asm
	{	
ld.global.cg.u64 %rd18659, [%rd18657];
	}
	// end inline asm
	// begin inline asm
	{	
ld.global.cg.u64 %rd18661, [%rd18659];
	}
	// end inline asm
	// begin inline asm
	{	
ld.global.cg.u64 %rd18663, [%rd18661];
	}
	// end inline asm
	// begin inline asm
	{	
ld.global.cg.u64 %rd18665, [%rd18663];
	}
	// end inline asm
	// begin inline asm
	{	
ld.global.cg.u64 %rd18667, [%rd18665];
	}
	// end inline asm
	// begin inline asm
	{	
ld.global.cg.u64 %rd18669, [%rd18667];
	}
	// end inline asm
	// begin inline asm
	{	
ld.global.cg.u64 %rd18671, [%rd18669];
	}
	// end inline asm
	// begin inline asm
	{	
ld.global.cg.u64 %rd18673, [%rd18671];
	}
	// end inline asm
	// begin inline asm
	{	
ld.global.cg.u64 %rd18675, [%rd18673];
	}
	// end inline asm
	// begin inline asm
	{	
ld.global.cg.u64 %rd18677, [%rd18675];
	}
	// end inline asm
	// begin inline asm
	{	
ld.global.cg.u64 %rd18679, [%rd18677];
	}
	// end inline asm
	// begin inline asm
	{	
ld.global.cg.u64 %rd18681, [%rd18679];
	}
	// end inline asm
	// begin inline asm
	{	
ld.global.cg.u64 %rd18683, [%rd18681];
	}
	// end inline asm
	// begin inline asm
	{	
ld.global.cg.u64 %rd18685, [%rd18683];
	}
	// end inline asm
	// begin inline asm
	{	
ld.global.cg.u64 %rd18687, [%rd18685];
	}
	// end inline asm
	// begin inline asm
	{	
ld.global.cg.u64 %rd18689, [%rd18687];
	}
	// end inline asm
	// begin inline asm
	{	
ld.global.cg.u64 %rd18691, [%rd18689];
	}
	// end inline asm
	// begin inline asm
	{	
ld.global.cg.u64 %rd18693, [%rd18691];
	}
	// end inline asm
	// begin inline asm
	{	
ld.global.cg.u64 %rd18695, [%rd18693];
	}
	// end inline asm
	// begin inline asm
	{	
ld.global.cg.u64 %rd18697, [%rd18695];
	}
	// end inline asm
	// begin inline asm
	{	
ld.global.cg.u64 %rd18699, [%rd18697];
	}
	// end inline asm
	// begin inline asm
	{	
ld.global.cg.u64 %rd18701, [%rd18699];
	}
	// end inline asm
	// begin inline asm
	{	
ld.global.cg.u64 %rd18703, [%rd18701];
	}
	// end inline asm
	// begin inline asm
	{	
ld.global.cg.u64 %rd18705, [%rd18703];
	}
	// end inline asm
	// begin inline asm
	{	
ld.global.cg.u64 %rd18707, [%rd18705];
	}
	// end inline asm
	// begin inline asm
	{	
ld.global.cg.u64 %rd18709, [%rd18707];
	}
	// end inline asm
	// begin inline asm
	{	
ld.global.cg.u64 %rd18711, [%rd18709];
	}
	// end inline asm
	// begin inline asm
	{	
ld.global.cg.u64 %rd18713, [%rd18711];
	}
	// end inline asm
	// begin inline asm
	{	
ld.global.cg.u64 %rd18715, [%rd18713];
	}
	// end inline asm
	// begin inline asm
	{	
ld.global.cg.u64 %rd18717, [%rd18715];
	}
	// end inline asm
	// begin inline asm
	{	
ld.global.cg.u64 %rd18719, [%rd18717];
	}
	// end inline asm
	// begin inline asm
	{	
ld.global.cg.u64 %rd18721, [%rd18719];
	}
	// end inline asm
	// begin inline asm
	{	
ld.global.cg.u64 %rd18723, [%rd18721];
	}
	// end inline asm
	// begin inline asm
	{	
ld.global.cg.u64 %rd18725, [%rd18723];
	}
	// end inline asm
	// begin inline asm
	{	
ld.global.cg.u64 %rd18727, [%rd18725];
	}
	// end inline asm
	// begin inline asm
	{	
ld.global.cg.u64 %rd18729, [%rd18727];
	}
	// end inline asm
	// begin inline asm
	{	
ld.global.cg.u64 %rd18731, [%rd18729];
	}
	// end inline asm
	// begin inline asm
	{	
ld.global.cg.u64 %rd18733, [%rd18731];
	}
	// end inline asm
	// begin inline asm
	{	
ld.global.cg.u64 %rd18735, [%rd18733];
	}
	// end inline asm
	// begin inline asm
	{	
ld.global.cg.u64 %rd18737, [%rd18735];
	}
	// end inline asm
	// begin inline asm
	{	
ld.global.cg.u64 %rd18739, [%rd18737];
	}
	// end inline asm
	// begin inline asm
	{	
ld.global.cg.u64 %rd18741, [%rd18739];
	}
	// end inline asm
	// begin inline asm
	{	
ld.global.cg.u64 %rd18743, [%rd18741];
	}
	// end inline asm
	// begin inline asm
	{	
ld.global.cg.u64 %rd18745, [%rd18743];
	}
	// end inline asm
	// begin inline asm
	{	
ld.global.cg.u64 %rd18747, [%rd18745];
	}
	// end inline asm
	// begin inline asm
	{	
ld.global.cg.u64 %rd18749, [%rd18747];
	}
	// end inline asm
	// begin inline asm
	{	
ld.global.cg.u64 %rd18751, [%rd18749];
	}
	// end inline asm
	// begin inline asm
	{	
ld.global.cg.u64 %rd18753, [%rd18751];
	}
	// end inline asm
	// begin inline asm
	{	
ld.global.cg.u64 %rd18755, [%rd18753];
	}
	// end inline asm
	// begin inline asm
	{	
ld.global.cg.u64 %rd18757, [%rd18755];
	}
	// end inline asm
	// begin inline asm
	{	
ld.global.cg.u64 %rd18759, [%rd18757];
	}
	// end inline asm
	// begin inline asm
	{	
ld.global.cg.u64 %rd18761, [%rd18759];
	}
	// end inline asm
	// begin inline asm
	{	
ld.global.cg.u64 %rd18763, [%rd18761];
	}
	// end inline asm
	// begin inline asm
	{	
ld.global.cg.u64 %rd18765, [%rd18763];
	}
	// end inline asm
	// begin inline asm
	{	
ld.global.cg.u64 %rd18767, [%rd18765];
	}
	// end inline asm
	// begin inline asm
	{	
ld.global.cg.u64 %rd18769, [%rd18767];
	}
	// end inline asm
	// begin inline asm
	{	
ld.global.cg.u64 %rd18771, [%rd18769];
	}
	// end inline asm
	// begin inline asm
	{	
ld.global.cg.u64 %rd18773, [%rd18771];
	}
	// end inline asm
	// begin inline asm
	{	
ld.global.cg.u64 %rd18775, [%rd18773];
	}
	// end inline asm
	// begin inline asm
	{	
ld.global.cg.u64 %rd18777, [%rd18775];
	}
	// end inline asm
	// begin inline asm
	{	
ld.global.cg.u64 %rd18779, [%rd18777];
	}
	// end inline asm
	// begin inline asm
	{	
ld.global.cg.u64 %rd18781, [%rd18779];
	}
	// end inline asm
	// begin inline asm
	{	
ld.global.cg.u64 %rd18783, [%rd18781];
	}
	// end inline asm
	// begin inline asm
	{	
ld.global.cg.u64 %rd18785, [%rd18783];
	}
	// end inline asm
	// begin inline asm
	{	
ld.global.cg.u64 %rd18787, [%rd18785];
	}
	// end inline asm
	// begin inline asm
	{	
ld.global.cg.u64 %rd18789, [%rd18787];
	}
	// end inline asm
	// begin inline asm
	{	
ld.global.cg.u64 %rd18791, [%rd18789];
	}
	// end inline asm
	// begin inline asm
	{	
ld.global.cg.u64 %rd18793, [%rd18791];
	}
	// end inline asm
	// begin inline asm
	{	
ld.global.cg.u64 %rd18795, [%rd18793];
	}
	// end inline asm
	// begin inline asm
	{	
ld.global.cg.u64 %rd18797, [%rd18795];
	}
	// end inline asm
	// begin inline asm
	{	
ld.global.cg.u64 %rd18799, [%rd18797];
	}
	// end inline asm
	// begin inline asm
	{	
ld.global.cg.u64 %rd18801, [%rd18799];
	}
	// end inline asm
	// begin inline asm
	{	
ld.global.cg.u64 %rd18803, [%rd18801];
	}
	// end inline asm
	// begin inline asm
	{	
ld.global.cg.u64 %rd18805, [%rd18803];
	}
	// end inline asm
	// begin inline asm
	{	
ld.global.cg.u64 %rd18807, [%rd18805];
	}
	// end inline asm
	// begin inline asm
	{	
ld.global.cg.u64 %rd18809, [%rd18807];
	}
	// end inline asm
	// begin inline asm
	{	
ld.global.cg.u64 %rd18811, [%rd18809];
	}
	// end inline asm
	// begin inline asm
	{	
ld.global.cg.u64 %rd18813, [%rd18811];
	}
	// end inline asm
	// begin inline asm
	{	
ld.global.cg.u64 %rd18815, [%rd18813];
	}
	// end inline asm
	// begin inline asm
	{	
ld.global.cg.u64 %rd18817, [%rd18815];
	}
	// end inline asm
	// begin inline asm
	{	
ld.global.cg.u64 %rd18819, [%rd18817];
	}
	// end inline asm
	// begin inline asm
	{	
ld.global.cg.u64 %rd18821, [%rd18819];
	}
	// end inline asm
	// begin inline asm
	{	
ld.global.cg.u64 %rd18823, [%rd18821];
	}
	// end inline asm
	// begin inline asm
	{	
ld.global.cg.u64 %rd18825, [%rd18823];
	}
	// end inline asm
	// begin inline asm
	{	
ld.global.cg.u64 %rd18827, [%rd18825];
	}
	// end inline asm
	// begin inline asm
	{	
ld.global.cg.u64 %rd18829, [%rd18827];
	}
	// end inline asm
	// begin inline asm
	{	
ld.global.cg.u64 %rd18831, [%rd18829];
	}
	// end inline asm
	// begin inline asm
	{	
ld.global.cg.u64 %rd18833, [%rd18831];
	}
	// end inline asm
	// begin inline asm
	{	
ld.global.cg.u64 %rd18835, [%rd18833];
	}
	// end inline asm
	// begin inline asm
	{	
ld.global.cg.u64 %rd18837, [%rd18835];
	}
	// end inline asm
	// begin inline asm
	{	
ld.global.cg.u64 %rd18839, [%rd18837];
	}
	// end inline asm
	// begin inline asm
	{	
ld.global.cg.u64 %rd18841, [%rd18839];
	}
	// end inline asm
	// begin inline asm
	{	
ld.global.cg.u64 %rd18843, [%rd18841];
	}
	// end inline asm
	// begin inline asm
	{	
ld.global.cg.u64 %rd18845, [%rd18843];
	}
	// end inline asm
	// begin inline asm
	{	
ld.global.cg.u64 %rd18847, [%rd18845];
	}
	// end inline asm
	// begin inline asm
	{	
ld.global.cg.u64 %rd18849, [%rd18847];
	}
	// end inline asm
	// begin inline asm
	{	
ld.global.cg.u64 %rd18851, [%rd18849];
	}
	// end inline asm
	// begin inline asm
	{	
ld.global.cg.u64 %rd18853, [%rd18851];
	}
	// end inline asm
	// begin inline asm
	{	
ld.global.cg.u64 %rd18855, [%rd18853];
	}
	// end inline asm
	// begin inline asm
	{	
ld.global.cg.u64 %rd18857, [%rd18855];
	}
	// end inline asm
	// begin inline asm
	{	
ld.global.cg.u64 %rd18859, [%rd18857];
	}
	// end inline asm
	// begin inline asm
	{	
ld.global.cg.u64 %rd18861, [%rd18859];
	}
	// end inline asm
	// begin inline asm
	{	
ld.global.cg.u64 %rd18863, [%rd18861];
	}
	// end inline asm
	// begin inline asm
	{	
ld.global.cg.u64 %rd18865, [%rd18863];
	}
	// end inline asm
	// begin inline asm
	{	
ld.global.cg.u64 %rd18867, [%rd18865];
	}
	// end inline asm
	// begin inline asm
	{	
ld.global.cg.u64 %rd18869, [%rd18867];
	}
	// end inline asm
	// begin inline asm
	{	
ld.global.cg.u64 %rd18871, [%rd18869];
	}
	// end inline asm
	// begin inline asm
	{	
ld.global.cg.u64 %rd18873, [%rd18871];
	}
	// end inline asm
	// begin inline asm
	{	
ld.global.cg.u64 %rd18875, [%rd18873];
	}
	// end inline asm
	// begin inline asm
	{	
ld.global.cg.u64 %rd18877, [%rd18875];
	}
	// end inline asm
	// begin inline asm
	{	
ld.global.cg.u64 %rd18879, [%rd18877];
	}
	// end inline asm
	// begin inline asm
	{	
ld.global.cg.u64 %rd18881, [%rd18879];
	}
	// end inline asm
	// begin inline asm
	{	
ld.global.cg.u64 %rd18883, [%rd18881];
	}
	// end inline asm
	// begin inline asm
	{	
ld.global.cg.u64 %rd18885, [%rd18883];
	}
	// end inline asm
	// begin inline asm
	{	
ld.global.cg.u64 %rd18887, [%rd18885];
	}
	// end inline asm
	// begin inline asm
	{	
ld.global.cg.u64 %rd18889, [%rd18887];
	}
	// end inline asm
	// begin inline asm
	{	
ld.global.cg.u64 %rd18891, [%rd18889];
	}
	// end inline asm
	// begin inline asm
	{	
ld.global.cg.u64 %rd18893, [%rd18891];
	}
	// end inline asm
	// begin inline asm
	{	
ld.global.cg.u64 %rd18895, [%rd18893];
	}
	// end inline asm
	// begin inline asm
	{	
ld.global.cg.u64 %rd18897, [%rd18895];
	}
	// end inline asm
	// begin inline asm
	{	
ld.global.cg.u64 %rd18899, [%rd18897];
	}
	// end inline asm
	// begin inline asm
	{	
ld.global.cg.u64 %rd18901, [%rd18899];
	}
	// end inline asm
	// begin inline asm
	{	
ld.global.cg.u64 %rd18903, [%rd18901];
	}
	// end inline asm
	// begin inline asm
	{	
ld.global.cg.u64 %rd18905, [%rd18903];
	}
	// end inline asm
	// begin inline asm
	{	
ld.global.cg.u64 %rd18907, [%rd18905];
	}
	// end inline asm
	// begin inline asm
	{	
ld.global.cg.u64 %rd18909, [%rd18907];
	}
	// end inline asm
	// begin inline asm
	{	
ld.global.cg.u64 %rd18911, [%rd18909];
	}
	// end inline asm
	// begin inline asm
	{	
ld.global.cg.u64 %rd18913, [%rd18911];
	}
	// end inline asm
	// begin inline asm
	{	
ld.global.cg.u64 %rd18915, [%rd18913];
	}
	// end inline asm
	// begin inline asm
	{	
ld.global.cg.u64 %rd18917, [%rd18915];
	}
	// end inline asm
	// begin inline asm
	{	
ld.global.cg.u64 %rd18919, [%rd18917];
	}
	// end inline asm
	// begin inline asm
	{	
ld.global.cg.u64 %rd18921, [%rd18919];
	}
	// end inline asm
	// begin inline asm
	{	
ld.global.cg.u64 %rd18923, [%rd18921];
	}
	// end inline asm
	// begin inline asm
	{	
ld.global.cg.u64 %rd18925, [%rd18923];
	}
	// end inline asm
	// begin inline asm
	{	
ld.global.cg.u64 %rd18927, [%rd18925];
	}
	// end inline asm
	// begin inline asm
	{	
ld.global.cg.u64 %rd18929, [%rd18927];
	}
	// end inline asm
	// begin inline asm
	{	
ld.global.cg.u64 %rd18931, [%rd18929];
	}
	// end inline asm
	// begin inline asm
	{	
ld.global.cg.u64 %rd18933, [%rd18931];
	}
	// end inline asm
	// begin inline asm
	{	
ld.global.cg.u64 %rd18935, [%rd18933];
	}
	// end inline asm
	// begin inline asm
	{	
ld.global.cg.u64 %rd18937, [%rd18935];
	}
	// end inline asm
	// begin inline asm
	{	
ld.global.cg.u64 %rd18939, [%rd18937];
	}
	// end inline asm
	// begin inline asm
	{	
ld.global.cg.u64 %rd18941, [%rd18939];
	}
	// end inline asm
	// begin inline asm
	{	
ld.global.cg.u64 %rd18943, [%rd18941];
	}
	// end inline asm
	// begin inline asm
	{	
ld.global.cg.u64 %rd18945, [%rd18943];
	}
	// end inline asm
	// begin inline asm
	{	
ld.global.cg.u64 %rd18947, [%rd18945];
	}
	// end inline asm
	// begin inline asm
	{	
ld.global.cg.u64 %rd18949, [%rd18947];
	}
	// end inline asm
	// begin inline asm
	{	
ld.global.cg.u64 %rd18951, [%rd18949];
	}
	// end inline asm
	// begin inline asm
	{	
ld.global.cg.u64 %rd18953, [%rd18951];
	}
	// end inline asm
	// begin inline asm
	{	
ld.global.cg.u64 %rd18955, [%rd18953];
	}
	// end inline asm
	// begin inline asm
	{	
ld.global.cg.u64 %rd18957, [%rd18955];
	}
	// end inline asm
	// begin inline asm
	{	
ld.global.cg.u64 %rd18959, [%rd18957];
	}
	// end inline asm
	// begin inline asm
	{	
ld.global.cg.u64 %rd18961, [%rd18959];
	}
	// end inline asm
	// begin inline asm
	{	
ld.global.cg.u64 %rd18963, [%rd18961];
	}
	// end inline asm
	// begin inline asm
	{	
ld.global.cg.u64 %rd18965, [%rd18963];
	}
	// end inline asm
	// begin inline asm
	{	
ld.global.cg.u64 %rd18967, [%rd18965];
	}
	// end inline asm
	// begin inline asm
	{	
ld.global.cg.u64 %rd18969, [%rd18967];
	}
	// end inline asm
	// begin inline asm
	{	
ld.global.cg.u64 %rd18971, [%rd18969];
	}
	// end inline asm
	// begin inline asm
	{	
ld.global.cg.u64 %rd18973, [%rd18971];
	}
	// end inline asm
	// begin inline asm
	{	
ld.global.cg.u64 %rd18975, [%rd18973];
	}
	// end inline asm
	// begin inline asm
	{	
ld.global.cg.u64 %rd18977, [%rd18975];
	}
	// end inline asm
	// begin inline asm
	{	
ld.global.cg.u64 %rd18979, [%rd18977];
	}
	// end inline asm
	// begin inline asm
	{	
ld.global.cg.u64 %rd18981, [%rd18979];
	}
	// end inline asm
	// begin inline asm
	{	
ld.global.cg.u64 %rd18983, [%rd18981];
	}
	// end inline asm
	// begin inline asm
	{	
ld.global.cg.u64 %rd18985, [%rd18983];
	}
	// end inline asm
	// begin inline asm
	{	
ld.global.cg.u64 %rd18987, [%rd18985];
	}
	// end inline asm
	// begin inline asm
	{	
ld.global.cg.u64 %rd18989, [%rd18987];
	}
	// end inline asm
	// begin inline asm
	{	
ld.global.cg.u64 %rd18991, [%rd18989];
	}
	// end inline asm
	// begin inline asm
	{	
ld.global.cg.u64 %rd18993, [%rd18991];
	}
	// end inline asm
	// begin inline asm
	{	
ld.global.cg.u64 %rd18995, [%rd18993];
	}
	// end inline asm
	// begin inline asm
	{	
ld.global.cg.u64 %rd18997, [%rd18995];
	}
	// end inline asm
	// begin inline asm
	{	
ld.global.cg.u64 %rd18999, [%rd18997];
	}
	// end inline asm
	// begin inline asm
	{	
ld.global.cg.u64 %rd19001, [%rd18999];
	}
	// end inline asm
	// begin inline asm
	{	
ld.global.cg.u64 %rd19003, [%rd19001];
	}
	// end inline asm
	// begin inline asm
	{	
ld.global.cg.u64 %rd19005, [%rd19003];
	}
	// end inline asm
	// begin inline asm
	{	
ld.global.cg.u64 %rd19007, [%rd19005];
	}
	// end inline asm
	// begin inline asm
	{	
ld.global.cg.u64 %rd19009, [%rd19007];
	}
	// end inline asm
	// begin inline asm
	{	
ld.global.cg.u64 %rd19011, [%rd19009];
	}
	// end inline asm
	// begin inline asm
	{	
ld.global.cg.u64 %rd19013, [%rd19011];
	}
	// end inline asm
	// begin inline asm
	{	
ld.global.cg.u64 %rd19015, [%rd19013];
	}
	// end inline asm
	// begin inline asm
	{	
ld.global.cg.u64 %rd19017, [%rd19015];
	}
	// end inline asm
	// begin inline asm
	{	
ld.global.cg.u64 %rd19019, [%rd19017];
	}
	// end inline asm
	// begin inline asm
	{	
ld.global.cg.u64 %rd19021, [%rd19019];
	}
	// end inline asm
	// begin inline asm
	{	
ld.global.cg.u64 %rd19023, [%rd19021];
	}
	// end inline asm
	// begin inline asm
	{	
ld.global.cg.u64 %rd19025, [%rd19023];
	}
	// end inline asm
	// begin inline asm
	{	
ld.global.cg.u64 %rd19027, [%rd19025];
	}
	// end inline asm
	// begin inline asm
	{	
ld.global.cg.u64 %rd19029, [%rd19027];
	}
	// end inline asm
	// begin inline asm
	{	
ld.global.cg.u64 %rd19031, [%rd19029];
	}
	// end inline asm
	// begin inline asm
	{	
ld.global.cg.u64 %rd19033, [%rd19031];
	}
	// end inline asm
	// begin inline asm
	{	
ld.global.cg.u64 %rd19035, [%rd19033];
	}
	// end inline asm
	// begin inline asm
	{	
ld.global.cg.u64 %rd19037, [%rd19035];
	}
	// end inline asm
	// begin inline asm
	{	
ld.global.cg.u64 %rd19039, [%rd19037];
	}
	// end inline asm
	// begin inline asm
	{	
ld.global.cg.u64 %rd19041, [%rd19039];
	}
	// end inline asm
	// begin inline asm
	{	
ld.global.cg.u64 %rd19043, [%rd19041];
	}
	// end inline asm
	// begin inline asm
	{	
ld.global.cg.u64 %rd19045, [%rd19043];
	}
	// end inline asm
	// begin inline asm
	{	
ld.global.cg.u64 %rd19047, [%rd19045];
	}
	// end inline asm
	// begin inline asm
	{	
ld.global.cg.u64 %rd19049, [%rd19047];
	}
	// end inline asm
	// begin inline asm
	{	
ld.global.cg.u64 %rd19051, [%rd19049];
	}
	// end inline asm
	// begin inline asm
	{	
ld.global.cg.u64 %rd19053, [%rd19051];
	}
	// end inline asm
	// begin inline asm
	{	
ld.global.cg.u64 %rd19055, [%rd19053];
	}
	// end inline asm
	// begin inline asm
	{	
ld.global.cg.u64 %rd19057, [%rd19055];
	}
	// end inline asm
	// begin inline asm
	{	
ld.global.cg.u64 %rd19059, [%rd19057];
	}
	// end inline asm
	// begin inline asm
	{	
ld.global.cg.u64 %rd19061, [%rd19059];
	}
	// end inline asm
	// begin inline asm
	{	
ld.global.cg.u64 %rd19063, [%rd19061];
	}
	// end inline asm
	// begin inline asm
	{	
ld.global.cg.u64 %rd19065, [%rd19063];
	}
	// end inline asm
	// begin inline asm
	{	
ld.global.cg.u64 %rd19067, [%rd19065];
	}
	// end inline asm
	// begin inline asm
	{	
ld.global.cg.u64 %rd19069, [%rd19067];
	}
	// end inline asm
	// begin inline asm
	{	
ld.global.cg.u64 %rd19071, [%rd19069];
	}
	// end inline asm
	// begin inline asm
	{	
ld.global.cg.u64 %rd19073, [%rd19071];
	}
	// end inline asm
	// begin inline asm
	{	
ld.global.cg.u64 %rd19075, [%rd19073];
	}
	// end inline asm
	// begin inline asm
	{	
ld.global.cg.u64 %rd19077, [%rd19075];
	}
	// end inline asm
	// begin inline asm
	{	
ld.global.cg.u64 %rd19079, [%rd19077];
	}
	// end inline asm
	// begin inline asm
	{	
ld.global.cg.u64 %rd19081, [%rd19079];
	}
	// end inline asm
	// begin inline asm
	{	
ld.global.cg.u64 %rd19083, [%rd19081];
	}
	// end inline asm
	// begin inline asm
	{	
ld.global.cg.u64 %rd19085, [%rd19083];
	}
	// end inline asm
	// begin inline asm
	{	
ld.global.cg.u64 %rd19087, [%rd19085];
	}
	// end inline asm
	// begin inline asm
	{	
ld.global.cg.u64 %rd19089, [%rd19087];
	}
	// end inline asm
	// begin inline asm
	{	
ld.global.cg.u64 %rd19091, [%rd19089];
	}
	// end inline asm
	// begin inline asm
	{	
ld.global.cg.u64 %rd19093, [%rd19091];
	}
	// end inline asm
	// begin inline asm
	{	
ld.global.cg.u64 %rd19095, [%rd19093];
	}
	// end inline asm
	// begin inline asm
	{	
ld.global.cg.u64 %rd19097, [%rd19095];
	}
	// end inline asm
	// begin inline asm
	{	
ld.global.cg.u64 %rd19099, [%rd19097];
	}
	// end inline asm
	// begin inline asm
	{	
ld.global.cg.u64 %rd19101, [%rd19099];
	}
	// end inline asm
	// begin inline asm
	{	
ld.global.cg.u64 %rd19103, [%rd19101];
	}
	// end inline asm
	// begin inline asm
	{	
ld.global.cg.u64 %rd19105, [%rd19103];
	}
	// end inline asm
	// begin inline asm
	{	
ld.global.cg.u64 %rd19107, [%rd19105];
	}
	// end inline asm
	// begin inline asm
	{	
ld.global.cg.u64 %rd19109, [%rd19107];
	}
	// end inline asm
	// begin inline asm
	{	
ld.global.cg.u64 %rd19111, [%rd19109];
	}
	// end inline asm
	// begin inline asm
	{	
ld.global.cg.u64 %rd19113, [%rd19111];
	}
	// end inline asm
	// begin inline asm
	{	
ld.global.cg.u64 %rd19115, [%rd19113];
	}
	// end inline asm
	// begin inline asm
	{	
ld.global.cg.u64 %rd19117, [%rd19115];
	}
	// end inline asm
	// begin inline asm
	{	
ld.global.cg.u64 %rd19119, [%rd19117];
	}
	// end inline asm
	// begin inline asm
	{	
ld.global.cg.u64 %rd19121, [%rd19119];
	}
	// end inline asm
	// begin inline asm
	{	
ld.global.cg.u64 %rd19123, [%rd19121];
	}
	// end inline asm
	// begin inline asm
	{	
ld.global.cg.u64 %rd19125, [%rd19123];
	}
	// end inline asm
	// begin inline asm
	{	
ld.global.cg.u64 %rd19127, [%rd19125];
	}
	// end inline asm
	// begin inline asm
	{	
ld.global.cg.u64 %rd19129, [%rd19127];
	}
	// end inline asm
	// begin inline asm
	{	
ld.global.cg.u64 %rd19131, [%rd19129];
	}
	// end inline asm
	// begin inline asm
	{	
ld.global.cg.u64 %rd19133, [%rd19131];
	}
	// end inline asm
	// begin inline asm
	{	
ld.global.cg.u64 %rd19135, [%rd19133];
	}
	// end inline asm
	// begin inline asm
	{	
ld.global.cg.u64 %rd19137, [%rd19135];
	}
	// end inline asm
	// begin inline asm
	{	
ld.global.cg.u64 %rd19139, [%rd19137];
	}
	// end inline asm
	// begin inline asm
	{	
ld.global.cg.u64 %rd19141, [%rd19139];
	}
	// end inline asm
	// begin inline asm
	{	
ld.global.cg.u64 %rd19143, [%rd19141];
	}
	// end inline asm
	// begin inline asm
	{	
ld.global.cg.u64 %rd19145, [%rd19143];
	}
	// end inline asm
	// begin inline asm
	{	
ld.global.cg.u64 %rd19147, [%rd19145];
	}
	// end inline asm
	// begin inline asm
	{	
ld.global.cg.u64 %rd19149, [%rd19147];
	}
	// end inline asm
	// begin inline asm
	{	
ld.global.cg.u64 %rd19151, [%rd19149];
	}
	// end inline asm
	// begin inline asm
	{	
ld.global.cg.u64 %rd19153, [%rd19151];
	}
	// end inline asm
	// begin inline asm
	{	
ld.global.cg.u64 %rd19155, [%rd19153];
	}
	// end inline asm
	// begin inline asm
	{	
ld.global.cg.u64 %rd19157, [%rd19155];
	}
	// end inline asm
	// begin inline asm
	{	
ld.global.cg.u64 %rd19159, [%rd19157];
	}
	// end inline asm
	// begin inline asm
	{	
ld.global.cg.u64 %rd19161, [%rd19159];
	}
	// end inline asm
	// begin inline asm
	{	
ld.global.cg.u64 %rd19163, [%rd19161];
	}
	// end inline asm
	// begin inline asm
	{	
ld.global.cg.u64 %rd19165, [%rd19163];
	}
	// end inline asm
	// begin inline asm
	{	
ld.global.cg.u64 %rd19167, [%rd19165];
	}
	// end inline asm
	// begin inline asm
	{	
ld.global.cg.u64 %rd19169, [%rd19167];
	}
	// end inline asm
	// begin inline asm
	{	
ld.global.cg.u64 %rd19171, [%rd19169];
	}
	// end inline asm
	// begin inline asm
	{	
ld.global.cg.u64 %rd19173, [%rd19171];
	}
	// end inline asm
	// begin inline asm
	{	
ld.global.cg.u64 %rd19175, [%rd19173];
	}
	// end inline asm
	// begin inline asm
	{	
ld.global.cg.u64 %rd19177, [%rd19175];
	}
	// end inline asm
	// begin inline asm
	{	
ld.global.cg.u64 %rd19179, [%rd19177];
	}
	// end inline asm
	// begin inline asm
	{	
ld.global.cg.u64 %rd19181, [%rd19179];
	}
	// end inline asm
	// begin inline asm
	{	
ld.global.cg.u64 %rd19183, [%rd19181];
	}
	// end inline asm
	// begin inline asm
	{	
ld.global.cg.u64 %rd19185, [%rd19183];
	}
	// end inline asm
	// begin inline asm
	{	
ld.global.cg.u64 %rd19187, [%rd19185];
	}
	// end inline asm
	// begin inline asm
	{	
ld.global.cg.u64 %rd19189, [%rd19187];
	}
	// end inline asm
	// begin inline asm
	{	
ld.global.cg.u64 %rd19191, [%rd19189];
	}
	// end inline asm
	// begin inline asm
	{	
ld.global.cg.u64 %rd19193, [%rd19191];
	}
	// end inline asm
	// begin inline asm
	{	
ld.global.cg.u64 %rd19195, [%rd19193];
	}
	// end inline asm
	// begin inline asm
	{	
ld.global.cg.u64 %rd19197, [%rd19195];
	}
	// end inline asm
	// begin inline asm
	{	
ld.global.cg.u64 %rd19199, [%rd19197];
	}
	// end inline asm
	// begin inline asm
	{	
ld.global.cg.u64 %rd19201, [%rd19199];
	}
	// end inline asm
	// begin inline asm
	{	
ld.global.cg.u64 %rd19203, [%rd19201];
	}
	// end inline asm
	// begin inline asm
	{	
ld.global.cg.u64 %rd19205, [%rd19203];
	}
	// end inline asm
	// begin inline asm
	{	
ld.global.cg.u64 %rd19207, [%rd19205];
	}
	// end inline asm
	// begin inline asm
	{	
ld.global.cg.u64 %rd19209, [%rd19207];
	}
	// end inline asm
	// begin inline asm
	{	
ld.global.cg.u64 %rd19211, [%rd19209];
	}
	// end inline asm
	// begin inline asm
	{	
ld.global.cg.u64 %rd19213, [%rd19211];
	}
	// end inline asm
	// begin inline asm
	{	
ld.global.cg.u64 %rd19215, [%rd19213];
	}
	// end inline asm
	// begin inline asm
	{	
ld.global.cg.u64 %rd19217, [%rd19215];
	}
	// end inline asm
	// begin inline asm
	{	
ld.global.cg.u64 %rd19219, [%rd19217];
	}
	// end inline asm
	// begin inline asm
	{	
ld.global.cg.u64 %rd19221, [%rd19219];
	}
	// end inline asm
	// begin inline asm
	{	
ld.global.cg.u64 %rd19223, [%rd19221];
	}
	// end inline asm
	// begin inline asm
	{	
ld.global.cg.u64 %rd19225, [%rd19223];
	}
	// end inline asm
	// begin inline asm
	{	
ld.global.cg.u64 %rd19227, [%rd19225];
	}
	// end inline asm
	// begin inline asm
	{	
ld.global.cg.u64 %rd19229, [%rd19227];
	}
	// end inline asm
	// begin inline asm
	{	
ld.global.cg.u64 %rd19231, [%rd19229];
	}
	// end inline asm
	// begin inline asm
	{	
ld.global.cg.u64 %rd19233, [%rd19231];
	}
	// end inline asm
	// begin inline asm
	{	
ld.global.cg.u64 %rd19235, [%rd19233];
	}
	// end inline asm
	// begin inline asm
	{	
ld.global.cg.u64 %rd19237, [%rd19235];
	}
	// end inline asm
	// begin inline asm
	{	
ld.global.cg.u64 %rd19239, [%rd19237];
	}
	// end inline asm
	// begin inline asm
	{	
ld.global.cg.u64 %rd19241, [%rd19239];
	}
	// end inline asm
	// begin inline asm
	{	
ld.global.cg.u64 %rd19243, [%rd19241];
	}
	// end inline asm
	// begin inline asm
	{	
ld.global.cg.u64 %rd19245, [%rd19243];
	}
	// end inline asm
	// begin inline asm
	{	
ld.global.cg.u64 %rd19247, [%rd19245];
	}
	// end inline asm
	// begin inline asm
	{	
ld.global.cg.u64 %rd19249, [%rd19247];
	}
	// end inline asm
	// begin inline asm
	{	
ld.global.cg.u64 %rd19251, [%rd19249];
	}
	// end inline asm
	// begin inline asm
	{	
ld.global.cg.u64 %rd19253, [%rd19251];
	}
	// end inline asm
	// begin inline asm
	{	
ld.global.cg.u64 %rd19255, [%rd19253];
	}
	// end inline asm
	// begin inline asm
	{	
ld.global.cg.u64 %rd19257, [%rd19255];
	}
	// end inline asm
	// begin inline asm
	{	
ld.global.cg.u64 %rd19259, [%rd19257];
	}
	// end inline asm
	// begin inline asm
	{	
ld.global.cg.u64 %rd19261, [%rd19259];
	}
	// end inline asm
	// begin inline asm
	{	
ld.global.cg.u64 %rd19263, [%rd19261];
	}
	// end inline asm
	// begin inline asm
	{	
ld.global.cg.u64 %rd19265, [%rd19263];
	}
	// end inline asm
	// begin inline asm
	{	
ld.global.cg.u64 %rd19267, [%rd19265];
	}
	// end inline asm
	// begin inline asm
	{	
ld.global.cg.u64 %rd19269, [%rd19267];
	}
	// end inline asm
	// begin inline asm
	{	
ld.global.cg.u64 %rd19271, [%rd19269];
	}
	// end inline asm
	// begin inline asm
	{	
ld.global.cg.u64 %rd19273, [%rd19271];
	}
	// end inline asm
	// begin inline asm
	{	
ld.global.cg.u64 %rd19275, [%rd19273];
	}
	// end inline asm
	// begin inline asm
	{	
ld.global.cg.u64 %rd19277, [%rd19275];
	}
	// end inline asm
	// begin inline asm
	{	
ld.global.cg.u64 %rd19279, [%rd19277];
	}
	// end inline asm
	// begin inline asm
	{	
ld.global.cg.u64 %rd19281, [%rd19279];
	}
	// end inline asm
	// begin inline asm
	{	
ld.global.cg.u64 %rd19283, [%rd19281];
	}
	// end inline asm
	// begin inline asm
	{	
ld.global.cg.u64 %rd19285, [%rd19283];
	}
	// end inline asm
	// begin inline asm
	{	
ld.global.cg.u64 %rd19287, [%rd19285];
	}
	// end inline asm
	// begin inline asm
	{	
ld.global.cg.u64 %rd19289, [%rd19287];
	}
	// end inline asm
	// begin inline asm
	{	
ld.global.cg.u64 %rd19291, [%rd19289];
	}
	// end inline asm
	// begin inline asm
	{	
ld.global.cg.u64 %rd19293, [%rd19291];
	}
	// end inline asm
	// begin inline asm
	{	
ld.global.cg.u64 %rd19295, [%rd19293];
	}
	// end inline asm
	// begin inline asm
	{	
ld.global.cg.u64 %rd19297, [%rd19295];
	}
	// end inline asm
	// begin inline asm
	{	
ld.global.cg.u64 %rd19299, [%rd19297];
	}
	// end inline asm
	// begin inline asm
	{	
ld.global.cg.u64 %rd19301, [%rd19299];
	}
	// end inline asm
	// begin inline asm
	{	
ld.global.cg.u64 %rd19303, [%rd19301];
	}
	// end inline asm
	// begin inline asm
	{	
ld.global.cg.u64 %rd19305, [%rd19303];
	}
	// end inline asm
	// begin inline asm
	{	
ld.global.cg.u64 %rd19307, [%rd19305];
	}
	// end inline asm
	// begin inline asm
	{	
ld.global.cg.u64 %rd19309, [%rd19307];
	}
	// end inline asm
	// begin inline asm
	{	
ld.global.cg.u64 %rd19311, [%rd19309];
	}
	// end inline asm
	// begin inline asm
	{	
ld.global.cg.u64 %rd19313, [%rd19311];
	}
	// end inline asm
	// begin inline asm
	{	
ld.global.cg.u64 %rd19315, [%rd19313];
	}
	// end inline asm
	// begin inline asm
	{	
ld.global.cg.u64 %rd19317, [%rd19315];
	}
	// end inline asm
	// begin inline asm
	{	
ld.global.cg.u64 %rd19319, [%rd19317];
	}
	// end inline asm
	// begin inline asm
	{	
ld.global.cg.u64 %rd19321, [%rd19319];
	}
	// end inline asm
	// begin inline asm
	{	
ld.global.cg.u64 %rd19323, [%rd19321];
	}
	// end inline asm
	// begin inline asm
	{	
ld.global.cg.u64 %rd19325, [%rd19323];
	}
	// end inline asm
	// begin inline asm
	{	
ld.global.cg.u64 %rd19327, [%rd19325];
	}
	// end inline asm
	// begin inline asm
	{	
ld.global.cg.u64 %rd19329, [%rd19327];
	}
	// end inline asm
	// begin inline asm
	{	
ld.global.cg.u64 %rd19331, [%rd19329];
	}
	// end inline asm
	// begin inline asm
	{	
ld.global.cg.u64 %rd19333, [%rd19331];
	}
	// end inline asm
	// begin inline asm
	{	
ld.global.cg.u64 %rd19335, [%rd19333];
	}
	// end inline asm
	// begin inline asm
	{	
ld.global.cg.u64 %rd19337, [%rd19335];
	}
	// end inline asm
	// begin inline asm
	{	
ld.global.cg.u64 %rd19339, [%rd19337];
	}
	// end inline asm
	// begin inline asm
	{	
ld.global.cg.u64 %rd19341, [%rd19339];
	}
	// end inline asm
	// begin inline asm
	{	
ld.global.cg.u64 %rd19343, [%rd19341];
	}
	// end inline asm
	// begin inline asm
	{	
ld.global.cg.u64 %rd19345, [%rd19343];
	}
	// end inline asm
	// begin inline asm
	{	
ld.global.cg.u64 %rd19347, [%rd19345];
	}
	// end inline asm
	// begin inline asm
	{	
ld.global.cg.u64 %rd19349, [%rd19347];
	}
	// end inline asm
	// begin inline asm
	{	
ld.global.cg.u64 %rd19351, [%rd19349];
	}
	// end inline asm
	// begin inline asm
	{	
ld.global.cg.u64 %rd19353, [%rd19351];
	}
	// end inline asm
	// begin inline asm
	{	
ld.global.cg.u64 %rd19355, [%rd19353];
	}
	// end inline asm
	// begin inline asm
	{	
ld.global.cg.u64 %rd19357, [%rd19355];
	}
	// end inline asm
	// begin inline asm
	{	
ld.global.cg.u64 %rd19359, [%rd19357];
	}
	// end inline asm
	// begin inline asm
	{	
ld.global.cg.u64 %rd19361, [%rd19359];
	}
	// end inline asm
	// begin inline asm
	{	
ld.global.cg.u64 %rd19363, [%rd19361];
	}
	// end inline asm
	// begin inline asm
	{	
ld.global.cg.u64 %rd19365, [%rd19363];
	}
	// end inline asm
	// begin inline asm
	{	
ld.global.cg.u64 %rd19367, [%rd19365];
	}
	// end inline asm
	// begin inline asm
	{	
ld.global.cg.u64 %rd19369, [%rd19367];
	}
	// end inline asm
	// begin inline asm
	{	
ld.global.cg.u64 %rd19371, [%rd19369];
	}
	// end inline asm
	// begin inline asm
	{	
ld.global.cg.u64 %rd19373, [%rd19371];
	}
	// end inline asm
	// begin inline asm
	{	
ld.global.cg.u64 %rd19375, [%rd19373];
	}
	// end inline asm
	// begin inline asm
	{	
ld.global.cg.u64 %rd19377, [%rd19375];
	}
	// end inline asm
	// begin inline asm
	{	
ld.global.cg.u64 %rd19379, [%rd19377];
	}
	// end inline asm
	// begin inline asm
	{	
ld.global.cg.u64 %rd19381, [%rd19379];
	}
	// end inline asm
	// begin inline asm
	{	
ld.global.cg.u64 %rd19383, [%rd19381];
	}
	// end inline asm
	// begin inline asm
	{	
ld.global.cg.u64 %rd19385, [%rd19383];
	}
	// end inline asm
	// begin inline asm
	{	
ld.global.cg.u64 %rd19387, [%rd19385];
	}
	// end inline asm
	// begin inline asm
	{	
ld.global.cg.u64 %rd19389, [%rd19387];
	}
	// end inline asm
	// begin inline asm
	{	
ld.global.cg.u64 %rd19391, [%rd19389];
	}
	// end inline asm
	// begin inline asm
	{	
ld.global.cg.u64 %rd19393, [%rd19391];
	}
	// end inline asm
	// begin inline asm
	{	
ld.global.cg.u64 %rd19395, [%rd19393];
	}
	// end inline asm
	// begin inline asm
	{	
ld.global.cg.u64 %rd19397, [%rd19395];
	}
	// end inline asm
	// begin inline asm
	{	
ld.global.cg.u64 %rd19399, [%rd19397];
	}
	// end inline asm
	// begin inline asm
	{	
ld.global.cg.u64 %rd19401, [%rd19399];
	}
	// end inline asm
	// begin inline asm
	{	
ld.global.cg.u64 %rd19403, [%rd19401];
	}
	// end inline asm
	// begin inline asm
	{	
ld.global.cg.u64 %rd19405, [%rd19403];
	}
	// end inline asm
	// begin inline asm
	{	
ld.global.cg.u64 %rd19407, [%rd19405];
	}
	// end inline asm
	// begin inline asm
	{	
ld.global.cg.u64 %rd19409, [%rd19407];
	}
	// end inline asm
	// begin inline asm
	{	
ld.global.cg.u64 %rd19411, [%rd19409];
	}
	// end inline asm
	// begin inline asm
	{	
ld.global.cg.u64 %rd19413, [%rd19411];
	}
	// end inline asm
	// begin inline asm
	{	
ld.global.cg.u64 %rd19415, [%rd19413];
	}
	// end inline asm
	// begin inline asm
	{	
ld.global.cg.u64 %rd19417, [%rd19415];
	}
	// end inline asm
	// begin inline asm
	{	
ld.global.cg.u64 %rd19419, [%rd19417];
	}
	// end inline asm
	// begin inline asm
	{	
ld.global.cg.u64 %rd19421, [%rd19419];
	}
	// end inline asm
	// begin inline asm
	{	
ld.global.cg.u64 %rd19423, [%rd19421];
	}
	// end inline asm
	// begin inline asm
	{	
ld.global.cg.u64 %rd19425, [%rd19423];
	}
	// end inline asm
	// begin inline asm
	{	
ld.global.cg.u64 %rd19427, [%rd19425];
	}
	// end inline asm
	// begin inline asm
	{	
ld.global.cg.u64 %rd19429, [%rd19427];
	}
	// end inline asm
	// begin inline asm
	{	
ld.global.cg.u64 %rd19431, [%rd19429];
	}
	// end inline asm
	// begin inline asm
	{	
ld.global.cg.u64 %rd19433, [%rd19431];
	}
	// end inline asm
	// begin inline asm
	{	
ld.global.cg.u64 %rd19435, [%rd19433];
	}
	// end inline asm
	// begin inline asm
	{	
ld.global.cg.u64 %rd19437, [%rd19435];
	}
	// end inline asm
	// begin inline asm
	{	
ld.global.cg.u64 %rd19439, [%rd19437];
	}
	// end inline asm
	// begin inline asm
	{	
ld.global.cg.u64 %rd19441, [%rd19439];
	}
	// end inline asm
	// begin inline asm
	{	
ld.global.cg.u64 %rd19443, [%rd19441];
	}
	// end inline asm
	// begin inline asm
	{	
ld.global.cg.u64 %rd19445, [%rd19443];
	}
	// end inline asm
	// begin inline asm
	{	
ld.global.cg.u64 %rd19447, [%rd19445];
	}
	// end inline asm
	// begin inline asm
	{	
ld.global.cg.u64 %rd19449, [%rd19447];
	}
	// end inline asm
	// begin inline asm
	{	
ld.global.cg.u64 %rd19451, [%rd19449];
	}
	// end inline asm
	// begin inline asm
	{	
ld.global.cg.u64 %rd19453, [%rd19451];
	}
	// end inline asm
	// begin inline asm
	{	
ld.global.cg.u64 %rd19455, [%rd19453];
	}
	// end inline asm
	// begin inline asm
	{	
ld.global.cg.u64 %rd19457, [%rd19455];
	}
	// end inline asm
	// begin inline asm
	{	
ld.global.cg.u64 %rd19459, [%rd19457];
	}
	// end inline asm
	// begin inline asm
	{	
ld.global.cg.u64 %rd19461, [%rd19459];
	}
	// end inline asm
	// begin inline asm
	{	
ld.global.cg.u64 %rd19463, [%rd19461];
	}
	// end inline asm
	// begin inline asm
	{	
ld.global.cg.u64 %rd19465, [%rd19463];
	}
	// end inline asm
	// begin inline asm
	{	
ld.global.cg.u64 %rd19467, [%rd19465];
	}
	// end inline asm
	// begin inline asm
	{	
ld.global.cg.u64 %rd19469, [%rd19467];
	}
	// end inline asm
	// begin inline asm
	{	
ld.global.cg.u64 %rd19471, [%rd19469];
	}
	// end inline asm
	// begin inline asm
	{	
ld.global.cg.u64 %rd19473, [%rd19471];
	}
	// end inline asm
	// begin inline asm
	{	
ld.global.cg.u64 %rd19475, [%rd19473];
	}
	// end inline asm
	// begin inline asm
	{	
ld.global.cg.u64 %rd19477, [%rd19475];
	}
	// end inline asm
	// begin inline asm
	{	
ld.global.cg.u64 %rd19479, [%rd19477];
	}
	// end inline asm
	// begin inline asm
	{	
ld.global.cg.u64 %rd19481, [%rd19479];
	}
	// end inline asm
	// begin inline asm
	{	
ld.global.cg.u64 %rd19483, [%rd19481];
	}
	// end inline asm
	// begin inline asm
	{	
ld.global.cg.u64 %rd19485, [%rd19483];
	}
	// end inline asm
	// begin inline asm
	{	
ld.global.cg.u64 %rd19487, [%rd19485];
	}
	// end inline asm
	// begin inline asm
	{	
ld.global.cg.u64 %rd19489, [%rd19487];
	}
	// end inline asm
	// begin inline asm
	{	
ld.global.cg.u64 %rd19491, [%rd19489];
	}
	// end inline asm
	// begin inline asm
	{	
ld.global.cg.u64 %rd19493, [%rd19491];
	}
	// end inline asm
	// begin inline asm
	{	
ld.global.cg.u64 %rd19495, [%rd19493];
	}
	// end inline asm
	// begin inline asm
	{	
ld.global.cg.u64 %rd19497, [%rd19495];
	}
	// end inline asm
	// begin inline asm
	{	
ld.global.cg.u64 %rd19499, [%rd19497];
	}
	// end inline asm
	// begin inline asm
	{	
ld.global.cg.u64 %rd19501, [%rd19499];
	}
	// end inline asm
	// begin inline asm
	{	
ld.global.cg.u64 %rd19503, [%rd19501];
	}
	// end inline asm
	// begin inline asm
	{	
ld.global.cg.u64 %rd19505, [%rd19503];
	}
	// end inline asm
	// begin inline asm
	{	
ld.global.cg.u64 %rd19507, [%rd19505];
	}
	// end inline asm
	// begin inline asm
	{	
ld.global.cg.u64 %rd19509, [%rd19507];
	}
	// end inline asm
	// begin inline asm
	{	
ld.global.cg.u64 %rd19511, [%rd19509];
	}
	// end inline asm
	// begin inline asm
	{	
ld.global.cg.u64 %rd19513, [%rd19511];
	}
	// end inline asm
	// begin inline asm
	{	
ld.global.cg.u64 %rd19515, [%rd19513];
	}
	// end inline asm
	// begin inline asm
	{	
ld.global.cg.u64 %rd19517, [%rd19515];
	}
	// end inline asm
	// begin inline asm
	{	
ld.global.cg.u64 %rd19519, [%rd19517];
	}
	// end inline asm
	// begin inline asm
	{	
ld.global.cg.u64 %rd19521, [%rd19519];
	}
	// end inline asm
	// begin inline asm
	{	
ld.global.cg.u64 %rd19523, [%rd19521];
	}
	// end inline asm
	// begin inline asm
	{	
ld.global.cg.u64 %rd19525, [%rd19523];
	}
	// end inline asm
	// begin inline asm
	{	
ld.global.cg.u64 %rd19527, [%rd19525];
	}
	// end inline asm
	// begin inline asm
	{	
ld.global.cg.u64 %rd19529, [%rd19527];
	}
	// end inline asm
	// begin inline asm
	{	
ld.global.cg.u64 %rd19531, [%rd19529];
	}
	// end inline asm
	// begin inline asm
	{	
ld.global.cg.u64 %rd19533, [%rd19531];
	}
	// end inline asm
	// begin inline asm
	{	
ld.global.cg.u64 %rd19535, [%rd19533];
	}
	// end inline asm
	// begin inline asm
	{	
ld.global.cg.u64 %rd19537, [%rd19535];
	}
	// end inline asm
	// begin inline asm
	{	
ld.global.cg.u64 %rd19539, [%rd19537];
	}
	// end inline asm
	// begin inline asm
	{	
ld.global.cg.u64 %rd19541, [%rd19539];
	}
	// end inline asm
	// begin inline asm
	{	
ld.global.cg.u64 %rd19543, [%rd19541];
	}
	// end inline asm
	// begin inline asm
	{	
ld.global.cg.u64 %rd19545, [%rd19543];
	}
	// end inline asm
	// begin inline asm
	{	
ld.global.cg.u64 %rd19547, [%rd19545];
	}
	// end inline asm
	// begin inline asm
	{	
ld.global.cg.u64 %rd19549, [%rd19547];
	}
	// end inline asm
	// begin inline asm
	{	
ld.global.cg.u64 %rd19551, [%rd19549];
	}
	// end inline asm
	// begin inline asm
	{	
ld.global.cg.u64 %rd19553, [%rd19551];
	}
	// end inline asm
	// begin inline asm
	{	
ld.global.cg.u64 %rd19555, [%rd19553];
	}
	// end inline asm
	// begin inline asm
	{	
ld.global.cg.u64 %rd19557, [%rd19555];
	}
	// end inline asm
	// begin inline asm
	{	
ld.global.cg.u64 %rd19559, [%rd19557];
	}
	// end inline asm
	// begin inline asm
	{	
ld.global.cg.u64 %rd19561, [%rd19559];
	}
	// end inline asm
	// begin inline asm
	{	
ld.global.cg.u64 %rd19563, [%rd19561];
	}
	// end inline asm
	// begin inline asm
	{	
ld.global.cg.u64 %rd19565, [%rd19563];
	}
	// end inline asm
	// begin inline asm
	{	
ld.global.cg.u64 %rd19567, [%rd19565];
	}
	// end inline asm
	// begin inline asm
	{	
ld.global.cg.u64 %rd19569, [%rd19567];
	}
	// end inline asm
	// begin inline asm
	{	
ld.global.cg.u64 %rd19571, [%rd19569];
	}
	// end inline asm
	// begin inline asm
	{	
ld.global.cg.u64 %rd19573, [%rd19571];
	}
	// end inline asm
	// begin inline asm
	{	
ld.global.cg.u64 %rd19575, [%rd19573];
	}
	// end inline asm
	// begin inline asm
	{	
ld.global.cg.u64 %rd19577, [%rd19575];
	}
	// end inline asm
	// begin inline asm
	{	
ld.global.cg.u64 %rd19579, [%rd19577];
	}
	// end inline asm
	// begin inline asm
	{	
ld.global.cg.u64 %rd19581, [%rd19579];
	}
	// end inline asm
	// begin inline asm
	{	
ld.global.cg.u64 %rd19583, [%rd19581];
	}
	// end inline asm
	// begin inline asm
	{	
ld.global.cg.u64 %rd19585, [%rd19583];
	}
	// end inline asm
	// begin inline asm
	{	
ld.global.cg.u64 %rd19587, [%rd19585];
	}
	// end inline asm
	// begin inline asm
	{	
ld.global.cg.u64 %rd19589, [%rd19587];
	}
	// end inline asm
	// begin inline asm
	{	
ld.global.cg.u64 %rd19591, [%rd19589];
	}
	// end inline asm
	// begin inline asm
	{	
ld.global.cg.u64 %rd19593, [%rd19591];
	}
	// end inline asm
	// begin inline asm
	{	
ld.global.cg.u64 %rd19595, [%rd19593];
	}
	// end inline asm
	// begin inline asm
	{	
ld.global.cg.u64 %rd19597, [%rd19595];
	}
	// end inline asm
	// begin inline asm
	{	
ld.global.cg.u64 %rd19599, [%rd19597];
	}
	// end inline asm
	// begin inline asm
	{	
ld.global.cg.u64 %rd19601, [%rd19599];
	}
	// end inline asm
	// begin inline asm
	{	
ld.global.cg.u64 %rd19603, [%rd19601];
	}
	// end inline asm
	// begin inline asm
	{	
ld.global.cg.u64 %rd19605, [%rd19603];
	}
	// end inline asm
	// begin inline asm
	{	
ld.global.cg.u64 %rd19607, [%rd19605];
	}
	// end inline asm
	// begin inline asm
	{	
ld.global.cg.u64 %rd19609, [%rd19607];
	}
	// end inline asm
	// begin inline asm
	{	
ld.global.cg.u64 %rd19611, [%rd19609];
	}
	// end inline asm
	// begin inline asm
	{	
ld.global.cg.u64 %rd19613, [%rd19611];
	}
	// end inline asm
	// begin inline asm
	{	
ld.global.cg.u64 %rd19615, [%rd19613];
	}
	// end inline asm
	// begin inline asm
	{	
ld.global.cg.u64 %rd19617, [%rd19615];
	}
	// end inline asm
	// begin inline asm
	{	
ld.global.cg.u64 %rd19619, [%rd19617];
	}
	// end inline asm
	// begin inline asm
	{	
ld.global.cg.u64 %rd19621, [%rd19619];
	}
	// end inline asm
	// begin inline asm
	{	
ld.global.cg.u64 %rd19623, [%rd19621];
	}
	// end inline asm
	// begin inline asm
	{	
ld.global.cg.u64 %rd19625, [%rd19623];
	}
	// end inline asm
	// begin inline asm
	{	
ld.global.cg.u64 %rd19627, [%rd19625];
	}
	// end inline asm
	// begin inline asm
	{	
ld.global.cg.u64 %rd19629, [%rd19627];
	}
	// end inline asm
	// begin inline asm
	{	
ld.global.cg.u64 %rd19631, [%rd19629];
	}
	// end inline asm
	// begin inline asm
	{	
ld.global.cg.u64 %rd19633, [%rd19631];
	}
	// end inline asm
	// begin inline asm
	{	
ld.global.cg.u64 %rd19635, [%rd19633];
	}
	// end inline asm
	// begin inline asm
	{	
ld.global.cg.u64 %rd19637, [%rd19635];
	}
	// end inline asm
	// begin inline asm
	{	
ld.global.cg.u64 %rd19639, [%rd19637];
	}
	// end inline asm
	// begin inline asm
	{	
ld.global.cg.u64 %rd19641, [%rd19639];
	}
	// end inline asm
	// begin inline asm
	{	
ld.global.cg.u64 %rd19643, [%rd19641];
	}
	// end inline asm
	// begin inline asm
	{	
ld.global.cg.u64 %rd19645, [%rd19643];
	}
	// end inline asm
	// begin inline asm
	{	
ld.global.cg.u64 %rd19647, [%rd19645];
	}
	// end inline asm
	// begin inline asm
	{	
ld.global.cg.u64 %rd19649, [%rd19647];
	}
	// end inline asm
	// begin inline asm
	{	
ld.global.cg.u64 %rd19651, [%rd19649];
	}
	// end inline asm
	// begin inline asm
	{	
ld.global.cg.u64 %rd19653, [%rd19651];
	}
	// end inline asm
	// begin inline asm
	{	
ld.global.cg.u64 %rd19655, [%rd19653];
	}
	// end inline asm
	// begin inline asm
	{	
ld.global.cg.u64 %rd19657, [%rd19655];
	}
	// end inline asm
	// begin inline asm
	{	
ld.global.cg.u64 %rd19659, [%rd19657];
	}
	// end inline asm
	// begin inline asm
	{	
ld.global.cg.u64 %rd19661, [%rd19659];
	}
	// end inline asm
	// begin inline asm
	{	
ld.global.cg.u64 %rd19663, [%rd19661];
	}
	// end inline asm
	// begin inline asm
	{	
ld.global.cg.u64 %rd19665, [%rd19663];
	}
	// end inline asm
	// begin inline asm
	{	
ld.global.cg.u64 %rd19667, [%rd19665];
	}
	// end inline asm
	// begin inline asm
	{	
ld.global.cg.u64 %rd19669, [%rd19667];
	}
	// end inline asm
	// begin inline asm
	{	
ld.global.cg.u64 %rd19671, [%rd19669];
	}
	// end inline asm
	// begin inline asm
	{	
ld.global.cg.u64 %rd19673, [%rd19671];
	}
	// end inline asm
	// begin inline asm
	{	
ld.global.cg.u64 %rd19675, [%rd19673];
	}
	// end inline asm
	// begin inline asm
	{	
ld.global.cg.u64 %rd19677, [%rd19675];
	}
	// end inline asm
	// begin inline asm
	{	
ld.global.cg.u64 %rd19679, [%rd19677];
	}
	// end inline asm
	// begin inline asm
	{	
ld.global.cg.u64 %rd19681, [%rd19679];
	}
	// end inline asm
	// begin inline asm
	{	
ld.global.cg.u64 %rd19683, [%rd19681];
	}
	// end inline asm
	// begin inline asm
	{	
ld.global.cg.u64 %rd19685, [%rd19683];
	}
	// end inline asm
	// begin inline asm
	{	
ld.global.cg.u64 %rd19687, [%rd19685];
	}
	// end inline asm
	// begin inline asm
	{	
ld.global.cg.u64 %rd19689, [%rd19687];
	}
	// end inline asm
	// begin inline asm
	{	
ld.global.cg.u64 %rd19691, [%rd19689];
	}
	// end inline asm
	// begin inline asm
	{	
ld.global.cg.u64 %rd19693, [%rd19691];
	}
	// end inline asm
	// begin inline asm
	{	
ld.global.cg.u64 %rd19695, [%rd19693];
	}
	// end inline asm
	// begin inline asm
	{	
ld.global.cg.u64 %rd19697, [%rd19695];
	}
	// end inline asm
	// begin inline asm
	{	
ld.global.cg.u64 %rd19699, [%rd19697];
	}
	// end inline asm
	// begin inline asm
	{	
ld.global.cg.u64 %rd19701, [%rd19699];
	}
	// end inline asm
	// begin inline asm
	{	
ld.global.cg.u64 %rd19703, [%rd19701];
	}
	// end inline asm
	// begin inline asm
	{	
ld.global.cg.u64 %rd19705, [%rd19703];
	}
	// end inline asm
	// begin inline asm
	{	
ld.global.cg.u64 %rd19707, [%rd19705];
	}
	// end inline asm
	// begin inline asm
	{	
ld.global.cg.u64 %rd19709, [%rd19707];
	}
	// end inline asm
	// begin inline asm
	{	
ld.global.cg.u64 %rd19711, [%rd19709];
	}
	// end inline asm
	// begin inline asm
	{	
ld.global.cg.u64 %rd19713, [%rd19711];
	}
	// end inline asm
	// begin inline asm
	{	
ld.global.cg.u64 %rd19715, [%rd19713];
	}
	// end inline asm
	// begin inline asm
	{	
ld.global.cg.u64 %rd19717, [%rd19715];
	}
	// end inline asm
	// begin inline asm
	{	
ld.global.cg.u64 %rd19719, [%rd19717];
	}
	// end inline asm
	// begin inline asm
	{	
ld.global.cg.u64 %rd19721, [%rd19719];
	}
	// end inline asm
	// begin inline asm
	{	
ld.global.cg.u64 %rd19723, [%rd19721];
	}
	// end inline asm
	// begin inline asm
	{	
ld.global.cg.u64 %rd19725, [%rd19723];
	}
	// end inline asm
	// begin inline asm
	{	
ld.global.cg.u64 %rd19727, [%rd19725];
	}
	// end inline asm
	// begin inline asm
	{	
ld.global.cg.u64 %rd19729, [%rd19727];
	}
	// end inline asm
	// begin inline asm
	{	
ld.global.cg.u64 %rd19731, [%rd19729];
	}
	// end inline asm
	// begin inline asm
	{	
ld.global.cg.u64 %rd19733, [%rd19731];
	}
	// end inline asm
	// begin inline asm
	{	
ld.global.cg.u64 %rd19735, [%rd19733];
	}
	// end inline asm
	// begin inline asm
	{	
ld.global.cg.u64 %rd19737, [%rd19735];
	}
	// end inline asm
	// begin inline asm
	{	
ld.global.cg.u64 %rd19739, [%rd19737];
	}
	// end inline asm
	// begin inline asm
	{	
ld.global.cg.u64 %rd19741, [%rd19739];
	}
	// end inline asm
	// begin inline asm
	{	
ld.global.cg.u64 %rd19743, [%rd19741];
	}
	// end inline asm
	// begin inline asm
	{	
ld.global.cg.u64 %rd19745, [%rd19743];
	}
	// end inline asm
	// begin inline asm
	{	
ld.global.cg.u64 %rd19747, [%rd19745];
	}
	// end inline asm
	// begin inline asm
	{	
ld.global.cg.u64 %rd19749, [%rd19747];
	}
	// end inline asm
	// begin inline asm
	{	
ld.global.cg.u64 %rd19751, [%rd19749];
	}
	// end inline asm
	// begin inline asm
	{	
ld.global.cg.u64 %rd19753, [%rd19751];
	}
	// end inline asm
	// begin inline asm
	{	
ld.global.cg.u64 %rd19755, [%rd19753];
	}
	// end inline asm
	// begin inline asm
	{	
ld.global.cg.u64 %rd19757, [%rd19755];
	}
	// end inline asm
	// begin inline asm
	{	
ld.global.cg.u64 %rd19759, [%rd19757];
	}
	// end inline asm
	// begin inline asm
	{	
ld.global.cg.u64 %rd19761, [%rd19759];
	}
	// end inline asm
	// begin inline asm
	{	
ld.global.cg.u64 %rd19763, [%rd19761];
	}
	// end inline asm
	// begin inline asm
	{	
ld.global.cg.u64 %rd19765, [%rd19763];
	}
	// end inline asm
	// begin inline asm
	{	
ld.global.cg.u64 %rd19767, [%rd19765];
	}
	// end inline asm
	// begin inline asm
	{	
ld.global.cg.u64 %rd19769, [%rd19767];
	}
	// end inline asm
	// begin inline asm
	{	
ld.global.cg.u64 %rd19771, [%rd19769];
	}
	// end inline asm
	// begin inline asm
	{	
ld.global.cg.u64 %rd19773, [%rd19771];
	}
	// end inline asm
	// begin inline asm
	{	
ld.global.cg.u64 %rd19775, [%rd19773];
	}
	// end inline asm
	// begin inline asm
	{	
ld.global.cg.u64 %rd19777, [%rd19775];
	}
	// end inline asm
	// begin inline asm
	{	
ld.global.cg.u64 %rd19779, [%rd19777];
	}
	// end inline asm
	// begin inline asm
	{	
ld.global.cg.u64 %rd19781, [%rd19779];
	}
	// end inline asm
	// begin inline asm
	{	
ld.global.cg.u64 %rd19783, [%rd19781];
	}
	// end inline asm
	// begin inline asm
	{	
ld.global.cg.u64 %rd19785, [%rd19783];
	}
	// end inline asm
	// begin inline asm
	{	
ld.global.cg.u64 %rd19787, [%rd19785];
	}
	// end inline asm
	// begin inline asm
	{	
ld.global.cg.u64 %rd19789, [%rd19787];
	}
	// end inline asm
	// begin inline asm
	{	
ld.global.cg.u64 %rd19791, [%rd19789];
	}
	// end inline asm
	// begin inline asm
	{	
ld.global.cg.u64 %rd19793, [%rd19791];
	}
	// end inline asm
	// begin inline asm
	{	
ld.global.cg.u64 %rd19795, [%rd19793];
	}
	// end inline asm
	// begin inline asm
	{	
ld.global.cg.u64 %rd19797, [%rd19795];
	}
	// end inline asm
	// begin inline asm
	{	
ld.global.cg.u64 %rd19799, [%rd19797];
	}
	// end inline asm
	// begin inline asm
	{	
ld.global.cg.u64 %rd19801, [%rd19799];
	}
	// end inline asm
	// begin inline asm
	{	
ld.global.cg.u64 %rd19803, [%rd19801];
	}
	// end inline asm
	// begin inline asm
	{	
ld.global.cg.u64 %rd19805, [%rd19803];
	}
	// end inline asm
	// begin inline asm
	{	
ld.global.cg.u64 %rd19807, [%rd19805];
	}
	// end inline asm
	// begin inline asm
	{	
ld.global.cg.u64 %rd19809, [%rd19807];
	}
	// end inline asm
	// begin inline asm
	{	
ld.global.cg.u64 %rd19811, [%rd19809];
	}
	// end inline asm
	// begin inline asm
	{	
ld.global.cg.u64 %rd19813, [%rd19811];
	}
	// end inline asm
	// begin inline asm
	{	
ld.global.cg.u64 %rd19815, [%rd19813];
	}
	// end inline asm
	// begin inline asm
	{	
ld.global.cg.u64 %rd19817, [%rd19815];
	}
	// end inline asm
	// begin inline asm
	{	
ld.global.cg.u64 %rd19819, [%rd19817];
	}
	// end inline asm
	// begin inline asm
	{	
ld.global.cg.u64 %rd19821, [%rd19819];
	}
	// end inline asm
	// begin inline asm
	{	
ld.global.cg.u64 %rd19823, [%rd19821];
	}
	// end inline asm
	// begin inline asm
	{	
ld.global.cg.u64 %rd19825, [%rd19823];
	}
	// end inline asm
	// begin inline asm
	{	
ld.global.cg.u64 %rd19827, [%rd19825];
	}
	// end inline asm
	// begin inline asm
	{	
ld.global.cg.u64 %rd19829, [%rd19827];
	}
	// end inline asm
	// begin inline asm
	{	
ld.global.cg.u64 %rd19831, [%rd19829];
	}
	// end inline asm
	// begin inline asm
	{	
ld.global.cg.u64 %rd19833, [%rd19831];
	}
	// end inline asm
	// begin inline asm
	{	
ld.global.cg.u64 %rd19835, [%rd19833];
	}
	// end inline asm
	// begin inline asm
	{	
ld.global.cg.u64 %rd19837, [%rd19835];
	}
	// end inline asm
	// begin inline asm
	{	
ld.global.cg.u64 %rd19839, [%rd19837];
	}
	// end inline asm
	// begin inline asm
	{	
ld.global.cg.u64 %rd19841, [%rd19839];
	}
	// end inline asm
	// begin inline asm
	{	
ld.global.cg.u64 %rd19843, [%rd19841];
	}
	// end inline asm
	// begin inline asm
	{	
ld.global.cg.u64 %rd19845, [%rd19843];
	}
	// end inline asm
	// begin inline asm
	{	
ld.global.cg.u64 %rd19847, [%rd19845];
	}
	// end inline asm
	// begin inline asm
	{	
ld.global.cg.u64 %rd19849, [%rd19847];
	}
	// end inline asm
	// begin inline asm
	{	
ld.global.cg.u64 %rd19851, [%rd19849];
	}
	// end inline asm
	// begin inline asm
	{	
ld.global.cg.u64 %rd19853, [%rd19851];
	}
	// end inline asm
	// begin inline asm
	{	
ld.global.cg.u64 %rd19855, [%rd19853];
	}
	// end inline asm
	// begin inline asm
	{	
ld.global.cg.u64 %rd19857, [%rd19855];
	}
	// end inline asm
	// begin inline asm
	{	
ld.global.cg.u64 %rd19859, [%rd19857];
	}
	// end inline asm
	// begin inline asm
	{	
ld.global.cg.u64 %rd19861, [%rd19859];
	}
	// end inline asm
	// begin inline asm
	{	
ld.global.cg.u64 %rd19863, [%rd19861];
	}
	// end inline asm
	// begin inline asm
	{	
ld.global.cg.u64 %rd19865, [%rd19863];
	}
	// end inline asm
	// begin inline asm
	{	
ld.global.cg.u64 %rd19867, [%rd19865];
	}
	// end inline asm
	// begin inline asm
	{	
ld.global.cg.u64 %rd19869, [%rd19867];
	}
	// end inline asm
	// begin inline asm
	{	
ld.global.cg.u64 %rd19871, [%rd19869];
	}
	// end inline asm
	// begin inline asm
	{	
ld.global.cg.u64 %rd19873, [%rd19871];
	}
	// end inline asm
	// begin inline asm
	{	
ld.global.cg.u64 %rd19875, [%rd19873];
	}
	// end inline asm
	// begin inline asm
	{	
ld.global.cg.u64 %rd19877, [%rd19875];
	}
	// end inline asm
	// begin inline asm
	{	
ld.global.cg.u64 %rd19879, [%rd19877];
	}
	// end inline asm
	// begin inline asm
	{	
ld.global.cg.u64 %rd19881, [%rd19879];
	}
	// end inline asm
	// begin inline asm
	{	
ld.global.cg.u64 %rd19883, [%rd19881];
	}
	// end inline asm
	// begin inline asm
	{	
ld.global.cg.u64 %rd19885, [%rd19883];
	}
	// end inline asm
	// begin inline asm
	{	
ld.global.cg.u64 %rd19887, [%rd19885];
	}
	// end inline asm
	// begin inline asm
	{	
ld.global.cg.u64 %rd19889, [%rd19887];
	}
	// end inline asm
	// begin inline asm
	{	
ld.global.cg.u64 %rd19891, [%rd19889];
	}
	// end inline asm
	// begin inline asm
	{	
ld.global.cg.u64 %rd19893, [%rd19891];
	}
	// end inline asm
	// begin inline asm
	{	
ld.global.cg.u64 %rd19895, [%rd19893];
	}
	// end inline asm
	// begin inline asm
	{	
ld.global.cg.u64 %rd19897, [%rd19895];
	}
	// end inline asm
	// begin inline asm
	{	
ld.global.cg.u64 %rd19899, [%rd19897];
	}
	// end inline asm
	// begin inline asm
	{	
ld.global.cg.u64 %rd19901, [%rd19899];
	}
	// end inline asm
	// begin inline asm
	{	
ld.global.cg.u64 %rd19903, [%rd19901];
	}
	// end inline asm
	// begin inline asm
	{	
ld.global.cg.u64 %rd19905, [%rd19903];
	}
	// end inline asm
	// begin inline asm
	{	
ld.global.cg.u64 %rd19907, [%rd19905];
	}
	// end inline asm
	// begin inline asm
	{	
ld.global.cg.u64 %rd19909, [%rd19907];
	}
	// end inline asm
	// begin inline asm
	{	
ld.global.cg.u64 %rd19911, [%rd19909];
	}
	// end inline asm
	// begin inline asm
	{	
ld.global.cg.u64 %rd19913, [%rd19911];
	}
	// end inline asm
	// begin inline asm
	{	
ld.global.cg.u64 %rd19915, [%rd19913];
	}
	// end inline asm
	// begin inline asm
	{	
ld.global.cg.u64 %rd19917, [%rd19915];
	}
	// end inline asm
	// begin inline asm
	{	
ld.global.cg.u64 %rd19919, [%rd19917];
	}
	// end inline asm
	// begin inline asm
	{	
ld.global.cg.u64 %rd19921, [%rd19919];
	}
	// end inline asm
	// begin inline asm
	{	
ld.global.cg.u64 %rd19923, [%rd19921];
	}
	// end inline asm
	// begin inline asm
	{	
ld.global.cg.u64 %rd19925, [%rd19923];
	}
	// end inline asm
	// begin inline asm
	{	
ld.global.cg.u64 %rd19927, [%rd19925];
	}
	// end inline asm
	// begin inline asm
	{	
ld.global.cg.u64 %rd19929, [%rd19927];
	}
	// end inline asm
	// begin inline asm
	{	
ld.global.cg.u64 %rd19931, [%rd19929];
	}
	// end inline asm
	// begin inline asm
	{	
ld.global.cg.u64 %rd19933, [%rd19931];
	}
	// end inline asm
	// begin inline asm
	{	
ld.global.cg.u64 %rd19935, [%rd19933];
	}
	// end inline asm
	// begin inline asm
	{	
ld.global.cg.u64 %rd19937, [%rd19935];
	}
	// end inline asm
	// begin inline asm
	{	
ld.global.cg.u64 %rd19939, [%rd19937];
	}
	// end inline asm
	// begin inline asm
	{	
ld.global.cg.u64 %rd19941, [%rd19939];
	}
	// end inline asm
	// begin inline asm
	{	
ld.global.cg.u64 %rd19943, [%rd19941];
	}
	// end inline asm
	// begin inline asm
	{	
ld.global.cg.u64 %rd19945, [%rd19943];
	}
	// end inline asm
	// begin inline asm
	{	
ld.global.cg.u64 %rd19947, [%rd19945];
	}
	// end inline asm
	// begin inline asm
	{	
ld.global.cg.u64 %rd19949, [%rd19947];
	}
	// end inline asm
	// begin inline asm
	{	
ld.global.cg.u64 %rd19951, [%rd19949];
	}
	// end inline asm
	// begin inline asm
	{	
ld.global.cg.u64 %rd19953, [%rd19951];
	}
	// end inline asm
	// begin inline asm
	{	
ld.global.cg.u64 %rd19955, [%rd19953];
	}
	// end inline asm
	// begin inline asm
	{	
ld.global.cg.u64 %rd19957, [%rd19955];
	}
	// end inline asm
	// begin inline asm
	{	
ld.global.cg.u64 %rd19959, [%rd19957];
	}
	// end inline asm
	// begin inline asm
	{	
ld.global.cg.u64 %rd19961, [%rd19959];
	}
	// end inline asm
	// begin inline asm
	{	
ld.global.cg.u64 %rd19963, [%rd19961];
	}
	// end inline asm
	// begin inline asm
	{	
ld.global.cg.u64 %rd19965, [%rd19963];
	}
	// end inline asm
	// begin inline asm
	{	
ld.global.cg.u64 %rd19967, [%rd19965];
	}
	// end inline asm
	// begin inline asm
	{	
ld.global.cg.u64 %rd19969, [%rd19967];
	}
	// end inline asm
	// begin inline asm
	{	
ld.global.cg.u64 %rd19971, [%rd19969];
	}
	// end inline asm
	// begin inline asm
	{	
ld.global.cg.u64 %rd19973, [%rd19971];
	}
	// end inline asm
	// begin inline asm
	{	
ld.global.cg.u64 %rd19975, [%rd19973];
	}
	// end inline asm
	// begin inline asm
	{	
ld.global.cg.u64 %rd19977, [%rd19975];
	}
	// end inline asm
	// begin inline asm
	{	
ld.global.cg.u64 %rd19979, [%rd19977];
	}
	// end inline asm
	// begin inline asm
	{	
ld.global.cg.u64 %rd19981, [%rd19979];
	}
	// end inline asm
	// begin inline asm
	{	
ld.global.cg.u64 %rd19983, [%rd19981];
	}
	// end inline asm
	// begin inline asm
	{	
ld.global.cg.u64 %rd19985, [%rd19983];
	}
	// end inline asm
	// begin inline asm
	{	
ld.global.cg.u64 %rd19987, [%rd19985];
	}
	// end inline asm
	// begin inline asm
	{	
ld.global.cg.u64 %rd19989, [%rd19987];
	}
	// end inline asm
	// begin inline asm
	{	
ld.global.cg.u64 %rd19991, [%rd19989];
	}
	// end inline asm
	// begin inline asm
	{	
ld.global.cg.u64 %rd19993, [%rd19991];
	}
	// end inline asm
	// begin inline asm
	{	
ld.global.cg.u64 %rd19995, [%rd19993];
	}
	// end inline asm
	// begin inline asm
	{	
ld.global.cg.u64 %rd19997, [%rd19995];
	}
	// end inline asm
	// begin inline asm
	{	
ld.global.cg.u64 %rd19999, [%rd19997];
	}
	// end inline asm
	// begin inline asm
	{	
ld.global.cg.u64 %rd20001, [%rd19999];
	}
	// end inline asm
	// begin inline asm
	{	
ld.global.cg.u64 %rd20003, [%rd20001];
	}
	// end inline asm
	// begin inline asm
	{	
ld.global.cg.u64 %rd20005, [%rd20003];
	}
	// end inline asm
	// begin inline asm
	{	
ld.global.cg.u64 %rd20007, [%rd20005];
	}
	// end inline asm
	// begin inline asm
	{	
ld.global.cg.u64 %rd20009, [%rd20007];
	}
	// end inline asm
	// begin inline asm
	{	
ld.global.cg.u64 %rd20011, [%rd20009];
	}
	// end inline asm
	// begin inline asm
	{	
ld.global.cg.u64 %rd20013, [%rd20011];
	}
	// end inline asm
	// begin inline asm
	{	
ld.global.cg.u64 %rd20015, [%rd20013];
	}
	// end inline asm
	// begin inline asm
	{	
ld.global.cg.u64 %rd20017, [%rd20015];
	}
	// end inline asm
	// begin inline asm
	{	
ld.global.cg.u64 %rd20019, [%rd20017];
	}
	// end inline asm
	// begin inline asm
	{	
ld.global.cg.u64 %rd20021, [%rd20019];
	}
	// end inline asm
	// begin inline asm
	{	
ld.global.cg.u64 %rd20023, [%rd20021];
	}
	// end inline asm
	// begin inline asm
	{	
ld.global.cg.u64 %rd20025, [%rd20023];
	}
	// end inline asm
	// begin inline asm
	{	
ld.global.cg.u64 %rd20027, [%rd20025];
	}
	// end inline asm
	// begin inline asm
	{	
ld.global.cg.u64 %rd20029, [%rd20027];
	}
	// end inline asm
	// begin inline asm
	{	
ld.global.cg.u64 %rd20031, [%rd20029];
	}
	// end inline asm
	// begin inline asm
	{	
ld.global.cg.u64 %rd20033, [%rd20031];
	}
	// end inline asm
	// begin inline asm
	{	
ld.global.cg.u64 %rd20035, [%rd20033];
	}
	// end inline asm
	// begin inline asm
	{	
ld.global.cg.u64 %rd20037, [%rd20035];
	}
	// end inline asm
	// begin inline asm
	{	
ld.global.cg.u64 %rd20039, [%rd20037];
	}
	// end inline asm
	// begin inline asm
	{	
ld.global.cg.u64 %rd20041, [%rd20039];
	}
	// end inline asm
	// begin inline asm
	{	
ld.global.cg.u64 %rd20043, [%rd20041];
	}
	// end inline asm
	// begin inline asm
	{	
ld.global.cg.u64 %rd20045, [%rd20043];
	}
	// end inline asm
	// begin inline asm
	{	
ld.global.cg.u64 %rd20047, [%rd20045];
	}
	// end inline asm
	// begin inline asm
	{	
ld.global.cg.u64 %rd20049, [%rd20047];
	}
	// end inline asm
	// begin inline asm
	{	
ld.global.cg.u64 %rd20051, [%rd20049];
	}
	// end inline asm
	// begin inline asm
	{	
ld.global.cg.u64 %rd20053, [%rd20051];
	}
	// end inline asm
	// begin inline asm
	{	
ld.global.cg.u64 %rd20055, [%rd20053];
	}
	// end inline asm
	// begin inline asm
	{	
ld.global.cg.u64 %rd20057, [%rd20055];
	}
	// end inline asm
	// begin inline asm
	{	
ld.global.cg.u64 %rd20059, [%rd20057];
	}
	// end inline asm
	// begin inline asm
	{	
ld.global.cg.u64 %rd20061, [%rd20059];
	}
	// end inline asm
	// begin inline asm
	{	
ld.global.cg.u64 %rd20063, [%rd20061];
	}
	// end inline asm
	// begin inline asm
	{	
ld.global.cg.u64 %rd20065, [%rd20063];
	}
	// end inline asm
	// begin inline asm
	{	
ld.global.cg.u64 %rd20067, [%rd20065];
	}
	// end inline asm
	// begin inline asm
	{	
ld.global.cg.u64 %rd20069, [%rd20067];
	}
	// end inline asm
	// begin inline asm
	{	
ld.global.cg.u64 %rd20071, [%rd20069];
	}
	// end inline asm
	// begin inline asm
	{	
ld.global.cg.u64 %rd20073, [%rd20071];
	}
	// end inline asm
	// begin inline asm
	{	
ld.global.cg.u64 %rd20075, [%rd20073];
	}
	// end inline asm
	// begin inline asm
	{	
ld.global.cg.u64 %rd20077, [%rd20075];
	}
	// end inline asm
	// begin inline asm
	{	
ld.global.cg.u64 %rd20079, [%rd20077];
	}
	// end inline asm
	// begin inline asm
	{	
ld.global.cg.u64 %rd20081, [%rd20079];
	}
	// end inline asm
	// begin inline asm
	{	
ld.global.cg.u64 %rd20083, [%rd20081];
	}
	// end inline asm
	// begin inline asm
	{	
ld.global.cg.u64 %rd20085, [%rd20083];
	}
	// end inline asm
	// begin inline asm
	{	
ld.global.cg.u64 %rd20087, [%rd20085];
	}
	// end inline asm
	// begin inline asm
	{	
ld.global.cg.u64 %rd20089, [%rd20087];
	}
	// end inline asm
	// begin inline asm
	{	
ld.global.cg.u64 %rd20091, [%rd20089];
	}
	// end inline asm
	// begin inline asm
	{	
ld.global.cg.u64 %rd20093, [%rd20091];
	}
	// end inline asm
	// begin inline asm
	{	
ld.global.cg.u64 %rd20095, [%rd20093];
	}
	// end inline asm
	// begin inline asm
	{	
ld.global.cg.u64 %rd20097, [%rd20095];
	}
	// end inline asm
	// begin inline asm
	{	
ld.global.cg.u64 %rd20099, [%rd20097];
	}
	// end inline asm
	// begin inline asm
	{	
ld.global.cg.u64 %rd20101, [%rd20099];
	}
	// end inline asm
	// begin inline asm
	{	
ld.global.cg.u64 %rd20103, [%rd20101];
	}
	// end inline asm
	// begin inline asm
	{	
ld.global.cg.u64 %rd20105, [%rd20103];
	}
	// end inline asm
	// begin inline asm
	{	
ld.global.cg.u64 %rd20107, [%rd20105];
	}
	// end inline asm
	// begin inline asm
	{	
ld.global.cg.u64 %rd20109, [%rd20107];
	}
	// end inline asm
	// begin inline asm
	{	
ld.global.cg.u64 %rd20111, [%rd20109];
	}
	// end inline asm
	// begin inline asm
	{	
ld.global.cg.u64 %rd20113, [%rd20111];
	}
	// end inline asm
	// begin inline asm
	{	
ld.global.cg.u64 %rd20115, [%rd20113];
	}
	// end inline asm
	// begin inline asm
	{	
ld.global.cg.u64 %rd20117, [%rd20115];
	}
	// end inline asm
	// begin inline asm
	{	
ld.global.cg.u64 %rd20119, [%rd20117];
	}
	// end inline asm
	// begin inline asm
	{	
ld.global.cg.u64 %rd20121, [%rd20119];
	}
	// end inline asm
	// begin inline asm
	{	
ld.global.cg.u64 %rd20123, [%rd20121];
	}
	// end inline asm
	// begin inline asm
	{	
ld.global.cg.u64 %rd20125, [%rd20123];
	}
	// end inline asm
	// begin inline asm
	{	
ld.global.cg.u64 %rd20127, [%rd20125];
	}
	// end inline asm
	// begin inline asm
	{	
ld.global.cg.u64 %rd20129, [%rd20127];
	}
	// end inline asm
	// begin inline asm
	{	
ld.global.cg.u64 %rd20131, [%rd20129];
	}
	// end inline asm
	// begin inline asm
	{	
ld.global.cg.u64 %rd20133, [%rd20131];
	}
	// end inline asm
	// begin inline asm
	{	
ld.global.cg.u64 %rd20135, [%rd20133];
	}
	// end inline asm
	// begin inline asm
	{	
ld.global.cg.u64 %rd20137, [%rd20135];
	}
	// end inline asm
	// begin inline asm
	{	
ld.global.cg.u64 %rd20139, [%rd20137];
	}
	// end inline asm
	// begin inline asm
	{	
ld.global.cg.u64 %rd20141, [%rd20139];
	}
	// end inline asm
	// begin inline asm
	{	
ld.global.cg.u64 %rd20143, [%rd20141];
	}
	// end inline asm
	// begin inline asm
	{	
ld.global.cg.u64 %rd20145, [%rd20143];
	}
	// end inline asm
	// begin inline asm
	{	
ld.global.cg.u64 %rd20147, [%rd20145];
	}
	// end inline asm
	// begin inline asm
	{	
ld.global.cg.u64 %rd20149, [%rd20147];
	}
	// end inline asm
	// begin inline asm
	{	
ld.global.cg.u64 %rd20151, [%rd20149];
	}
	// end inline asm
	// begin inline asm
	{	
ld.global.cg.u64 %rd20153, [%rd20151];
	}
	// end inline asm
	// begin inline asm
	{	
ld.global.cg.u64 %rd20155, [%rd20153];
	}
	// end inline asm
	// begin inline asm
	{	
ld.global.cg.u64 %rd20157, [%rd20155];
	}
	// end inline asm
	// begin inline asm
	{	
ld.global.cg.u64 %rd20159, [%rd20157];
	}
	// end inline asm
	// begin inline asm
	{	
ld.global.cg.u64 %rd20161, [%rd20159];
	}
	// end inline asm
	// begin inline asm
	{	
ld.global.cg.u64 %rd20163, [%rd20161];
	}
	// end inline asm
	// begin inline asm
	{	
ld.global.cg.u64 %rd20165, [%rd20163];
	}
	// end inline asm
	// begin inline asm
	{	
ld.global.cg.u64 %rd20167, [%rd20165];
	}
	// end inline asm
	// begin inline asm
	{	
ld.global.cg.u64 %rd20169, [%rd20167];
	}
	// end inline asm
	// begin inline asm
	{	
ld.global.cg.u64 %rd20171, [%rd20169];
	}
	// end inline asm
	// begin inline asm
	{	
ld.global.cg.u64 %rd20173, [%rd20171];
	}
	// end inline asm
	// begin inline asm
	{	
ld.global.cg.u64 %rd20175, [%rd20173];
	}
	// end inline asm
	// begin inline asm
	{	
ld.global.cg.u64 %rd20177, [%rd20175];
	}
	// end inline asm
	// begin inline asm
	{	
ld.global.cg.u64 %rd20179, [%rd20177];
	}
	// end inline asm
	// begin inline asm
	{	
ld.global.cg.u64 %rd20181, [%rd20179];
	}
	// end inline asm
	// begin inline asm
	{	
ld.global.cg.u64 %rd20183, [%rd20181];
	}
	// end inline asm
	// begin inline asm
	{	
ld.global.cg.u64 %rd20185, [%rd20183];
	}
	// end inline asm
	// begin inline asm
	{	
ld.global.cg.u64 %rd20187, [%rd20185];
	}
	// end inline asm
	// begin inline asm
	{	
ld.global.cg.u64 %rd20189, [%rd20187];
	}
	// end inline asm
	// begin inline asm
	{	
ld.global.cg.u64 %rd20191, [%rd20189];
	}
	// end inline asm
	// begin inline asm
	{	
ld.global.cg.u64 %rd20193, [%rd20191];
	}
	// end inline asm
	// begin inline asm
	{	
ld.global.cg.u64 %rd20195, [%rd20193];
	}
	// end inline asm
	// begin inline asm
	{	
ld.global.cg.u64 %rd20197, [%rd20195];
	}
	// end inline asm
	// begin inline asm
	{	
ld.global.cg.u64 %rd20199, [%rd20197];
	}
	// end inline asm
	// begin inline asm
	{	
ld.global.cg.u64 %rd20201, [%rd20199];
	}
	// end inline asm
	// begin inline asm
	{	
ld.global.cg.u64 %rd20203, [%rd20201];
	}
	// end inline asm
	// begin inline asm
	{	
ld.global.cg.u64 %rd20205, [%rd20203];
	}
	// end inline asm
	// begin inline asm
	{	
ld.global.cg.u64 %rd20207, [%rd20205];
	}
	// end inline asm
	// begin inline asm
	{	
ld.global.cg.u64 %rd20209, [%rd20207];
	}
	// end inline asm
	// begin inline asm
	{	
ld.global.cg.u64 %rd20211, [%rd20209];
	}
	// end inline asm
	// begin inline asm
	{	
ld.global.cg.u64 %rd20213, [%rd20211];
	}
	// end inline asm
	// begin inline asm
	{	
ld.global.cg.u64 %rd20215, [%rd20213];
	}
	// end inline asm
	// begin inline asm
	{	
ld.global.cg.u64 %rd20217, [%rd20215];
	}
	// end inline asm
	// begin inline asm
	{	
ld.global.cg.u64 %rd20219, [%rd20217];
	}
	// end inline asm
	// begin inline asm
	{	
ld.global.cg.u64 %rd20221, [%rd20219];
	}
	// end inline asm
	// begin inline asm
	{	
ld.global.cg.u64 %rd20223, [%rd20221];
	}
	// end inline asm
	// begin inline asm
	{	
ld.global.cg.u64 %rd20225, [%rd20223];
	}
	// end inline asm
	// begin inline asm
	{	
ld.global.cg.u64 %rd20227, [%rd20225];
	}
	// end inline asm
	// begin inline asm
	{	
ld.global.cg.u64 %rd20229, [%rd20227];
	}
	// end inline asm
	// begin inline asm
	{	
ld.global.cg.u64 %rd20231, [%rd20229];
	}
	// end inline asm
	// begin inline asm
	{	
ld.global.cg.u64 %rd20233, [%rd20231];
	}
	// end inline asm
	// begin inline asm
	{	
ld.global.cg.u64 %rd20235, [%rd20233];
	}
	// end inline asm
	// begin inline asm
	{	
ld.global.cg.u64 %rd20237, [%rd20235];
	}
	// end inline asm
	// begin inline asm
	{	
ld.global.cg.u64 %rd20239, [%rd20237];
	}
	// end inline asm
	// begin inline asm
	{	
ld.global.cg.u64 %rd20241, [%rd20239];
	}
	// end inline asm
	// begin inline asm
	{	
ld.global.cg.u64 %rd20243, [%rd20241];
	}
	// end inline asm
	// begin inline asm
	{	
ld.global.cg.u64 %rd20245, [%rd20243];
	}
	// end inline asm
	// begin inline asm
	{	
ld.global.cg.u64 %rd20247, [%rd20245];
	}
	// end inline asm
	// begin inline asm
	{	
ld.global.cg.u64 %rd20249, [%rd20247];
	}
	// end inline asm
	// begin inline asm
	{	
ld.global.cg.u64 %rd20251, [%rd20249];
	}
	// end inline asm
	// begin inline asm
	{	
ld.global.cg.u64 %rd20253, [%rd20251];
	}
	// end inline asm
	// begin inline asm
	{	
ld.global.cg.u64 %rd20255, [%rd20253];
	}
	// end inline asm
	// begin inline asm
	{	
ld.global.cg.u64 %rd20257, [%rd20255];
	}
	// end inline asm
	// begin inline asm
	{	
ld.global.cg.u64 %rd20259, [%rd20257];
	}
	// end inline asm
	// begin inline asm
	{	
ld.global.cg.u64 %rd20261, [%rd20259];
	}
	// end inline asm
	// begin inline asm
	{	
ld.global.cg.u64 %rd20263, [%rd20261];
	}
	// end inline asm
	// begin inline asm
	{	
ld.global.cg.u64 %rd20265, [%rd20263];
	}
	// end inline asm
	// begin inline asm
	{	
ld.global.cg.u64 %rd20267, [%rd20265];
	}
	// end inline asm
	// begin inline asm
	{	
ld.global.cg.u64 %rd20269, [%rd20267];
	}
	// end inline asm
	// begin inline asm
	{	
ld.global.cg.u64 %rd20271, [%rd20269];
	}
	// end inline asm
	// begin inline asm
	{	
ld.global.cg.u64 %rd20273, [%rd20271];
	}
	// end inline asm
	// begin inline asm
	{	
ld.global.cg.u64 %rd20275, [%rd20273];
	}
	// end inline asm
	// begin inline asm
	{	
ld.global.cg.u64 %rd20277, [%rd20275];
	}
	// end inline asm
	// begin inline asm
	{	
ld.global.cg.u64 %rd20279, [%rd20277];
	}
	// end inline asm
	// begin inline asm
	{	
ld.global.cg.u64 %rd20281, [%rd20279];
	}
	// end inline asm
	// begin inline asm
	{	
ld.global.cg.u64 %rd20283, [%rd20281];
	}
	// end inline asm
	// begin inline asm
	{	
ld.global.cg.u64 %rd20285, [%rd20283];
	}
	// end inline asm
	// begin inline asm
	{	
ld.global.cg.u64 %rd20287, [%rd20285];
	}
	// end inline asm
	// begin inline asm
	{	
ld.global.cg.u64 %rd20289, [%rd20287];
	}
	// end inline asm
	// begin inline asm
	{	
ld.global.cg.u64 %rd20291, [%rd20289];
	}
	// end inline asm
	// begin inline asm
	{	
ld.global.cg.u64 %rd20293, [%rd20291];
	}
	// end inline asm
	// begin inline asm
	{	
ld.global.cg.u64 %rd20295, [%rd20293];
	}
	// end inline asm
	// begin inline asm
	{	
ld.global.cg.u64 %rd20297, [%rd20295];
	}
	// end inline asm
	// begin inline asm
	{	
ld.global.cg.u64 %rd20299, [%rd20297];
	}
	// end inline asm
	// begin inline asm
	{	
ld.global.cg.u64 %rd20301, [%rd20299];
	}
	// end inline asm
	// begin inline asm
	{	
ld.global.cg.u64 %rd20303, [%rd20301];
	}
	// end inline asm
	// begin inline asm
	{	
ld.global.cg.u64 %rd20305, [%rd20303];
	}
	// end inline asm
	// begin inline asm
	{	
ld.global.cg.u64 %rd20307, [%rd20305];
	}
	// end inline asm
	// begin inline asm
	{	
ld.global.cg.u64 %rd20309, [%rd20307];
	}
	// end inline asm
	// begin inline asm
	{	
ld.global.cg.u64 %rd20311, [%rd20309];
	}
	// end inline asm
	// begin inline asm
	{	
ld.global.cg.u64 %rd20313, [%rd20311];
	}
	// end inline asm
	// begin inline asm
	{	
ld.global.cg.u64 %rd20315, [%rd20313];
	}
	// end inline asm
	// begin inline asm
	{	
ld.global.cg.u64 %rd20317, [%rd20315];
	}
	// end inline asm
	// begin inline asm
	{	
ld.global.cg.u64 %rd20319, [%rd20317];
	}
	// end inline asm
	// begin inline asm
	{	
ld.global.cg.u64 %rd20321, [%rd20319];
	}
	// end inline asm
	// begin inline asm
	{	
ld.global.cg.u64 %rd20323, [%rd20321];
	}
	// end inline asm
	// begin inline asm
	{	
ld.global.cg.u64 %rd20325, [%rd20323];
	}
	// end inline asm
	// begin inline asm
	{	
ld.global.cg.u64 %rd20327, [%rd20325];
	}
	// end inline asm
	// begin inline asm
	{	
ld.global.cg.u64 %rd20329, [%rd20327];
	}
	// end inline asm
	// begin inline asm
	{	
ld.global.cg.u64 %rd20331, [%rd20329];
	}
	// end inline asm
	// begin inline asm
	{	
ld.global.cg.u64 %rd20333, [%rd20331];
	}
	// end inline asm
	// begin inline asm
	{	
ld.global.cg.u64 %rd20335, [%rd20333];
	}
	// end inline asm
	// begin inline asm
	{	
ld.global.cg.u64 %rd20337, [%rd20335];
	}
	// end inline asm
	// begin inline asm
	{	
ld.global.cg.u64 %rd20339, [%rd20337];
	}
	// end inline asm
	// begin inline asm
	{	
ld.global.cg.u64 %rd20341, [%rd20339];
	}
	// end inline asm
	// begin inline asm
	{	
ld.global.cg.u64 %rd20343, [%rd20341];
	}
	// end inline asm
	// begin inline asm
	{	
ld.global.cg.u64 %rd20345, [%rd20343];
	}
	// end inline asm
	// begin inline asm
	{	
ld.global.cg.u64 %rd20347, [%rd20345];
	}
	// end inline asm
	// begin inline asm
	{	
ld.global.cg.u64 %rd20349, [%rd20347];
	}
	// end inline asm
	// begin inline asm
	{	
ld.global.cg.u64 %rd20351, [%rd20349];
	}
	// end inline asm
	// begin inline asm
	{	
ld.global.cg.u64 %rd20353, [%rd20351];
	}
	// end inline asm
	// begin inline asm
	{	
ld.global.cg.u64 %rd20355, [%rd20353];
	}
	// end inline asm
	// begin inline asm
	{	
ld.global.cg.u64 %rd20357, [%rd20355];
	}
	// end inline asm
	// begin inline asm
	{	
ld.global.cg.u64 %rd20359, [%rd20357];
	}
	// end inline asm
	// begin inline asm
	{	
ld.global.cg.u64 %rd20361, [%rd20359];
	}
	// end inline asm
	// begin inline asm
	{	
ld.global.cg.u64 %rd20363, [%rd20361];
	}
	// end inline asm
	// begin inline asm
	{	
ld.global.cg.u64 %rd20365, [%rd20363];
	}
	// end inline asm
	// begin inline asm
	{	
ld.global.cg.u64 %rd20367, [%rd20365];
	}
	// end inline asm
	// begin inline asm
	{	
ld.global.cg.u64 %rd20369, [%rd20367];
	}
	// end inline asm
	// begin inline asm
	{	
ld.global.cg.u64 %rd20371, [%rd20369];
	}
	// end inline asm
	// begin inline asm
	{	
ld.global.cg.u64 %rd20373, [%rd20371];
	}
	// end inline asm
	// begin inline asm
	{	
ld.global.cg.u64 %rd20375, [%rd20373];
	}
	// end inline asm
	// begin inline asm
	{	
ld.global.cg.u64 %rd20377, [%rd20375];
	}
	// end inline asm
	// begin inline asm
	{	
ld.global.cg.u64 %rd20379, [%rd20377];
	}
	// end inline asm
	// begin inline asm
	{	
ld.global.cg.u64 %rd20381, [%rd20379];
	}
	// end inline asm
	// begin inline asm
	{	
ld.global.cg.u64 %rd20383, [%rd20381];
	}
	// end inline asm
	// begin inline asm
	{	
ld.global.cg.u64 %rd20385, [%rd20383];
	}
	// end inline asm
	// begin inline asm
	{	
ld.global.cg.u64 %rd20387, [%rd20385];
	}
	// end inline asm
	// begin inline asm
	{	
ld.global.cg.u64 %rd20389, [%rd20387];
	}
	// end inline asm
	// begin inline asm
	{	
ld.global.cg.u64 %rd20391, [%rd20389];
	}
	// end inline asm
	// begin inline asm
	{	
ld.global.cg.u64 %rd20393, [%rd20391];
	}
	// end inline asm
	// begin inline asm
	{	
ld.global.cg.u64 %rd20395, [%rd20393];
	}
	// end inline asm
	// begin inline asm
	{	
ld.global.cg.u64 %rd20397, [%rd20395];
	}
	// end inline asm
	// begin inline asm
	{	
ld.global.cg.u64 %rd20399, [%rd20397];
	}
	// end inline asm
	// begin inline asm
	{	
ld.global.cg.u64 %rd20401, [%rd20399];
	}
	// end inline asm
	// begin inline asm
	{	
ld.global.cg.u64 %rd20403, [%rd20401];
	}
	// end inline asm
	// begin inline asm
	{	
ld.global.cg.u64 %rd20405, [%rd20403];
	}
	// end inline asm
	// begin inline asm
	{	
ld.global.cg.u64 %rd20407, [%rd20405];
	}
	// end inline asm
	// begin inline asm
	{	
ld.global.cg.u64 %rd20409, [%rd20407];
	}
	// end inline asm
	// begin inline asm
	{	
ld.global.cg.u64 %rd20411, [%rd20409];
	}
	// end inline asm
	// begin inline asm
	{	
ld.global.cg.u64 %rd20413, [%rd20411];
	}
	// end inline asm
	// begin inline asm
	{	
ld.global.cg.u64 %rd20415, [%rd20413];
	}
	// end inline asm
	// begin inline asm
	{	
ld.global.cg.u64 %rd20417, [%rd20415];
	}
	// end inline asm
	// begin inline asm
	{	
ld.global.cg.u64 %rd20419, [%rd20417];
	}
	// end inline asm
	// begin inline asm
	{	
ld.global.cg.u64 %rd20421, [%rd20419];
	}
	// end inline asm
	// begin inline asm
	{	
ld.global.cg.u64 %rd20423, [%rd20421];
	}
	// end inline asm
	// begin inline asm
	{	
ld.global.cg.u64 %rd20425, [%rd20423];
	}
	// end inline asm
	// begin inline asm
	{	
ld.global.cg.u64 %rd20427, [%rd20425];
	}
	// end inline asm
	// begin inline asm
	{	
ld.global.cg.u64 %rd20429, [%rd20427];
	}
	// end inline asm
	// begin inline asm
	{	
ld.global.cg.u64 %rd20431, [%rd20429];
	}
	// end inline asm
	// begin inline asm
	{	
ld.global.cg.u64 %rd20433, [%rd20431];
	}
	// end inline asm
	// begin inline asm
	{	
ld.global.cg.u64 %rd20435, [%rd20433];
	}
	// end inline asm
	// begin inline asm
	{	
ld.global.cg.u64 %rd20437, [%rd20435];
	}
	// end inline asm
	// begin inline asm
	{	
ld.global.cg.u64 %rd20439, [%rd20437];
	}
	// end inline asm
	// begin inline asm
	{	
ld.global.cg.u64 %rd20441, [%rd20439];
	}
	// end inline asm
	// begin inline asm
	{	
ld.global.cg.u64 %rd20443, [%rd20441];
	}
	// end inline asm
	// begin inline asm
	{	
ld.global.cg.u64 %rd20445, [%rd20443];
	}
	// end inline asm
	// begin inline asm
	{	
ld.global.cg.u64 %rd20447, [%rd20445];
	}
	// end inline asm
	// begin inline asm
	{	
ld.global.cg.u64 %rd20449, [%rd20447];
	}
	// end inline asm
	// begin inline asm
	{	
ld.global.cg.u64 %rd20451, [%rd20449];
	}
	// end inline asm
	// begin inline asm
	{	
ld.global.cg.u64 %rd20453, [%rd20451];
	}
	// end inline asm
	// begin inline asm
	{	
ld.global.cg.u64 %rd20455, [%rd20453];
	}
	// end inline asm
	// begin inline asm
	{	
ld.global.cg.u64 %rd20457, [%rd20455];
	}
	// end inline asm
	// begin inline asm
	{	
ld.global.cg.u64 %rd20459, [%rd20457];
	}
	// end inline asm
	// begin inline asm
	{	
ld.global.cg.u64 %rd20461, [%rd20459];
	}
	// end inline asm
	// begin inline asm
	{	
ld.global.cg.u64 %rd20463, [%rd20461];
	}
	// end inline asm
	// begin inline asm
	{	
ld.global.cg.u64 %rd20465, [%rd20463];
	}
	// end inline asm
	// begin inline asm
	{	
ld.global.cg.u64 %rd20467, [%rd20465];
	}
	// end inline asm
	// begin inline asm
	{	
ld.global.cg.u64 %rd20469, [%rd20467];
	}
	// end inline asm
	// begin inline asm
	{	
ld.global.cg.u64 %rd20471, [%rd20469];
	}
	// end inline asm
	// begin inline asm
	{	
ld.global.cg.u64 %rd20473, [%rd20471];
	}
	// end inline asm
	// begin inline asm
	{	
ld.global.cg.u64 %rd20475, [%rd20473];
	}
	// end inline asm
	// begin inline asm
	{	
ld.global.cg.u64 %rd20477, [%rd20475];
	}
	// end inline asm
	// begin inline asm
	{	
ld.global.cg.u64 %rd20479, [%rd20477];
	}
	// end inline asm
	// begin inline asm
	{	
ld.global.cg.u64 %rd20481, [%rd20479];
	}
	// end inline asm
	// begin inline asm
	{	
ld.global.cg.u64 %rd20483, [%rd20481];
	}
	// end inline asm
	// begin inline asm
	{	
ld.global.cg.u64 %rd20485, [%rd20483];
	}
	// end inline asm
	// begin inline asm
	{	
ld.global.cg.u64 %rd20487, [%rd20485];
	}
	// end inline asm
	// begin inline asm
	{	
ld.global.cg.u64 %rd20489, [%rd20487];
	}
	// end inline asm
	// begin inline asm
	{	
ld.global.cg.u64 %rd20491, [%rd20489];
	}
	// end inline asm
	// begin inline asm
	{	
ld.global.cg.u64 %rd20493, [%rd20491];
	}
	// end inline asm
	// begin inline asm
	{	
ld.global.cg.u64 %rd20495, [%rd20493];
	}
	// end inline asm
	// begin inline asm
	{	
ld.global.cg.u64 %rd20497, [%rd20495];
	}
	// end inline asm
	// begin inline asm
	{	
ld.global.cg.u64 %rd20499, [%rd20497];
	}
	// end inline asm
	// begin inline asm
	{	
ld.global.cg.u64 %rd20501, [%rd20499];
	}
	// end inline asm
	// begin inline asm
	{	
ld.global.cg.u64 %rd20503, [%rd20501];
	}
	// end inline asm
	// begin inline asm
	{	
ld.global.cg.u64 %rd20505, [%rd20503];
	}
	// end inline asm
	// begin inline asm
	{	
ld.global.cg.u64 %rd20507, [%rd20505];
	}
	// end inline asm
	// begin inline asm
	{	
ld.global.cg.u64 %rd20509, [%rd20507];
	}
	// end inline asm
	// begin inline asm
	{	
ld.global.cg.u64 %rd20511, [%rd20509];
	}
	// end inline asm
	// begin inline asm
	{	
ld.global.cg.u64 %rd20513, [%rd20511];
	}
	// end inline asm
	// begin inline asm
	{	
ld.global.cg.u64 %rd20515, [%rd20513];
	}
	// end inline asm
	// begin inline asm
	{	
ld.global.cg.u64 %rd20517, [%rd20515];
	}
	// end inline asm
	// begin inline asm
	{	
ld.global.cg.u64 %rd20519, [%rd20517];
	}
	// end inline asm
	// begin inline asm
	{	
ld.global.cg.u64 %rd20521, [%rd20519];
	}
	// end inline asm
	// begin inline asm
	{	
ld.global.cg.u64 %rd20523, [%rd20521];
	}
	// end inline asm
	// begin inline asm
	{	
ld.global.cg.u64 %rd20525, [%rd20523];
	}
	// end inline asm
	// begin inline asm
	{	
ld.global.cg.u64 %rd20527, [%rd20525];
	}
	// end inline asm
	// begin inline asm
	{	
ld.global.cg.u64 %rd20529, [%rd20527];
	}
	// end inline asm
	// begin inline asm
	{	
ld.global.cg.u64 %rd20531, [%rd20529];
	}
	// end inline asm
	// begin inline asm
	{	
ld.global.cg.u64 %rd20533, [%rd20531];
	}
	// end inline asm
	// begin inline asm
	{	
ld.global.cg.u64 %rd20535, [%rd20533];
	}
	// end inline asm
	// begin inline asm
	{	
ld.global.cg.u64 %rd20537, [%rd20535];
	}
	// end inline asm
	// begin inline asm
	{	
ld.global.cg.u64 %rd20539, [%rd20537];
	}
	// end inline asm
	// begin inline asm
	{	
ld.global.cg.u64 %rd20541, [%rd20539];
	}
	// end inline asm
	// begin inline asm
	{	
ld.global.cg.u64 %rd20543, [%rd20541];
	}
	// end inline asm
	// begin inline asm
	{	
ld.global.cg.u64 %rd20545, [%rd20543];
	}
	// end inline asm
	// begin inline asm
	{	
ld.global.cg.u64 %rd20547, [%rd20545];
	}
	// end inline asm
	// begin inline asm
	{	
ld.global.cg.u64 %rd20549, [%rd20547];
	}
	// end inline asm
	// begin inline asm
	{	
ld.global.cg.u64 %rd20551, [%rd20549];
	}
	// end inline asm
	// begin inline asm
	{	
ld.global.cg.u64 %rd20553, [%rd20551];
	}
	// end inline asm
	// begin inline asm
	{	
ld.global.cg.u64 %rd20555, [%rd20553];
	}
	// end inline asm
	// begin inline asm
	{	
ld.global.cg.u64 %rd20557, [%rd20555];
	}
	// end inline asm
	// begin inline asm
	{	
ld.global.cg.u64 %rd20559, [%rd20557];
	}
	// end inline asm
	// begin inline asm
	{	
ld.global.cg.u64 %rd20561, [%rd20559];
	}
	// end inline asm
	// begin inline asm
	{	
ld.global.cg.u64 %rd20563, [%rd20561];
	}
	// end inline asm
	// begin inline asm
	{	
ld.global.cg.u64 %rd20565, [%rd20563];
	}
	// end inline asm
	// begin inline asm
	{	
ld.global.cg.u64 %rd20567, [%rd20565];
	}
	// end inline asm
	// begin inline asm
	{	
ld.global.cg.u64 %rd20569, [%rd20567];
	}
	// end inline asm
	// begin inline asm
	{	
ld.global.cg.u64 %rd20571, [%rd20569];
	}
	// end inline asm
	// begin inline asm
	{	
ld.global.cg.u64 %rd20573, [%rd20571];
	}
	// end inline asm
	// begin inline asm
	{	
ld.global.cg.u64 %rd20575, [%rd20573];
	}
	// end inline asm
	// begin inline asm
	{	
ld.global.cg.u64 %rd20577, [%rd20575];
	}
	// end inline asm
	// begin inline asm
	{	
ld.global.cg.u64 %rd20579, [%rd20577];
	}
	// end inline asm
	// begin inline asm
	{	
ld.global.cg.u64 %rd20581, [%rd20579];
	}
	// end inline asm
	// begin inline asm
	{	
ld.global.cg.u64 %rd20583, [%rd20581];
	}
	// end inline asm
	// begin inline asm
	{	
ld.global.cg.u64 %rd20585, [%rd20583];
	}
	// end inline asm
	// begin inline asm
	{	
ld.global.cg.u64 %rd20587, [%rd20585];
	}
	// end inline asm
	// begin inline asm
	{	
ld.global.cg.u64 %rd20589, [%rd20587];
	}
	// end inline asm
	// begin inline asm
	{	
ld.global.cg.u64 %rd20591, [%rd20589];
	}
	// end inline asm
	// begin inline asm
	{	
ld.global.cg.u64 %rd20593, [%rd20591];
	}
	// end inline asm
	// begin inline asm
	{	
ld.global.cg.u64 %rd20595, [%rd20593];
	}
	// end inline asm
	// begin inline asm
	{	
ld.global.cg.u64 %rd20597, [%rd20595];
	}
	// end inline asm
	// begin inline asm
	{	
ld.global.cg.u64 %rd20599, [%rd20597];
	}
	// end inline asm
	// begin inline asm
	{	
ld.global.cg.u64 %rd20601, [%rd20599];
	}
	// end inline asm
	// begin inline asm
	{	
ld.global.cg.u64 %rd20603, [%rd20601];
	}
	// end inline asm
	// begin inline asm
	{	
ld.global.cg.u64 %rd20605, [%rd20603];
	}
	// end inline asm
	// begin inline asm
	{	
ld.global.cg.u64 %rd20607, [%rd20605];
	}
	// end inline asm
	// begin inline asm
	{	
ld.global.cg.u64 %rd20609, [%rd20607];
	}
	// end inline asm
	// begin inline asm
	{	
ld.global.cg.u64 %rd20611, [%rd20609];
	}
	// end inline asm
	// begin inline asm
	{	
ld.global.cg.u64 %rd20613, [%rd20611];
	}
	// end inline asm
	// begin inline asm
	{	
ld.global.cg.u64 %rd20615, [%rd20613];
	}
	// end inline asm
	// begin inline asm
	{	
ld.global.cg.u64 %rd20617, [%rd20615];
	}
	// end inline asm
	// begin inline asm
	{	
ld.global.cg.u64 %rd20619, [%rd20617];
	}
	// end inline asm
	// begin inline asm
	{	
ld.global.cg.u64 %rd20621, [%rd20619];
	}
	// end inline asm
	// begin inline asm
	{	
ld.global.cg.u64 %rd20623, [%rd20621];
	}
	// end inline asm
	// begin inline asm
	{	
ld.global.cg.u64 %rd20625, [%rd20623];
	}
	// end inline asm
	// begin inline asm
	{	
ld.global.cg.u64 %rd20627, [%rd20625];
	}
	// end inline asm
	// begin inline asm
	{	
ld.global.cg.u64 %rd20629, [%rd20627];
	}
	// end inline asm
	// begin inline asm
	{	
ld.global.cg.u64 %rd20631, [%rd20629];
	}
	// end inline asm
	// begin inline asm
	{	
ld.global.cg.u64 %rd20633, [%rd20631];
	}
	// end inline asm
	// begin inline asm
	{	
ld.global.cg.u64 %rd20635, [%rd20633];
	}
	// end inline asm
	// begin inline asm
	{	
ld.global.cg.u64 %rd20637, [%rd20635];
	}
	// end inline asm
	// begin inline asm
	{	
ld.global.cg.u64 %rd20639, [%rd20637];
	}
	// end inline asm
	// begin inline asm
	{	
ld.global.cg.u64 %rd20641, [%rd20639];
	}
	// end inline asm
	// begin inline asm
	{	
ld.global.cg.u64 %rd20643, [%rd20641];
	}
	// end inline asm
	// begin inline asm
	{	
ld.global.cg.u64 %rd20645, [%rd20643];
	}
	// end inline asm
	// begin inline asm
	{	
ld.global.cg.u64 %rd20647, [%rd20645];
	}
	// end inline asm
	// begin inline asm
	{	
ld.global.cg.u64 %rd20649, [%rd20647];
	}
	// end inline asm
	// begin inline asm
	{	
ld.global.cg.u64 %rd20651, [%rd20649];
	}
	// end inline asm
	// begin inline asm
	{	
ld.global.cg.u64 %rd20653, [%rd20651];
	}
	// end inline asm
	// begin inline asm
	{	
ld.global.cg.u64 %rd20655, [%rd20653];
	}
	// end inline asm
	// begin inline asm
	{	
ld.global.cg.u64 %rd20657, [%rd20655];
	}
	// end inline asm
	// begin inline asm
	{	
ld.global.cg.u64 %rd20659, [%rd20657];
	}
	// end inline asm
	// begin inline asm
	{	
ld.global.cg.u64 %rd20661, [%rd20659];
	}
	// end inline asm
	// begin inline asm
	{	
ld.global.cg.u64 %rd20663, [%rd20661];
	}
	// end inline asm
	// begin inline asm
	{	
ld.global.cg.u64 %rd20665, [%rd20663];
	}
	// end inline asm
	// begin inline asm
	{	
ld.global.cg.u64 %rd20667, [%rd20665];
	}
	// end inline asm
	// begin inline asm
	{	
ld.global.cg.u64 %rd20669, [%rd20667];
	}
	// end inline asm
	// begin inline asm
	{	
ld.global.cg.u64 %rd20671, [%rd20669];
	}
	// end inline asm
	// begin inline asm
	{	
ld.global.cg.u64 %rd20673, [%rd20671];
	}
	// end inline asm
	// begin inline asm
	{	
ld.global.cg.u64 %rd20675, [%rd20673];
	}
	// end inline asm
	// begin inline asm
	{	
ld.global.cg.u64 %rd20677, [%rd20675];
	}
	// end inline asm
	// begin inline asm
	{	
ld.global.cg.u64 %rd20679, [%rd20677];
	}
	// end inline asm
	// begin inline asm
	{	
ld.global.cg.u64 %rd20681, [%rd20679];
	}
	// end inline asm
	// begin inline asm
	{	
ld.global.cg.u64 %rd20683, [%rd20681];
	}
	// end inline asm
	// begin inline asm
	{	
ld.global.cg.u64 %rd20685, [%rd20683];
	}
	// end inline asm
	// begin inline asm
	{	
ld.global.cg.u64 %rd20687, [%rd20685];
	}
	// end inline asm
	// begin inline asm
	{	
ld.global.cg.u64 %rd20689, [%rd20687];
	}
	// end inline asm
	// begin inline asm
	{	
ld.global.cg.u64 %rd20691, [%rd20689];
	}
	// end inline asm
	// begin inline asm
	{	
ld.global.cg.u64 %rd20693, [%rd20691];
	}
	// end inline asm
	// begin inline asm
	{	
ld.global.cg.u64 %rd20695, [%rd20693];
	}
	// end inline asm
	// begin inline asm
	{	
ld.global.cg.u64 %rd20697, [%rd20695];
	}
	// end inline asm
	// begin inline asm
	{	
ld.global.cg.u64 %rd20699, [%rd20697];
	}
	// end inline asm
	// begin inline asm
	{	
ld.global.cg.u64 %rd20701, [%rd20699];
	}
	// end inline asm
	// begin inline asm
	{	
ld.global.cg.u64 %rd20703, [%rd20701];
	}
	// end inline asm
	// begin inline asm
	{	
ld.global.cg.u64 %rd20705, [%rd20703];
	}
	// end inline asm
	// begin inline asm
	{	
ld.global.cg.u64 %rd20707, [%rd20705];
	}
	// end inline asm
	// begin inline asm
	{	
ld.global.cg.u64 %rd20709, [%rd20707];
	}
	// end inline asm
	// begin inline asm
	{	
ld.global.cg.u64 %rd20711, [%rd20709];
	}
	// end inline asm
	// begin inline asm
	{	
ld.global.cg.u64 %rd20713, [%rd20711];
	}
	// end inline asm
	// begin inline asm
	{	
ld.global.cg.u64 %rd20715, [%rd20713];
	}
	// end inline asm
	// begin inline asm
	{	
ld.global.cg.u64 %rd20717, [%rd20715];
	}
	// end inline asm
	// begin inline asm
	{	
ld.global.cg.u64 %rd20719, [%rd20717];
	}
	// end inline asm
	// begin inline asm
	{	
ld.global.cg.u64 %rd20721, [%rd20719];
	}
	// end inline asm
	// begin inline asm
	{	
ld.global.cg.u64 %rd20723, [%rd20721];
	}
	// end inline asm
	// begin inline asm
	{	
ld.global.cg.u64 %rd20725, [%rd20723];
	}
	// end inline asm
	// begin inline asm
	{	
ld.global.cg.u64 %rd20727, [%rd20725];
	}
	// end inline asm
	// begin inline asm
	{	
ld.global.cg.u64 %rd20729, [%rd20727];
	}
	// end inline asm
	// begin inline asm
	{	
ld.global.cg.u64 %rd20731, [%rd20729];
	}
	// end inline asm
	// begin inline asm
	{	
ld.global.cg.u64 %rd20733, [%rd20731];
	}
	// end inline asm
	// begin inline asm
	{	
ld.global.cg.u64 %rd20735, [%rd20733];
	}
	// end inline asm
	// begin inline asm
	{	
ld.global.cg.u64 %rd20737, [%rd20735];
	}
	// end inline asm
	// begin inline asm
	{	
ld.global.cg.u64 %rd20739, [%rd20737];
	}
	// end inline asm
	// begin inline asm
	{	
ld.global.cg.u64 %rd20741, [%rd20739];
	}
	// end inline asm
	// begin inline asm
	{	
ld.global.cg.u64 %rd20743, [%rd20741];
	}
	// end inline asm
	// begin inline asm
	{	
ld.global.cg.u64 %rd20745, [%rd20743];
	}
	// end inline asm
	// begin inline asm
	{	
ld.global.cg.u64 %rd20747, [%rd20745];
	}
	// end inline asm
	// begin inline asm
	{	
ld.global.cg.u64 %rd20749, [%rd20747];
	}
	// end inline asm
	// begin inline asm
	{	
ld.global.cg.u64 %rd20751, [%rd20749];
	}
	// end inline asm
	// begin inline asm
	{	
ld.global.cg.u64 %rd20753, [%rd20751];
	}
	// end inline asm
	// begin inline asm
	{	
ld.global.cg.u64 %rd20755, [%rd20753];
	}
	// end inline asm
	// begin inline asm
	{	
ld.global.cg.u64 %rd20757, [%rd20755];
	}
	// end inline asm
	// begin inline asm
	{	
ld.global.cg.u64 %rd20759, [%rd20757];
	}
	// end inline asm
	// begin inline asm
	{	
ld.global.cg.u64 %rd20761, [%rd20759];
	}
	// end inline asm
	// begin inline asm
	{	
ld.global.cg.u64 %rd20763, [%rd20761];
	}
	// end inline asm
	// begin inline asm
	{	
ld.global.cg.u64 %rd20765, [%rd20763];
	}
	// end inline asm
	// begin inline asm
	{	
ld.global.cg.u64 %rd20767, [%rd20765];
	}
	// end inline asm
	// begin inline asm
	{	
ld.global.cg.u64 %rd20769, [%rd20767];
	}
	// end inline asm
	// begin inline asm
	{	
ld.global.cg.u64 %rd20771, [%rd20769];
	}
	// end inline asm
	// begin inline asm
	{	
ld.global.cg.u64 %rd20773, [%rd20771];
	}
	// end inline asm
	// begin inline asm
	{	
ld.global.cg.u64 %rd20775, [%rd20773];
	}
	// end inline asm
	// begin inline asm
	{	
ld.global.cg.u64 %rd20777, [%rd20775];
	}
	// end inline asm
	// begin inline asm
	{	
ld.global.cg.u64 %rd20779, [%rd20777];
	}
	// end inline asm
	// begin inline asm
	{	
ld.global.cg.u64 %rd20781, [%rd20779];
	}
	// end inline asm
	// begin inline asm
	{	
ld.global.cg.u64 %rd20783, [%rd20781];
	}
	// end inline asm
	// begin inline asm
	{	
ld.global.cg.u64 %rd20785, [%rd20783];
	}
	// end inline asm
	// begin inline asm
	{	
ld.global.cg.u64 %rd20787, [%rd20785];
	}
	// end inline asm
	// begin inline asm
	{	
ld.global.cg.u64 %rd20789, [%rd20787];
	}
	// end inline asm
	// begin inline asm
	{	
ld.global.cg.u64 %rd20791, [%rd20789];
	}
	// end inline asm
	// begin inline asm
	{	
ld.global.cg.u64 %rd20793, [%rd20791];
	}
	// end inline asm
	// begin inline asm
	{	
ld.global.cg.u64 %rd20795, [%rd20793];
	}
	// end inline asm
	// begin inline asm
	{	
ld.global.cg.u64 %rd20797, [%rd20795];
	}
	// end inline asm
	// begin inline asm
	{	
ld.global.cg.u64 %rd20799, [%rd20797];
	}
	// end inline asm
	// begin inline asm
	{	
ld.global.cg.u64 %rd20801, [%rd20799];
	}
	// end inline asm
	// begin inline asm
	{	
ld.global.cg.u64 %rd20803, [%rd20801];
	}
	// end inline asm
	// begin inline asm
	{	
ld.global.cg.u64 %rd20805, [%rd20803];
	}
	// end inline asm
	// begin inline asm
	{	
ld.global.cg.u64 %rd20807, [%rd20805];
	}
	// end inline asm
	// begin inline asm
	{	
ld.global.cg.u64 %rd20809, [%rd20807];
	}
	// end inline asm
	// begin inline asm
	{	
ld.global.cg.u64 %rd20811, [%rd20809];
	}
	// end inline asm
	// begin inline asm
	{	
ld.global.cg.u64 %rd20813, [%rd20811];
	}
	// end inline asm
	// begin inline asm
	{	
ld.global.cg.u64 %rd20815, [%rd20813];
	}
	// end inline asm
	// begin inline asm
	{	
ld.global.cg.u64 %rd20817, [%rd20815];
	}
	// end inline asm
	// begin inline asm
	{	
ld.global.cg.u64 %rd20819, [%rd20817];
	}
	// end inline asm
	// begin inline asm
	{	
ld.global.cg.u64 %rd20821, [%rd20819];
	}
	// end inline asm
	// begin inline asm
	{	
ld.global.cg.u64 %rd20823, [%rd20821];
	}
	// end inline asm
	// begin inline asm
	{	
ld.global.cg.u64 %rd20825, [%rd20823];
	}
	// end inline asm
	// begin inline asm
	{	
ld.global.cg.u64 %rd20827, [%rd20825];
	}
	// end inline asm
	// begin inline asm
	{	
ld.global.cg.u64 %rd20829, [%rd20827];
	}
	// end inline asm
	// begin inline asm
	{	
ld.global.cg.u64 %rd20831, [%rd20829];
	}
	// end inline asm
	// begin inline asm
	{	
ld.global.cg.u64 %rd20833, [%rd20831];
	}
	// end inline asm
	// begin inline asm
	{	
ld.global.cg.u64 %rd20835, [%rd20833];
	}
	// end inline asm
	// begin inline asm
	{	
ld.global.cg.u64 %rd20837, [%rd20835];
	}
	// end inline asm
	// begin inline asm
	{	
ld.global.cg.u64 %rd20839, [%rd20837];
	}
	// end inline asm
	// begin inline asm
	{	
ld.global.cg.u64 %rd20841, [%rd20839];
	}
	// end inline asm
	// begin inline asm
	{	
ld.global.cg.u64 %rd20843, [%rd20841];
	}
	// end inline asm
	// begin inline asm
	{	
ld.global.cg.u64 %rd20845, [%rd20843];
	}
	// end inline asm
	// begin inline asm
	{	
ld.global.cg.u64 %rd20847, [%rd20845];
	}
	// end inline asm
	// begin inline asm
	{	
ld.global.cg.u64 %rd20849, [%rd20847];
	}
	// end inline asm
	// begin inline asm
	{	
ld.global.cg.u64 %rd20851, [%rd20849];
	}
	// end inline asm
	// begin inline asm
	{	
ld.global.cg.u64 %rd20853, [%rd20851];
	}
	// end inline asm
	// begin inline asm
	{	
ld.global.cg.u64 %rd20855, [%rd20853];
	}
	// end inline asm
	// begin inline asm
	{	
ld.global.cg.u64 %rd20857, [%rd20855];
	}
	// end inline asm
	// begin inline asm
	{	
ld.global.cg.u64 %rd20859, [%rd20857];
	}
	// end inline asm
	// begin inline asm
	{	
ld.global.cg.u64 %rd20861, [%rd20859];
	}
	// end inline asm
	// begin inline asm
	{	
ld.global.cg.u64 %rd20863, [%rd20861];
	}
	// end inline asm
	// begin inline asm
	{	
ld.global.cg.u64 %rd20865, [%rd20863];
	}
	// end inline asm
	// begin inline asm
	{	
ld.global.cg.u64 %rd20867, [%rd20865];
	}
	// end inline asm
	// begin inline asm
	{	
ld.global.cg.u64 %rd20869, [%rd20867];
	}
	// end inline asm
	// begin inline asm
	{	
ld.global.cg.u64 %rd20871, [%rd20869];
	}
	// end inline asm
	// begin inline asm
	{	
ld.global.cg.u64 %rd20873, [%rd20871];
	}
	// end inline asm
	// begin inline asm
	{	
ld.global.cg.u64 %rd20875, [%rd20873];
	}
	// end inline asm
	// begin inline asm
	{	
ld.global.cg.u64 %rd20877, [%rd20875];
	}
	// end inline asm
	// begin inline asm
	{	
ld.global.cg.u64 %rd20879, [%rd20877];
	}
	// end inline asm
	// begin inline asm
	{	
ld.global.cg.u64 %rd20881, [%rd20879];
	}
	// end inline asm
	// begin inline asm
	{	
ld.global.cg.u64 %rd20883, [%rd20881];
	}
	// end inline asm
	// begin inline asm
	{	
ld.global.cg.u64 %rd20885, [%rd20883];
	}
	// end inline asm
	// begin inline asm
	{	
ld.global.cg.u64 %rd20887, [%rd20885];
	}
	// end inline asm
	// begin inline asm
	{	
ld.global.cg.u64 %rd20889, [%rd20887];
	}
	// end inline asm
	// begin inline asm
	{	
ld.global.cg.u64 %rd20891, [%rd20889];
	}
	// end inline asm
	// begin inline asm
	{	
ld.global.cg.u64 %rd20893, [%rd20891];
	}
	// end inline asm
	// begin inline asm
	{	
ld.global.cg.u64 %rd20895, [%rd20893];
	}
	// end inline asm
	// begin inline asm
	{	
ld.global.cg.u64 %rd20897, [%rd20895];
	}
	// end inline asm
	// begin inline asm
	{	
ld.global.cg.u64 %rd20899, [%rd20897];
	}
	// end inline asm
	// begin inline asm
	{	
ld.global.cg.u64 %rd20901, [%rd20899];
	}
	// end inline asm
	// begin inline asm
	{	
ld.global.cg.u64 %rd20903, [%rd20901];
	}
	// end inline asm
	// begin inline asm
	{	
ld.global.cg.u64 %rd20905, [%rd20903];
	}
	// end inline asm
	// begin inline asm
	{	
ld.global.cg.u64 %rd20907, [%rd20905];
	}
	// end inline asm
	// begin inline asm
	{	
ld.global.cg.u64 %rd20909, [%rd20907];
	}
	// end inline asm
	// begin inline asm
	{	
ld.global.cg.u64 %rd20911, [%rd20909];
	}
	// end inline asm
	// begin inline asm
	{	
ld.global.cg.u64 %rd20913, [%rd20911];
	}
	// end inline asm
	// begin inline asm
	{	
ld.global.cg.u64 %rd20915, [%rd20913];
	}
	// end inline asm
	// begin inline asm
	{	
ld.global.cg.u64 %rd20917, [%rd20915];
	}
	// end inline asm
	// begin inline asm
	{	
ld.global.cg.u64 %rd20919, [%rd20917];
	}
	// end inline asm
	// begin inline asm
	{	
ld.global.cg.u64 %rd20921, [%rd20919];
	}
	// end inline asm
	// begin inline asm
	{	
ld.global.cg.u64 %rd20923, [%rd20921];
	}
	// end inline asm
	// begin inline asm
	{	
ld.global.cg.u64 %rd20925, [%rd20923];
	}
	// end inline asm
	// begin inline asm
	{	
ld.global.cg.u64 %rd20927, [%rd20925];
	}
	// end inline asm
	// begin inline asm
	{	
ld.global.cg.u64 %rd20929, [%rd20927];
	}
	// end inline asm
	// begin inline asm
	{	
ld.global.cg.u64 %rd20931, [%rd20929];
	}
	// end inline asm
	// begin inline asm
	{	
ld.global.cg.u64 %rd20933, [%rd20931];
	}
	// end inline asm
	// begin inline asm
	{	
ld.global.cg.u64 %rd20935, [%rd20933];
	}
	// end inline asm
	// begin inline asm
	{	
ld.global.cg.u64 %rd20937, [%rd20935];
	}
	// end inline asm
	// begin inline asm
	{	
ld.global.cg.u64 %rd20939, [%rd20937];
	}
	// end inline asm
	// begin inline asm
	{	
ld.global.cg.u64 %rd20941, [%rd20939];
	}
	// end inline asm
	// begin inline asm
	{	
ld.global.cg.u64 %rd20943, [%rd20941];
	}
	// end inline asm
	// begin inline asm
	{	
ld.global.cg.u64 %rd20945, [%rd20943];
	}
	// end inline asm
	// begin inline asm
	{	
ld.global.cg.u64 %rd20947, [%rd20945];
	}
	// end inline asm
	// begin inline asm
	{	
ld.global.cg.u64 %rd20949, [%rd20947];
	}
	// end inline asm
	// begin inline asm
	{	
ld.global.cg.u64 %rd20951, [%rd20949];
	}
	// end inline asm
	// begin inline asm
	{	
ld.global.cg.u64 %rd20953, [%rd20951];
	}
	// end inline asm
	// begin inline asm
	{	
ld.global.cg.u64 %rd20955, [%rd20953];
	}
	// end inline asm
	// begin inline asm
	{	
ld.global.cg.u64 %rd20957, [%rd20955];
	}
	// end inline asm
	// begin inline asm
	{	
ld.global.cg.u64 %rd20959, [%rd20957];
	}
	// end inline asm
	// begin inline asm
	{	
ld.global.cg.u64 %rd20961, [%rd20959];
	}
	// end inline asm
	// begin inline asm
	{	
ld.global.cg.u64 %rd20963, [%rd20961];
	}
	// end inline asm
	// begin inline asm
	{	
ld.global.cg.u64 %rd20965, [%rd20963];
	}
	// end inline asm
	// begin inline asm
	{	
ld.global.cg.u64 %rd20967, [%rd20965];
	}
	// end inline asm
	// begin inline asm
	{	
ld.global.cg.u64 %rd20969, [%rd20967];
	}
	// end inline asm
	// begin inline asm
	{	
ld.global.cg.u64 %rd20971, [%rd20969];
	}
	// end inline asm
	// begin inline asm
	{	
ld.global.cg.u64 %rd20973, [%rd20971];
	}
	// end inline asm
	// begin inline asm
	{	
ld.global.cg.u64 %rd20975, [%rd20973];
	}
	// end inline asm
	// begin inline asm
	{	
ld.global.cg.u64 %rd20977, [%rd20975];
	}
	// end inline asm
	// begin inline asm
	{	
ld.global.cg.u64 %rd20979, [%rd20977];
	}
	// end inline asm
	// begin inline asm
	{	
ld.global.cg.u64 %rd20981, [%rd20979];
	}
	// end inline asm
	// begin inline asm
	{	
ld.global.cg.u64 %rd20983, [%rd20981];
	}
	// end inline asm
	// begin inline asm
	{	
ld.global.cg.u64 %rd20985, [%rd20983];
	}
	// end inline asm
	// begin inline asm
	{	
ld.global.cg.u64 %rd20987, [%rd20985];
	}
	// end inline asm
	// begin inline asm
	{	
ld.global.cg.u64 %rd20989, [%rd20987];
	}
	// end inline asm
	// begin inline asm
	{	
ld.global.cg.u64 %rd20991, [%rd20989];
	}
	// end inline asm
	// begin inline asm
	{	
ld.global.cg.u64 %rd20993, [%rd20991];
	}
	// end inline asm
	// begin inline asm
	{	
ld.global.cg.u64 %rd20995, [%rd20993];
	}
	// end inline asm
	// begin inline asm
	{	
ld.global.cg.u64 %rd20997, [%rd20995];
	}
	// end inline asm
	// begin inline asm
	{	
ld.global.cg.u64 %rd20999, [%rd20997];
	}
	// end inline asm
	// begin inline asm
	{	
ld.global.cg.u64 %rd21001, [%rd20999];
	}
	// end inline asm
	// begin inline asm
	{	
ld.global.cg.u64 %rd21003, [%rd21001];
	}
	// end inline asm
	// begin inline asm
	{	
ld.global.cg.u64 %rd21005, [%rd21003];
	}
	// end inline asm
	// begin inline asm
	{	
ld.global.cg.u64 %rd21007, [%rd21005];
	}
	// end inline asm
	// begin inline asm
	{	
ld.global.cg.u64 %rd21009, [%rd21007];
	}
	// end inline asm
	// begin inline asm
	{	
ld.global.cg.u64 %rd21011, [%rd21009];
	}
	// end inline asm
	// begin inline asm
	{	
ld.global.cg.u64 %rd21013, [%rd21011];
	}
	// end inline asm
	// begin inline asm
	{	
ld.global.cg.u64 %rd21015, [%rd21013];
	}
	// end inline asm
	// begin inline asm
	{	
ld.global.cg.u64 %rd21017, [%rd21015];
	}
	// end inline asm
	// begin inline asm
	{	
ld.global.cg.u64 %rd21019, [%rd21017];
	}
	// end inline asm
	// begin inline asm
	{	
ld.global.cg.u64 %rd21021, [%rd21019];
	}
	// end inline asm
	// begin inline asm
	{	
ld.global.cg.u64 %rd21023, [%rd21021];
	}
	// end inline asm
	// begin inline asm
	{	
ld.global.cg.u64 %rd21025, [%rd21023];
	}
	// end inline asm
	// begin inline asm
	{	
ld.global.cg.u64 %rd21027, [%rd21025];
	}
	// end inline asm
	// begin inline asm
	{	
ld.global.cg.u64 %rd21029, [%rd21027];
	}
	// end inline asm
	// begin inline asm
	{	
ld.global.cg.u64 %rd21031, [%rd21029];
	}
	// end inline asm
	// begin inline asm
	{	
ld.global.cg.u64 %rd21033, [%rd21031];
	}
	// end inline asm
	// begin inline asm
	{	
ld.global.cg.u64 %rd21035, [%rd21033];
	}
	// end inline asm
	// begin inline asm
	{	
ld.global.cg.u64 %rd21037, [%rd21035];
	}
	// end inline asm
	// begin inline asm
	{	
ld.global.cg.u64 %rd21039, [%rd21037];
	}
	// end inline asm
	// begin inline asm
	{	
ld.global.cg.u64 %rd21041, [%rd21039];
	}
	// end inline asm
	// begin inline asm
	{	
ld.global.cg.u64 %rd21043, [%rd21041];
	}
	// end inline asm
	// begin inline asm
	{	
ld.global.cg.u64 %rd21045, [%rd21043];
	}
	// end inline asm
	// begin inline asm
	{	
ld.global.cg.u64 %rd21047, [%rd21045];
	}
	// end inline asm
	// begin inline asm
	{	
ld.global.cg.u64 %rd21049, [%rd21047];
	}
	// end inline asm
	// begin inline asm
	{	
ld.global.cg.u64 %rd21051, [%rd21049];
	}
	// end inline asm
	// begin inline asm
	{	
ld.global.cg.u64 %rd21053, [%rd21051];
	}
	// end inline asm
	// begin inline asm
	{	
ld.global.cg.u64 %rd21055, [%rd21053];
	}
	// end inline asm
	// begin inline asm
	{	
ld.global.cg.u64 %rd21057, [%rd21055];
	}
	// end inline asm
	// begin inline asm
	{	
ld.global.cg.u64 %rd21059, [%rd21057];
	}
	// end inline asm
	// begin inline asm
	{	
ld.global.cg.u64 %rd21061, [%rd21059];
	}
	// end inline asm
	// begin inline asm
	{	
ld.global.cg.u64 %rd21063, [%rd21061];
	}
	// end inline asm
	// begin inline asm
	{	
ld.global.cg.u64 %rd21065, [%rd21063];
	}
	// end inline asm
	// begin inline asm
	{	
ld.global.cg.u64 %rd21067, [%rd21065];
	}
	// end inline asm
	// begin inline asm
	{	
ld.global.cg.u64 %rd21069, [%rd21067];
	}
	// end inline asm
	// begin inline asm
	{	
ld.global.cg.u64 %rd21071, [%rd21069];
	}
	// end inline asm
	// begin inline asm
	{	
ld.global.cg.u64 %rd21073, [%rd21071];
	}
	// end inline asm
	// begin inline asm
	{	
ld.global.cg.u64 %rd21075, [%rd21073];
	}
	// end inline asm
	// begin inline asm
	{	
ld.global.cg.u64 %rd21077, [%rd21075];
	}
	// end inline asm
	// begin inline asm
	{	
ld.global.cg.u64 %rd21079, [%rd21077];
	}
	// end inline asm
	// begin inline asm
	{	
ld.global.cg.u64 %rd21081, [%rd21079];
	}
	// end inline asm
	// begin inline asm
	{	
ld.global.cg.u64 %rd21083, [%rd21081];
	}
	// end inline asm
	// begin inline asm
	{	
ld.global.cg.u64 %rd21085, [%rd21083];
	}
	// end inline asm
	// begin inline asm
	{	
ld.global.cg.u64 %rd21087, [%rd21085];
	}
	// end inline asm
	// begin inline asm
	{	
ld.global.cg.u64 %rd21089, [%rd21087];
	}
	// end inline asm
	// begin inline asm
	{	
ld.global.cg.u64 %rd21091, [%rd21089];
	}
	// end inline asm
	// begin inline asm
	{	
ld.global.cg.u64 %rd21093, [%rd21091];
	}
	// end inline asm
	// begin inline asm
	{	
ld.global.cg.u64 %rd21095, [%rd21093];
	}
	// end inline asm
	// begin inline asm
	{	
ld.global.cg.u64 %rd21097, [%rd21095];
	}
	// end inline asm
	// begin inline asm
	{	
ld.global.cg.u64 %rd21099, [%rd21097];
	}
	// end inline asm
	// begin inline asm
	{	
ld.global.cg.u64 %rd21101, [%rd21099];
	}
	// end inline asm
	// begin inline asm
	{	
ld.global.cg.u64 %rd21103, [%rd21101];
	}
	// end inline asm
	// begin inline asm
	{	
ld.global.cg.u64 %rd21105, [%rd21103];
	}
	// end inline asm
	// begin inline asm
	{	
ld.global.cg.u64 %rd21107, [%rd21105];
	}
	// end inline asm
	// begin inline asm
	{	
ld.global.cg.u64 %rd21109, [%rd21107];
	}
	// end inline asm
	// begin inline asm
	{	
ld.global.cg.u64 %rd21111, [%rd21109];
	}
	// end inline asm
	// begin inline asm
	{	
ld.global.cg.u64 %rd21113, [%rd21111];
	}
	// end inline asm
	// begin inline asm
	{	
ld.global.cg.u64 %rd21115, [%rd21113];
	}
	// end inline asm
	// begin inline asm
	{	
ld.global.cg.u64 %rd21117, [%rd21115];
	}
	// end inline asm
	// begin inline asm
	{	
ld.global.cg.u64 %rd21119, [%rd21117];
	}
	// end inline asm
	// begin inline asm
	{	
ld.global.cg.u64 %rd21121, [%rd21119];
	}
	// end inline asm
	// begin inline asm
	{	
ld.global.cg.u64 %rd21123, [%rd21121];
	}
	// end inline asm
	// begin inline asm
	{	
ld.global.cg.u64 %rd21125, [%rd21123];
	}
	// end inline asm
	// begin inline asm
	{	
ld.global.cg.u64 %rd21127, [%rd21125];
	}
	// end inline asm
	// begin inline asm
	{	
ld.global.cg.u64 %rd21129, [%rd21127];
	}
	// end inline asm
	// begin inline asm
	{	
ld.global.cg.u64 %rd21131, [%rd21129];
	}
	// end inline asm
	// begin inline asm
	{	
ld.global.cg.u64 %rd21133, [%rd21131];
	}
	// end inline asm
	// begin inline asm
	{	
ld.global.cg.u64 %rd21135, [%rd21133];
	}
	// end inline asm
	// begin inline asm
	{	
ld.global.cg.u64 %rd21137, [%rd21135];
	}
	// end inline asm
	// begin inline asm
	{	
ld.global.cg.u64 %rd21139, [%rd21137];
	}
	// end inline asm
	// begin inline asm
	{	
ld.global.cg.u64 %rd21141, [%rd21139];
	}
	// end inline asm
	// begin inline asm
	{	
ld.global.cg.u64 %rd21143, [%rd21141];
	}
	// end inline asm
	// begin inline asm
	{	
ld.global.cg.u64 %rd21145, [%rd21143];
	}
	// end inline asm
	// begin inline asm
	{	
ld.global.cg.u64 %rd21147, [%rd21145];
	}
	// end inline asm
	// begin inline asm
	{	
ld.global.cg.u64 %rd21149, [%rd21147];
	}
	// end inline asm
	// begin inline asm
	{	
ld.global.cg.u64 %rd21151, [%rd21149];
	}
	// end inline asm
	// begin inline asm
	{	
ld.global.cg.u64 %rd21153, [%rd21151];
	}
	// end inline asm
	// begin inline asm
	{	
ld.global.cg.u64 %rd21155, [%rd21153];
	}
	// end inline asm
	// begin inline asm
	{	
ld.global.cg.u64 %rd21157, [%rd21155];
	}
	// end inline asm
	// begin inline asm
	{	
ld.global.cg.u64 %rd21159, [%rd21157];
	}
	// end inline asm
	// begin inline asm
	{	
ld.global.cg.u64 %rd21161, [%rd21159];
	}
	// end inline asm
	// begin inline asm
	{	
ld.global.cg.u64 %rd21163, [%rd21161];
	}
	// end inline asm
	// begin inline asm
	{	
ld.global.cg.u64 %rd21165, [%rd21163];
	}
	// end inline asm
	// begin inline asm
	{	
ld.global.cg.u64 %rd21167, [%rd21165];
	}
	// end inline asm
	// begin inline asm
	{	
ld.global.cg.u64 %rd21169, [%rd21167];
	}
	// end inline asm
	// begin inline asm
	{	
ld.global.cg.u64 %rd21171, [%rd21169];
	}
	// end inline asm
	// begin inline asm
	{	
ld.global.cg.u64 %rd21173, [%rd21171];
	}
	// end inline asm
	// begin inline asm
	{	
ld.global.cg.u64 %rd21175, [%rd21173];
	}
	// end inline asm
	// begin inline asm
	{	
ld.global.cg.u64 %rd21177, [%rd21175];
	}
	// end inline asm
	// begin inline asm
	{	
ld.global.cg.u64 %rd21179, [%rd21177];
	}
	// end inline asm
	// begin inline asm
	{	
ld.global.cg.u64 %rd21181, [%rd21179];
	}
	// end inline asm
	// begin inline asm
	{	
ld.global.cg.u64 %rd21183, [%rd21181];
	}
	// end inline asm
	// begin inline asm
	{	
ld.global.cg.u64 %rd21185, [%rd21183];
	}
	// end inline asm
	// begin inline asm
	{	
ld.global.cg.u64 %rd21187, [%rd21185];
	}
	// end inline asm
	// begin inline asm
	{	
ld.global.cg.u64 %rd21189, [%rd21187];
	}
	// end inline asm
	// begin inline asm
	{	
ld.global.cg.u64 %rd21191, [%rd21189];
	}
	// end inline asm
	// begin inline asm
	{	
ld.global.cg.u64 %rd21193, [%rd21191];
	}
	// end inline asm
	// begin inline asm
	{	
ld.global.cg.u64 %rd21195, [%rd21193];
	}
	// end inline asm
	// begin inline asm
	{	
ld.global.cg.u64 %rd21197, [%rd21195];
	}
	// end inline asm
	// begin inline asm
	{	
ld.global.cg.u64 %rd21199, [%rd21197];
	}
	// end inline asm
	// begin inline asm
	{	
ld.global.cg.u64 %rd21201, [%rd21199];
	}
	// end inline asm
	// begin inline asm
	{	
ld.global.cg.u64 %rd21203, [%rd21201];
	}
	// end inline asm
	// begin inline asm
	{	
ld.global.cg.u64 %rd21205, [%rd21203];
	}
	// end inline asm
	// begin inline asm
	{	
ld.global.cg.u64 %rd21207, [%rd21205];
	}
	// end inline asm
	// begin inline asm
	{	
ld.global.cg.u64 %rd21209, [%rd21207];
	}
	// end inline asm
	// begin inline asm
	{	
ld.global.cg.u64 %rd21211, [%rd21209];
	}
	// end inline asm
	// begin inline asm
	{	
ld.global.cg.u64 %rd21213, [%rd21211];
	}
	// end inline asm
	// begin inline asm
	{	
ld.global.cg.u64 %rd21215, [%rd21213];
	}
	// end inline asm
	// begin inline asm
	{	
ld.global.cg.u64 %rd21217, [%rd21215];
	}
	// end inline asm
	// begin inline asm
	{	
ld.global.cg.u64 %rd21219, [%rd21217];
	}
	// end inline asm
	// begin inline asm
	{	
ld.global.cg.u64 %rd21221, [%rd21219];
	}
	// end inline asm
	// begin inline asm
	{	
ld.global.cg.u64 %rd21223, [%rd21221];
	}
	// end inline asm
	// begin inline asm
	{	
ld.global.cg.u64 %rd21225, [%rd21223];
	}
	// end inline asm
	// begin inline asm
	{	
ld.global.cg.u64 %rd21227, [%rd21225];
	}
	// end inline asm
	// begin inline asm
	{	
ld.global.cg.u64 %rd21229, [%rd21227];
	}
	// end inline asm
	// begin inline asm
	{	
ld.global.cg.u64 %rd21231, [%rd21229];
	}
	// end inline asm
	// begin inline asm
	{	
ld.global.cg.u64 %rd21233, [%rd21231];
	}
	// end inline asm
	// begin inline asm
	{	
ld.global.cg.u64 %rd21235, [%rd21233];
	}
	// end inline asm
	// begin inline asm
	{	
ld.global.cg.u64 %rd21237, [%rd21235];
	}
	// end inline asm
	// begin inline asm
	{	
ld.global.cg.u64 %rd21239, [%rd21237];
	}
	// end inline asm
	// begin inline asm
	{	
ld.global.cg.u64 %rd21241, [%rd21239];
	}
	// end inline asm
	// begin inline asm
	{	
ld.global.cg.u64 %rd21243, [%rd21241];
	}
	// end inline asm
	// begin inline asm
	{	
ld.global.cg.u64 %rd21245, [%rd21243];
	}
	// end inline asm
	// begin inline asm
	{	
ld.global.cg.u64 %rd21247, [%rd21245];
	}
	// end inline asm
	// begin inline asm
	{	
ld.global.cg.u64 %rd21249, [%rd21247];
	}
	// end inline asm
	// begin inline asm
	{	
ld.global.cg.u64 %rd21251, [%rd21249];
	}
	// end inline asm
	// begin inline asm
	{	
ld.global.cg.u64 %rd21253, [%rd21251];
	}
	// end inline asm
	// begin inline asm
	{	
ld.global.cg.u64 %rd21255, [%rd21253];
	}
	// end inline asm
	// begin inline asm
	{	
ld.global.cg.u64 %rd21257, [%rd21255];
	}
	// end inline asm
	// begin inline asm
	{	
ld.global.cg.u64 %rd21259, [%rd21257];
	}
	// end inline asm
	// begin inline asm
	{	
ld.global.cg.u64 %rd21261, [%rd21259];
	}
	// end inline asm
	// begin inline asm
	{	
ld.global.cg.u64 %rd21263, [%rd21261];
	}
	// end inline asm
	// begin inline asm
	{	
ld.global.cg.u64 %rd21265, [%rd21263];
	}
	// end inline asm
	// begin inline asm
	{	
ld.global.cg.u64 %rd21267, [%rd21265];
	}
	// end inline asm
	// begin inline asm
	{	
ld.global.cg.u64 %rd21269, [%rd21267];
	}
	// end inline asm
	// begin inline asm
	{	
ld.global.cg.u64 %rd21271, [%rd21269];
	}
	// end inline asm
	// begin inline asm
	{	
ld.global.cg.u64 %rd21273, [%rd21271];
	}
	// end inline asm
	// begin inline asm
	{	
ld.global.cg.u64 %rd21275, [%rd21273];
	}
	// end inline asm
	// begin inline asm
	{	
ld.global.cg.u64 %rd21277, [%rd21275];
	}
	// end inline asm
	// begin inline asm
	{	
ld.global.cg.u64 %rd21279, [%rd21277];
	}
	// end inline asm
	// begin inline asm
	{	
ld.global.cg.u64 %rd21281, [%rd21279];
	}
	// end inline asm
	// begin inline asm
	{	
ld.global.cg.u64 %rd21283, [%rd21281];
	}
	// end inline asm
	// begin inline asm
	{	
ld.global.cg.u64 %rd21285, [%rd21283];
	}
	// end inline asm
	// begin inline asm
	{	
ld.global.cg.u64 %rd21287, [%rd21285];
	}
	// end inline asm
	// begin inline asm
	{	
ld.global.cg.u64 %rd21289, [%rd21287];
	}
	// end inline asm
	// begin inline asm
	{	
ld.global.cg.u64 %rd21291, [%rd21289];
	}
	// end inline asm
	// begin inline asm
	{	
ld.global.cg.u64 %rd21293, [%rd21291];
	}
	// end inline asm
	// begin inline asm
	{	
ld.global.cg.u64 %rd21295, [%rd21293];
	}
	// end inline asm
	// begin inline asm
	{	
ld.global.cg.u64 %rd21297, [%rd21295];
	}
	// end inline asm
	// begin inline asm
	{	
ld.global.cg.u64 %rd21299, [%rd21297];
	}
	// end inline asm
	// begin inline asm
	{	
ld.global.cg.u64 %rd21301, [%rd21299];
	}
	// end inline asm
	// begin inline asm
	{	
ld.global.cg.u64 %rd21303, [%rd21301];
	}
	// end inline asm
	// begin inline asm
	{	
ld.global.cg.u64 %rd21305, [%rd21303];
	}
	// end inline asm
	// begin inline asm
	{	
ld.global.cg.u64 %rd21307, [%rd21305];
	}
	// end inline asm
	// begin inline asm
	{	
ld.global.cg.u64 %rd21309, [%rd21307];
	}
	// end inline asm
	// begin inline asm
	{	
ld.global.cg.u64 %rd21311, [%rd21309];
	}
	// end inline asm
	// begin inline asm
	{	
ld.global.cg.u64 %rd21313, [%rd21311];
	}
	// end inline asm
	// begin inline asm
	{	
ld.global.cg.u64 %rd21315, [%rd21313];
	}
	// end inline asm
	// begin inline asm
	{	
ld.global.cg.u64 %rd21317, [%rd21315];
	}
	// end inline asm
	// begin inline asm
	{	
ld.global.cg.u64 %rd21319, [%rd21317];
	}
	// end inline asm
	// begin inline asm
	{	
ld.global.cg.u64 %rd21321, [%rd21319];
	}
	// end inline asm
	// begin inline asm
	{	
ld.global.cg.u64 %rd21323, [%rd21321];
	}
	// end inline asm
	// begin inline asm
	{	
ld.global.cg.u64 %rd21325, [%rd21323];
	}
	// end inline asm
	// begin inline asm
	{	
ld.global.cg.u64 %rd21327, [%rd21325];
	}
	// end inline asm
	// begin inline asm
	{	
ld.global.cg.u64 %rd21329, [%rd21327];
	}
	// end inline asm
	// begin inline asm
	{	
ld.global.cg.u64 %rd21331, [%rd21329];
	}
	// end inline asm
	// begin inline asm
	{	
ld.global.cg.u64 %rd21333, [%rd21331];
	}
	// end inline asm
	// begin inline asm
	{	
ld.global.cg.u64 %rd21335, [%rd21333];
	}
	// end inline asm
	// begin inline asm
	{	
ld.global.cg.u64 %rd21337, [%rd21335];
	}
	// end inline asm
	// begin inline asm
	{	
ld.global.cg.u64 %rd21339, [%rd21337];
	}
	// end inline asm
	// begin inline asm
	{	
ld.global.cg.u64 %rd21341, [%rd21339];
	}
	// end inline asm
	// begin inline asm
	{	
ld.global.cg.u64 %rd21343, [%rd21341];
	}
	// end inline asm
	// begin inline asm
	{	
ld.global.cg.u64 %rd21345, [%rd21343];
	}
	// end inline asm
	// begin inline asm
	{	
ld.global.cg.u64 %rd21347, [%rd21345];
	}
	// end inline asm
	// begin inline asm
	{	
ld.global.cg.u64 %rd21349, [%rd21347];
	}
	// end inline asm
	// begin inline asm
	{	
ld.global.cg.u64 %rd21351, [%rd21349];
	}
	// end inline asm
	// begin inline asm
	{	
ld.global.cg.u64 %rd21353, [%rd21351];
	}
	// end inline asm
	// begin inline asm
	{	
ld.global.cg.u64 %rd21355, [%rd21353];
	}
	// end inline asm
	// begin inline asm
	{	
ld.global.cg.u64 %rd21357, [%rd21355];
	}
	// end inline asm
	// begin inline asm
	{	
ld.global.cg.u64 %rd21359, [%rd21357];
	}
	// end inline asm
	// begin inline asm
	{	
ld.global.cg.u64 %rd21361, [%rd21359];
	}
	// end inline asm
	// begin inline asm
	{	
ld.global.cg.u64 %rd21363, [%rd21361];
	}
	// end inline asm
	// begin inline asm
	{	
ld.global.cg.u64 %rd21365, [%rd21363];
	}
	// end inline asm
	// begin inline asm
	{	
ld.global.cg.u64 %rd21367, [%rd21365];
	}
	// end inline asm
	// begin inline asm
	{	
ld.global.cg.u64 %rd21369, [%rd21367];
	}
	// end inline asm
	// begin inline asm
	{	
ld.global.cg.u64 %rd21371, [%rd21369];
	}
	// end inline asm
	// begin inline asm
	{	
ld.global.cg.u64 %rd21373, [%rd21371];
	}
	// end inline asm
	// begin inline asm
	{	
ld.global.cg.u64 %rd21375, [%rd21373];
	}
	// end inline asm
	// begin inline asm
	{	
ld.global.cg.u64 %rd21377, [%rd21375];
	}
	// end inline asm
	// begin inline asm
	{	
ld.global.cg.u64 %rd21379, [%rd21377];
	}
	// end inline asm
	// begin inline asm
	{	
ld.global.cg.u64 %rd21381, [%rd21379];
	}
	// end inline asm
	// begin inline asm
	{	
ld.global.cg.u64 %rd21383, [%rd21381];
	}
	// end inline asm
	// begin inline asm
	{	
ld.global.cg.u64 %rd21385, [%rd21383];
	}
	// end inline asm
	// begin inline asm
	{	
ld.global.cg.u64 %rd21387, [%rd21385];
	}
	// end inline asm
	// begin inline asm
	{	
ld.global.cg.u64 %rd21389, [%rd21387];
	}
	// end inline asm
	// begin inline asm
	{	
ld.global.cg.u64 %rd21391, [%rd21389];
	}
	// end inline asm
	// begin inline asm
	{	
ld.global.cg.u64 %rd21393, [%rd21391];
	}
	// end inline asm
	// begin inline asm
	{	
ld.global.cg.u64 %rd21395, [%rd21393];
	}
	// end inline asm
	// begin inline asm
	{	
ld.global.cg.u64 %rd21397, [%rd21395];
	}
	// end inline asm
	// begin inline asm
	{	
ld.global.cg.u64 %rd21399, [%rd21397];
	}
	// end inline asm
	// begin inline asm
	{	
ld.global.cg.u64 %rd21401, [%rd21399];
	}
	// end inline asm
	// begin inline asm
	{	
ld.global.cg.u64 %rd21403, [%rd21401];
	}
	// end inline asm
	// begin inline asm
	{	
ld.global.cg.u64 %rd21405, [%rd21403];
	}
	// end inline asm
	// begin inline asm
	{	
ld.global.cg.u64 %rd21407, [%rd21405];
	}
	// end inline asm
	// begin inline asm
	{	
ld.global.cg.u64 %rd21409, [%rd21407];
	}
	// end inline asm
	// begin inline asm
	{	
ld.global.cg.u64 %rd21411, [%rd21409];
	}
	// end inline asm
	// begin inline asm
	{	
ld.global.cg.u64 %rd21413, [%rd21411];
	}
	// end inline asm
	// begin inline asm
	{	
ld.global.cg.u64 %rd21415, [%rd21413];
	}
	// end inline asm
	// begin inline asm
	{	
ld.global.cg.u64 %rd21417, [%rd21415];
	}
	// end inline asm
	// begin inline asm
	{	
ld.global.cg.u64 %rd21419, [%rd21417];
	}
	// end inline asm
	// begin inline asm
	{	
ld.global.cg.u64 %rd21421, [%rd21419];
	}
	// end inline asm
	// begin inline asm
	{	
ld.global.cg.u64 %rd21423, [%rd21421];
	}
	// end inline asm
	// begin inline asm
	{	
ld.global.cg.u64 %rd21425, [%rd21423];
	}
	// end inline asm
	// begin inline asm
	{	
ld.global.cg.u64 %rd21427, [%rd21425];
	}
	// end inline asm
	// begin inline asm
	{	
ld.global.cg.u64 %rd21429, [%rd21427];
	}
	// end inline asm
	// begin inline asm
	{	
ld.global.cg.u64 %rd21431, [%rd21429];
	}
	// end inline asm
	// begin inline asm
	{	
ld.global.cg.u64 %rd21433, [%rd21431];
	}
	// end inline asm
	// begin inline asm
	{	
ld.global.cg.u64 %rd21435, [%rd21433];
	}
	// end inline asm
	// begin inline asm
	{	
ld.global.cg.u64 %rd21437, [%rd21435];
	}
	// end inline asm
	// begin inline asm
	{	
ld.global.cg.u64 %rd21439, [%rd21437];
	}
	// end inline asm
	// begin inline asm
	{	
ld.global.cg.u64 %rd21441, [%rd21439];
	}
	// end inline asm
	// begin inline asm
	{	
ld.global.cg.u64 %rd21443, [%rd21441];
	}
	// end inline asm
	// begin inline asm
	{	
ld.global.cg.u64 %rd21445, [%rd21443];
	}
	// end inline asm
	// begin inline asm
	{	
ld.global.cg.u64 %rd21447, [%rd21445];
	}
	// end inline asm
	// begin inline asm
	{	
ld.global.cg.u64 %rd21449, [%rd21447];
	}
	// end inline asm
	// begin inline asm
	{	
ld.global.cg.u64 %rd21451, [%rd21449];
	}
	// end inline asm
	// begin inline asm
	{	
ld.global.cg.u64 %rd21453, [%rd21451];
	}
	// end inline asm
	// begin inline asm
	{	
ld.global.cg.u64 %rd21455, [%rd21453];
	}
	// end inline asm
	// begin inline asm
	{	
ld.global.cg.u64 %rd21457, [%rd21455];
	}
	// end inline asm
	// begin inline asm
	{	
ld.global.cg.u64 %rd21459, [%rd21457];
	}
	// end inline asm
	// begin inline asm
	{	
ld.global.cg.u64 %rd21461, [%rd21459];
	}
	// end inline asm
	// begin inline asm
	{	
ld.global.cg.u64 %rd21463, [%rd21461];
	}
	// end inline asm
	// begin inline asm
	{	
ld.global.cg.u64 %rd21465, [%rd21463];
	}
	// end inline asm
	// begin inline asm
	{	
ld.global.cg.u64 %rd21467, [%rd21465];
	}
	// end inline asm
	// begin inline asm
	{	
ld.global.cg.u64 %rd21469, [%rd21467];
	}
	// end inline asm
	// begin inline asm
	{	
ld.global.cg.u64 %rd21471, [%rd21469];
	}
	// end inline asm
	// begin inline asm
	{	
ld.global.cg.u64 %rd21473, [%rd21471];
	}
	// end inline asm
	// begin inline asm
	{	
ld.global.cg.u64 %rd21475, [%rd21473];
	}
	// end inline asm
	// begin inline asm
	{	
ld.global.cg.u64 %rd21477, [%rd21475];
	}
	// end inline asm
	// begin inline asm
	{	
ld.global.cg.u64 %rd21479, [%rd21477];
	}
	// end inline asm
	// begin inline asm
	{	
ld.global.cg.u64 %rd21481, [%rd21479];
	}
	// end inline asm
	// begin inline asm
	{	
ld.global.cg.u64 %rd21483, [%rd21481];
	}
	// end inline asm
	// begin inline asm
	{	
ld.global.cg.u64 %rd21485, [%rd21483];
	}
	// end inline asm
	// begin inline asm
	{	
ld.global.cg.u64 %rd21487, [%rd21485];
	}
	// end inline asm
	// begin inline asm
	{	
ld.global.cg.u64 %rd21489, [%rd21487];
	}
	// end inline asm
	// begin inline asm
	{	
ld.global.cg.u64 %rd21491, [%rd21489];
	}
	// end inline asm
	// begin inline asm
	{	
ld.global.cg.u64 %rd21493, [%rd21491];
	}
	// end inline asm
	// begin inline asm
	{	
ld.global.cg.u64 %rd21495, [%rd21493];
	}
	// end inline asm
	// begin inline asm
	{	
ld.global.cg.u64 %rd21497, [%rd21495];
	}
	// end inline asm
	// begin inline asm
	{	
ld.global.cg.u64 %rd21499, [%rd21497];
	}
	// end inline asm
	// begin inline asm
	{	
ld.global.cg.u64 %rd21501, [%rd21499];
	}
	// end inline asm
	// begin inline asm
	{	
ld.global.cg.u64 %rd21503, [%rd21501];
	}
	// end inline asm
	// begin inline asm
	{	
ld.global.cg.u64 %rd21505, [%rd21503];
	}
	// end inline asm
	// begin inline asm
	{	
ld.global.cg.u64 %rd21507, [%rd21505];
	}
	// end inline asm
	// begin inline asm
	{	
ld.global.cg.u64 %rd21509, [%rd21507];
	}
	// end inline asm
	// begin inline asm
	{	
ld.global.cg.u64 %rd21511, [%rd21509];
	}
	// end inline asm
	// begin inline asm
	{	
ld.global.cg.u64 %rd21513, [%rd21511];
	}
	// end inline asm
	// begin inline asm
	{	
ld.global.cg.u64 %rd21515, [%rd21513];
	}
	// end inline asm
	// begin inline asm
	{	
ld.global.cg.u64 %rd21517, [%rd21515];
	}
	// end inline asm
	// begin inline asm
	{	
ld.global.cg.u64 %rd21519, [%rd21517];
	}
	// end inline asm
	// begin inline asm
	{	
ld.global.cg.u64 %rd21521, [%rd21519];
	}
	// end inline asm
	// begin inline asm
	{	
ld.global.cg.u64 %rd21523, [%rd21521];
	}
	// end inline asm
	// begin inline asm
	{	
ld.global.cg.u64 %rd21525, [%rd21523];
	}
	// end inline asm
	// begin inline asm
	{	
ld.global.cg.u64 %rd21527, [%rd21525];
	}
	// end inline asm
	// begin inline asm
	{	
ld.global.cg.u64 %rd21529, [%rd21527];
	}
	// end inline asm
	// begin inline asm
	{	
ld.global.cg.u64 %rd21531, [%rd21529];
	}
	// end inline asm
	// begin inline asm
	{	
ld.global.cg.u64 %rd21533, [%rd21531];
	}
	// end inline asm
	// begin inline asm
	{	
ld.global.cg.u64 %rd21535, [%rd21533];
	}
	// end inline asm
	// begin inline asm
	{	
ld.global.cg.u64 %rd21537, [%rd21535];
	}
	// end inline asm
	// begin inline asm
	{	
ld.global.cg.u64 %rd21539, [%rd21537];
	}
	// end inline asm
	// begin inline asm
	{	
ld.global.cg.u64 %rd21541, [%rd21539];
	}
	// end inline asm
	// begin inline asm
	{	
ld.global.cg.u64 %rd21543, [%rd21541];
	}
	// end inline asm
	// begin inline asm
	{	
ld.global.cg.u64 %rd21545, [%rd21543];
	}
	// end inline asm
	// begin inline asm
	{	
ld.global.cg.u64 %rd21547, [%rd21545];
	}
	// end inline asm
	// begin inline asm
	{	
ld.global.cg.u64 %rd21549, [%rd21547];
	}
	// end inline asm
	// begin inline asm
	{	
ld.global.cg.u64 %rd21551, [%rd21549];
	}
	// end inline asm
	// begin inline asm
	{	
ld.global.cg.u64 %rd21553, [%rd21551];
	}
	// end inline asm
	// begin inline asm
	{	
ld.global.cg.u64 %rd21555, [%rd21553];
	}
	// end inline asm
	// begin inline asm
	{	
ld.global.cg.u64 %rd21557, [%rd21555];
	}
	// end inline asm
	// begin inline asm
	{	
ld.global.cg.u64 %rd21559, [%rd21557];
	}
	// end inline asm
	// begin inline asm
	{	
ld.global.cg.u64 %rd21561, [%rd21559];
	}
	// end inline asm
	// begin inline asm
	{	
ld.global.cg.u64 %rd21563, [%rd21561];
	}
	// end inline asm
	// begin inline asm
	{	
ld.global.cg.u64 %rd21565, [%rd21563];
	}
	// end inline asm
	// begin inline asm
	{	
ld.global.cg.u64 %rd21567, [%rd21565];
	}
	// end inline asm
	// begin inline asm
	{	
ld.global.cg.u64 %rd21569, [%rd21567];
	}
	// end inline asm
	// begin inline asm
	{	
ld.global.cg.u64 %rd21571, [%rd21569];
	}
	// end inline asm
	// begin inline asm
	{	
ld.global.cg.u64 %rd21573, [%rd21571];
	}
	// end inline asm
	// begin inline asm
	{	
ld.global.cg.u64 %rd21575, [%rd21573];
	}
	// end inline asm
	// begin inline asm
	{	
ld.global.cg.u64 %rd21577, [%rd21575];
	}
	// end inline asm
	// begin inline asm
	{	
ld.global.cg.u64 %rd21579, [%rd21577];
	}
	// end inline asm
	// begin inline asm
	{	
ld.global.cg.u64 %rd21581, [%rd21579];
	}
	// end inline asm
	// begin inline asm
	{	
ld.global.cg.u64 %rd21583, [%rd21581];
	}
	// end inline asm
	// begin inline asm
	{	
ld.global.cg.u64 %rd21585, [%rd21583];
	}
	// end inline asm
	// begin inline asm
	{	
ld.global.cg.u64 %rd21587, [%rd21585];
	}
	// end inline asm
	// begin inline asm
	{	
ld.global.cg.u64 %rd21589, [%rd21587];
	}
	// end inline asm
	// begin inline asm
	{	
ld.global.cg.u64 %rd21591, [%rd21589];
	}
	// end inline asm
	// begin inline asm
	{	
ld.global.cg.u64 %rd21593, [%rd21591];
	}
	// end inline asm
	// begin inline asm
	{	
ld.global.cg.u64 %rd21595, [%rd21593];
	}
	// end inline asm
	// begin inline asm
	{	
ld.global.cg.u64 %rd21597, [%rd21595];
	}
	// end inline asm
	// begin inline asm
	{	
ld.global.cg.u64 %rd21599, [%rd21597];
	}
	// end inline asm
	// begin inline asm
	{	
ld.global.cg.u64 %rd21601, [%rd21599];
	}
	// end inline asm
	// begin inline asm
	{	
ld.global.cg.u64 %rd21603, [%rd21601];
	}
	// end inline asm
	// begin inline asm
	{	
ld.global.cg.u64 %rd21605, [%rd21603];
	}
	// end inline asm
	// begin inline asm
	{	
ld.global.cg.u64 %rd21607, [%rd21605];
	}
	// end inline asm
	// begin inline asm
	{	
ld.global.cg.u64 %rd21609, [%rd21607];
	}
	// end inline asm
	// begin inline asm
	{	
ld.global.cg.u64 %rd21611, [%rd21609];
	}
	// end inline asm
	// begin inline asm
	{	
ld.global.cg.u64 %rd21613, [%rd21611];
	}
	// end inline asm
	// begin inline asm
	{	
ld.global.cg.u64 %rd21615, [%rd21613];
	}
	// end inline asm
	// begin inline asm
	{	
ld.global.cg.u64 %rd21617, [%rd21615];
	}
	// end inline asm
	// begin inline asm
	{	
ld.global.cg.u64 %rd21619, [%rd21617];
	}
	// end inline asm
	// begin inline asm
	{	
ld.global.cg.u64 %rd21621, [%rd21619];
	}
	// end inline asm
	// begin inline asm
	{	
ld.global.cg.u64 %rd21623, [%rd21621];
	}
	// end inline asm
	// begin inline asm
	{	
ld.global.cg.u64 %rd21625, [%rd21623];
	}
	// end inline asm
	// begin inline asm
	{	
ld.global.cg.u64 %rd21627, [%rd21625];
	}
	// end inline asm
	// begin inline asm
	{	
ld.global.cg.u64 %rd21629, [%rd21627];
	}
	// end inline asm
	// begin inline asm
	{	
ld.global.cg.u64 %rd21631, [%rd21629];
	}
	// end inline asm
	// begin inline asm
	{	
ld.global.cg.u64 %rd21633, [%rd21631];
	}
	// end inline asm
	// begin inline asm
	{	
ld.global.cg.u64 %rd21635, [%rd21633];
	}
	// end inline asm
	// begin inline asm
	{	
ld.global.cg.u64 %rd21637, [%rd21635];
	}
	// end inline asm
	// begin inline asm
	{	
ld.global.cg.u64 %rd21639, [%rd21637];
	}
	// end inline asm
	// begin inline asm
	{	
ld.global.cg.u64 %rd21641, [%rd21639];
	}
	// end inline asm
	// begin inline asm
	{	
ld.global.cg.u64 %rd21643, [%rd21641];
	}
	// end inline asm
	// begin inline asm
	{	
ld.global.cg.u64 %rd21645, [%rd21643];
	}
	// end inline asm
	// begin inline asm
	{	
ld.global.cg.u64 %rd21647, [%rd21645];
	}
	// end inline asm
	// begin inline asm
	{	
ld.global.cg.u64 %rd21649, [%rd21647];
	}
	// end inline asm
	// begin inline asm
	{	
ld.global.cg.u64 %rd21651, [%rd21649];
	}
	// end inline asm
	// begin inline asm
	{	
ld.global.cg.u64 %rd21653, [%rd21651];
	}
	// end inline asm
	// begin inline asm
	{	
ld.global.cg.u64 %rd21655, [%rd21653];
	}
	// end inline asm
	// begin inline asm
	{	
ld.global.cg.u64 %rd21657, [%rd21655];
	}
	// end inline asm
	// begin inline asm
	{	
ld.global.cg.u64 %rd21659, [%rd21657];
	}
	// end inline asm
	// begin inline asm
	{	
ld.global.cg.u64 %rd21661, [%rd21659];
	}
	// end inline asm
	// begin inline asm
	{	
ld.global.cg.u64 %rd21663, [%rd21661];
	}
	// end inline asm
	// begin inline asm
	{	
ld.global.cg.u64 %rd21665, [%rd21663];
	}
	// end inline asm
	// begin inline asm
	{	
ld.global.cg.u64 %rd21667, [%rd21665];
	}
	// end inline asm
	// begin inline asm
	{	
ld.global.cg.u64 %rd21669, [%rd21667];
	}
	// end inline asm
	// begin inline asm
	{	
ld.global.cg.u64 %rd21671, [%rd21669];
	}
	// end inline asm
	// begin inline asm
	{	
ld.global.cg.u64 %rd21673, [%rd21671];
	}
	// end inline asm
	// begin inline asm
	{	
ld.global.cg.u64 %rd21675, [%rd21673];
	}
	// end inline asm
	// begin inline asm
	{	
ld.global.cg.u64 %rd21677, [%rd21675];
	}
	// end inline asm
	// begin inline asm
	{	
ld.global.cg.u64 %rd21679, [%rd21677];
	}
	// end inline asm
	// begin inline asm
	{	
ld.global.cg.u64 %rd21681, [%rd21679];
	}
	// end inline asm
	// begin inline asm
	{	
ld.global.cg.u64 %rd21683, [%rd21681];
	}
	// end inline asm
	// begin inline asm
	{	
ld.global.cg.u64 %rd21685, [%rd21683];
	}
	// end inline asm
	// begin inline asm
	{	
ld.global.cg.u64 %rd21687, [%rd21685];
	}
	// end inline asm
	// begin inline asm
	{	
ld.global.cg.u64 %rd21689, [%rd21687];
	}
	// end inline asm
	// begin inline asm
	{	
ld.global.cg.u64 %rd21691, [%rd21689];
	}
	// end inline asm
	// begin inline asm
	{	
ld.global.cg.u64 %rd21693, [%rd21691];
	}
	// end inline asm
	// begin inline asm
	{	
ld.global.cg.u64 %rd21695, [%rd21693];
	}
	// end inline asm
	// begin inline asm
	{	
ld.global.cg.u64 %rd21697, [%rd21695];
	}
	// end inline asm
	// begin inline asm
	{	
ld.global.cg.u64 %rd21699, [%rd21697];
	}
	// end inline asm
	// begin inline asm
	{	
ld.global.cg.u64 %rd21701, [%rd21699];
	}
	// end inline asm
	// begin inline asm
	{	
ld.global.cg.u64 %rd21703, [%rd21701];
	}
	// end inline asm
	// begin inline asm
	{	
ld.global.cg.u64 %rd21705, [%rd21703];
	}
	// end inline asm
	// begin inline asm
	{	
ld.global.cg.u64 %rd21707, [%rd21705];
	}
	// end inline asm
	// begin inline asm
	{	
ld.global.cg.u64 %rd21709, [%rd21707];
	}
	// end inline asm
	// begin inline asm
	{	
ld.global.cg.u64 %rd21711, [%rd21709];
	}
	// end inline asm
	// begin inline asm
	{	
ld.global.cg.u64 %rd21713, [%rd21711];
	}
	// end inline asm
	// begin inline asm
	{	
ld.global.cg.u64 %rd21715, [%rd21713];
	}
	// end inline asm
	// begin inline asm
	{	
ld.global.cg.u64 %rd21717, [%rd21715];
	}
	// end inline asm
	// begin inline asm
	{	
ld.global.cg.u64 %rd21719, [%rd21717];
	}
	// end inline asm
	// begin inline asm
	{	
ld.global.cg.u64 %rd21721, [%rd21719];
	}
	// end inline asm
	// begin inline asm
	{	
ld.global.cg.u64 %rd21723, [%rd21721];
	}
	// end inline asm
	// begin inline asm
	{	
ld.global.cg.u64 %rd21725, [%rd21723];
	}
	// end inline asm
	// begin inline asm
	{	
ld.global.cg.u64 %rd21727, [%rd21725];
	}
	// end inline asm
	// begin inline asm
	{	
ld.global.cg.u64 %rd21729, [%rd21727];
	}
	// end inline asm
	// begin inline asm
	{	
ld.global.cg.u64 %rd21731, [%rd21729];
	}
	// end inline asm
	// begin inline asm
	{	
ld.global.cg.u64 %rd21733, [%rd21731];
	}
	// end inline asm
	// begin inline asm
	{	
ld.global.cg.u64 %rd21735, [%rd21733];
	}
	// end inline asm
	// begin inline asm
	{	
ld.global.cg.u64 %rd21737, [%rd21735];
	}
	// end inline asm
	// begin inline asm
	{	
ld.global.cg.u64 %rd21739, [%rd21737];
	}
	// end inline asm
	// begin inline asm
	{	
ld.global.cg.u64 %rd21741, [%rd21739];
	}
	// end inline asm
	// begin inline asm
	{	
ld.global.cg.u64 %rd21743, [%rd21741];
	}
	// end inline asm
	// begin inline asm
	{	
ld.global.cg.u64 %rd21745, [%rd21743];
	}
	// end inline asm
	// begin inline asm
	{	
ld.global.cg.u64 %rd21747, [%rd21745];
	}
	// end inline asm
	// begin inline asm
	{	
ld.global.cg.u64 %rd21749, [%rd21747];
	}
	// end inline asm
	// begin inline asm
	{	
ld.global.cg.u64 %rd21751, [%rd21749];
	}
	// end inline asm
	// begin inline asm
	{	
ld.global.cg.u64 %rd21753, [%rd21751];
	}
	// end inline asm
	// begin inline asm
	{	
ld.global.cg.u64 %rd21755, [%rd21753];
	}
	// end inline asm
	// begin inline asm
	{	
ld.global.cg.u64 %rd21757, [%rd21755];
	}
	// end inline asm
	// begin inline asm
	{	
ld.global.cg.u64 %rd21759, [%rd21757];
	}
	// end inline asm
	// begin inline asm
	{	
ld.global.cg.u64 %rd21761, [%rd21759];
	}
	// end inline asm
	// begin inline asm
	{	
ld.global.cg.u64 %rd21763, [%rd21761];
	}
	// end inline asm
	// begin inline asm
	{	
ld.global.cg.u64 %rd21765, [%rd21763];
	}
	// end inline asm
	// begin inline asm
	{	
ld.global.cg.u64 %rd21767, [%rd21765];
	}
	// end inline asm
	// begin inline asm
	{	
ld.global.cg.u64 %rd21769, [%rd21767];
	}
	// end inline asm
	// begin inline asm
	{	
ld.global.cg.u64 %rd21771, [%rd21769];
	}
	// end inline asm
	// begin inline asm
	{	
ld.global.cg.u64 %rd21773, [%rd21771];
	}
	// end inline asm
	// begin inline asm
	{	
ld.global.cg.u64 %rd21775, [%rd21773];
	}
	// end inline asm
	// begin inline asm
	{	
ld.global.cg.u64 %rd21777, [%rd21775];
	}
	// end inline asm
	// begin inline asm
	{	
ld.global.cg.u64 %rd21779, [%rd21777];
	}
	// end inline asm
	// begin inline asm
	{	
ld.global.cg.u64 %rd21781, [%rd21779];
	}
	// end inline asm
	// begin inline asm
	{	
ld.global.cg.u64 %rd21783, [%rd21781];
	}
	// end inline asm
	// begin inline asm
	{	
ld.global.cg.u64 %rd21785, [%rd21783];
	}
	// end inline asm
	// begin inline asm
	{	
ld.global.cg.u64 %rd21787, [%rd21785];
	}
	// end inline asm
	// begin inline asm
	{	
ld.global.cg.u64 %rd21789, [%rd21787];
	}
	// end inline asm
	// begin inline asm
	{	
ld.global.cg.u64 %rd21791, [%rd21789];
	}
	// end inline asm
	// begin inline asm
	{	
ld.global.cg.u64 %rd21793, [%rd21791];
	}
	// end inline asm
	// begin inline asm
	{	
ld.global.cg.u64 %rd21795, [%rd21793];
	}
	// end inline asm
	// begin inline asm
	{	
ld.global.cg.u64 %rd21797, [%rd21795];
	}
	// end inline asm
	// begin inline asm
	{	
ld.global.cg.u64 %rd21799, [%rd21797];
	}
	// end inline asm
	// begin inline asm
	{	
ld.global.cg.u64 %rd21801, [%rd21799];
	}
	// end inline asm
	// begin inline asm
	{	
ld.global.cg.u64 %rd21803, [%rd21801];
	}
	// end inline asm
	// begin inline asm
	{	
ld.global.cg.u64 %rd21805, [%rd21803];
	}
	// end inline asm
	// begin inline asm
	{	
ld.global.cg.u64 %rd21807, [%rd21805];
	}
	// end inline asm
	// begin inline asm
	{	
ld.global.cg.u64 %rd21809, [%rd21807];
	}
	// end inline asm
	// begin inline asm
	{	
ld.global.cg.u64 %rd21811, [%rd21809];
	}
	// end inline asm
	// begin inline asm
	{	
ld.global.cg.u64 %rd21813, [%rd21811];
	}
	// end inline asm
	// begin inline asm
	{	
ld.global.cg.u64 %rd21815, [%rd21813];
	}
	// end inline asm
	// begin inline asm
	{	
ld.global.cg.u64 %rd21817, [%rd21815];
	}
	// end inline asm
	// begin inline asm
	{	
ld.global.cg.u64 %rd21819, [%rd21817];
	}
	// end inline asm
	// begin inline asm
	{	
ld.global.cg.u64 %rd21821, [%rd21819];
	}
	// end inline asm
	// begin inline asm
	{	
ld.global.cg.u64 %rd21823, [%rd21821];
	}
	// end inline asm
	// begin inline asm
	{	
ld.global.cg.u64 %rd21825, [%rd21823];
	}
	// end inline asm
	// begin inline asm
	{	
ld.global.cg.u64 %rd21827, [%rd21825];
	}
	// end inline asm
	// begin inline asm
	{	
ld.global.cg.u64 %rd21829, [%rd21827];
	}
	// end inline asm
	// begin inline asm
	{	
ld.global.cg.u64 %rd21831, [%rd21829];
	}
	// end inline asm
	// begin inline asm
	{	
ld.global.cg.u64 %rd21833, [%rd21831];
	}
	// end inline asm
	// begin inline asm
	{	
ld.global.cg.u64 %rd21835, [%rd21833];
	}
	// end inline asm
	// begin inline asm
	{	
ld.global.cg.u64 %rd21837, [%rd21835];
	}
	// end inline asm
	// begin inline asm
	{	
ld.global.cg.u64 %rd21839, [%rd21837];
	}
	// end inline asm
	// begin inline asm
	{	
ld.global.cg.u64 %rd21841, [%rd21839];
	}
	// end inline asm
	// begin inline asm
	{	
ld.global.cg.u64 %rd21843, [%rd21841];
	}
	// end inline asm
	// begin inline asm
	{	
ld.global.cg.u64 %rd21845, [%rd21843];
	}
	// end inline asm
	// begin inline asm
	{	
ld.global.cg.u64 %rd21847, [%rd21845];
	}
	// end inline asm
	// begin inline asm
	{	
ld.global.cg.u64 %rd21849, [%rd21847];
	}
	// end inline asm
	// begin inline asm
	{	
ld.global.cg.u64 %rd21851, [%rd21849];
	}
	// end inline asm
	// begin inline asm
	{	
ld.global.cg.u64 %rd21853, [%rd21851];
	}
	// end inline asm
	// begin inline asm
	{	
ld.global.cg.u64 %rd21855, [%rd21853];
	}
	// end inline asm
	// begin inline asm
	{	
ld.global.cg.u64 %rd21857, [%rd21855];
	}
	// end inline asm
	// begin inline asm
	{	
ld.global.cg.u64 %rd21859, [%rd21857];
	}
	// end inline asm
	// begin inline asm
	{	
ld.global.cg.u64 %rd21861, [%rd21859];
	}
	// end inline asm
	// begin inline asm
	{	
ld.global.cg.u64 %rd21863, [%rd21861];
	}
	// end inline asm
	// begin inline asm
	{	
ld.global.cg.u64 %rd21865, [%rd21863];
	}
	// end inline asm
	// begin inline asm
	{	
ld.global.cg.u64 %rd21867, [%rd21865];
	}
	// end inline asm
	// begin inline asm
	{	
ld.global.cg.u64 %rd21869, [%rd21867];
	}
	// end inline asm
	// begin inline asm
	{	
ld.global.cg.u64 %rd21871, [%rd21869];
	}
	// end inline asm
	// begin inline asm
	{	
ld.global.cg.u64 %rd21873, [%rd21871];
	}
	// end inline asm
	// begin inline asm
	{	
ld.global.cg.u64 %rd21875, [%rd21873];
	}
	// end inline asm
	// begin inline asm
	{	
ld.global.cg.u64 %rd21877, [%rd21875];
	}
	// end inline asm
	// begin inline asm
	{	
ld.global.cg.u64 %rd21879, [%rd21877];
	}
	// end inline asm
	// begin inline asm
	{	
ld.global.cg.u64 %rd21881, [%rd21879];
	}
	// end inline asm
	// begin inline asm
	{	
ld.global.cg.u64 %rd21883, [%rd21881];
	}
	// end inline asm
	// begin inline asm
	{	
ld.global.cg.u64 %rd21885, [%rd21883];
	}
	// end inline asm
	// begin inline asm
	{	
ld.global.cg.u64 %rd21887, [%rd21885];
	}
	// end inline asm
	// begin inline asm
	{	
ld.global.cg.u64 %rd21889, [%rd21887];
	}
	// end inline asm
	// begin inline asm
	{	
ld.global.cg.u64 %rd21891, [%rd21889];
	}
	// end inline asm
	// begin inline asm
	{	
ld.global.cg.u64 %rd21893, [%rd21891];
	}
	// end inline asm
	// begin inline asm
	{	
ld.global.cg.u64 %rd21895, [%rd21893];
	}
	// end inline asm
	// begin inline asm
	{	
ld.global.cg.u64 %rd21897, [%rd21895];
	}
	// end inline asm
	// begin inline asm
	{	
ld.global.cg.u64 %rd21899, [%rd21897];
	}
	// end inline asm
	// begin inline asm
	{	
ld.global.cg.u64 %rd21901, [%rd21899];
	}
	// end inline asm
	// begin inline asm
	{	
ld.global.cg.u64 %rd21903, [%rd21901];
	}
	// end inline asm
	// begin inline asm
	{	
ld.global.cg.u64 %rd21905, [%rd21903];
	}
	// end inline asm
	// begin inline asm
	{	
ld.global.cg.u64 %rd21907, [%rd21905];
	}
	// end inline asm
	// begin inline asm
	{	
ld.global.cg.u64 %rd21909, [%rd21907];
	}
	// end inline asm
	// begin inline asm
	{	
ld.global.cg.u64 %rd21911, [%rd21909];
	}
	// end inline asm
	// begin inline asm
	{	
ld.global.cg.u64 %rd21913, [%rd21911];
	}
	// end inline asm
	// begin inline asm
	{	
ld.global.cg.u64 %rd21915, [%rd21913];
	}
	// end inline asm
	// begin inline asm
	{	
ld.global.cg.u64 %rd21917, [%rd21915];
	}
	// end inline asm
	// begin inline asm
	{	
ld.global.cg.u64 %rd21919, [%rd21917];
	}
	// end inline asm
	// begin inline asm
	{	
ld.global.cg.u64 %rd21921, [%rd21919];
	}
	// end inline asm
	// begin inline asm
	{	
ld.global.cg.u64 %rd21923, [%rd21921];
	}
	// end inline asm
	// begin inline asm
	{	
ld.global.cg.u64 %rd21925, [%rd21923];
	}
	// end inline asm
	// begin inline asm
	{	
ld.global.cg.u64 %rd21927, [%rd21925];
	}
	// end inline asm
	// begin inline asm
	{	
ld.global.cg.u64 %rd21929, [%rd21927];
	}
	// end inline asm
	// begin inline asm
	{	
ld.global.cg.u64 %rd21931, [%rd21929];
	}
	// end inline asm
	// begin inline asm
	{	
ld.global.cg.u64 %rd21933, [%rd21931];
	}
	// end inline asm
	// begin inline asm
	{	
ld.global.cg.u64 %rd21935, [%rd21933];
	}
	// end inline asm
	// begin inline asm
	{	
ld.global.cg.u64 %rd21937, [%rd21935];
	}
	// end inline asm
	// begin inline asm
	{	
ld.global.cg.u64 %rd21939, [%rd21937];
	}
	// end inline asm
	// begin inline asm
	{	
ld.global.cg.u64 %rd21941, [%rd21939];
	}
	// end inline asm
	// begin inline asm
	{	
ld.global.cg.u64 %rd21943, [%rd21941];
	}
	// end inline asm
	// begin inline asm
	{	
ld.global.cg.u64 %rd21945, [%rd21943];
	}
	// end inline asm
	// begin inline asm
	{	
ld.global.cg.u64 %rd21947, [%rd21945];
	}
	// end inline asm
	// begin inline asm
	{	
ld.global.cg.u64 %rd21949, [%rd21947];
	}
	// end inline asm
	// begin inline asm
	{	
ld.global.cg.u64 %rd21951, [%rd21949];
	}
	// end inline asm
	// begin inline asm
	{	
ld.global.cg.u64 %rd21953, [%rd21951];
	}
	// end inline asm
	// begin inline asm
	{	
ld.global.cg.u64 %rd21955, [%rd21953];
	}
	// end inline asm
	// begin inline asm
	{	
ld.global.cg.u64 %rd21957, [%rd21955];
	}
	// end inline asm
	// begin inline asm
	{	
ld.global.cg.u64 %rd21959, [%rd21957];
	}
	// end inline asm
	// begin inline asm
	{	
ld.global.cg.u64 %rd21961, [%rd21959];
	}
	// end inline asm
	// begin inline asm
	{	
ld.global.cg.u64 %rd21963, [%rd21961];
	}
	// end inline asm
	// begin inline asm
	{	
ld.global.cg.u64 %rd21965, [%rd21963];
	}
	// end inline asm
	// begin inline asm
	{	
ld.global.cg.u64 %rd21967, [%rd21965];
	}
	// end inline asm
	// begin inline asm
	{	
ld.global.cg.u64 %rd21969, [%rd21967];
	}
	// end inline asm
	// begin inline asm
	{	
ld.global.cg.u64 %rd21971, [%rd21969];
	}
	// end inline asm
	// begin inline asm
	{	
ld.global.cg.u64 %rd21973, [%rd21971];
	}
	// end inline asm
	// begin inline asm
	{	
ld.global.cg.u64 %rd21975, [%rd21973];
	}
	// end inline asm
	// begin inline asm
	{	
ld.global.cg.u64 %rd21977, [%rd21975];
	}
	// end inline asm
	// begin inline asm
	{	
ld.global.cg.u64 %rd21979, [%rd21977];
	}
	// end inline asm
	// begin inline asm
	{	
ld.global.cg.u64 %rd21981, [%rd21979];
	}
	// end inline asm
	// begin inline asm
	{	
ld.global.cg.u64 %rd21983, [%rd21981];
	}
	// end inline asm
	// begin inline asm
	{	
ld.global.cg.u64 %rd21985, [%rd21983];
	}
	// end inline asm
	// begin inline asm
	{	
ld.global.cg.u64 %rd21987, [%rd21985];
	}
	// end inline asm
	// begin inline asm
	{	
ld.global.cg.u64 %rd21989, [%rd21987];
	}
	// end inline asm
	// begin inline asm
	{	
ld.global.cg.u64 %rd21991, [%rd21989];
	}
	// end inline asm
	// begin inline asm
	{	
ld.global.cg.u64 %rd21993, [%rd21991];
	}
	// end inline asm
	// begin inline asm
	{	
ld.global.cg.u64 %rd21995, [%rd21993];
	}
	// end inline asm
	// begin inline asm
	{	
ld.global.cg.u64 %rd21997, [%rd21995];
	}
	// end inline asm
	// begin inline asm
	{	
ld.global.cg.u64 %rd21999, [%rd21997];
	}
	// end inline asm
	// begin inline asm
	{	
ld.global.cg.u64 %rd22001, [%rd21999];
	}
	// end inline asm
	// begin inline asm
	{	
ld.global.cg.u64 %rd22003, [%rd22001];
	}
	// end inline asm
	// begin inline asm
	{	
ld.global.cg.u64 %rd22005, [%rd22003];
	}
	// end inline asm
	// begin inline asm
	{	
ld.global.cg.u64 %rd22007, [%rd22005];
	}
	// end inline asm
	// begin inline asm
	{	
ld.global.cg.u64 %rd22009, [%rd22007];
	}
	// end inline asm
	// begin inline asm
	{	
ld.global.cg.u64 %rd22011, [%rd22009];
	}
	// end inline asm
	// begin inline asm
	{	
ld.global.cg.u64 %rd22013, [%rd22011];
	}
	// end inline asm
	// begin inline asm
	{	
ld.global.cg.u64 %rd22015, [%rd22013];
	}
	// end inline asm
	// begin inline asm
	{	
ld.global.cg.u64 %rd22017, [%rd22015];
	}
	// end inline asm
	// begin inline asm
	{	
ld.global.cg.u64 %rd22019, [%rd22017];
	}
	// end inline asm
	// begin inline asm
	{	
ld.global.cg.u64 %rd22021, [%rd22019];
	}
	// end inline asm
	// begin inline asm
	{	
ld.global.cg.u64 %rd22023, [%rd22021];
	}
	// end inline asm
	// begin inline asm
	{	
ld.global.cg.u64 %rd22025, [%rd22023];
	}
	// end inline asm
	// begin inline asm
	{	
ld.global.cg.u64 %rd22027, [%rd22025];
	}
	// end inline asm
	// begin inline asm
	{	
ld.global.cg.u64 %rd22029, [%rd22027];
	}
	// end inline asm
	// begin inline asm
	{	
ld.global.cg.u64 %rd22031, [%rd22029];
	}
	// end inline asm
	// begin inline asm
	{	
ld.global.cg.u64 %rd22033, [%rd22031];
	}
	// end inline asm
	// begin inline asm
	{	
ld.global.cg.u64 %rd22035, [%rd22033];
	}
	// end inline asm
	// begin inline asm
	{	
ld.global.cg.u64 %rd22037, [%rd22035];
	}
	// end inline asm
	// begin inline asm
	{	
ld.global.cg.u64 %rd22039, [%rd22037];
	}
	// end inline asm
	// begin inline asm
	{	
ld.global.cg.u64 %rd22041, [%rd22039];
	}
	// end inline asm
	// begin inline asm
	{	
ld.global.cg.u64 %rd22043, [%rd22041];
	}
	// end inline asm
	// begin inline asm
	{	
ld.global.cg.u64 %rd22045, [%rd22043];
	}
	// end inline asm
	// begin inline asm
	{	
ld.global.cg.u64 %rd22047, [%rd22045];
	}
	// end inline asm
	// begin inline asm
	{	
ld.global.cg.u64 %rd22049, [%rd22047];
	}
	// end inline asm
	// begin inline asm
	{	
ld.global.cg.u64 %rd22051, [%rd22049];
	}
	// end inline asm
	// begin inline asm
	{	
ld.global.cg.u64 %rd22053, [%rd22051];
	}
	// end inline asm
	// begin inline asm
	{	
ld.global.cg.u64 %rd22055, [%rd22053];
	}
	// end inline asm
	// begin inline asm
	{	
ld.global.cg.u64 %rd22057, [%rd22055];
	}
	// end inline asm
	// begin inline asm
	{	
ld.global.cg.u64 %rd22059, [%rd22057];
	}
	// end inline asm
	// begin inline asm
	{	
ld.global.cg.u64 %rd22061, [%rd22059];
	}
	// end inline asm
	// begin inline asm
	{	
ld.global.cg.u64 %rd22063, [%rd22061];
	}
	// end inline asm
	// begin inline asm
	{	
ld.global.cg.u64 %rd22065, [%rd22063];
	}
	// end inline asm
	// begin inline asm
	{	
ld.global.cg.u64 %rd22067, [%rd22065];
	}
	// end inline asm
	// begin inline asm
	{	
ld.global.cg.u64 %rd22069, [%rd22067];
	}
	// end inline asm
	// begin inline asm
	{	
ld.global.cg.u64 %rd22071, [%rd22069];
	}
	// end inline asm
	// begin inline asm
	{	
ld.global.cg.u64 %rd22073, [%rd22071];
	}
	// end inline asm
	// begin inline asm
	{	
ld.global.cg.u64 %rd22075, [%rd22073];
	}
	// end inline asm
	// begin inline asm
	{	
ld.global.cg.u64 %rd22077, [%rd22075];
	}
	// end inline asm
	// begin inline asm
	{	
ld.global.cg.u64 %rd22079, [%rd22077];
	}
	// end inline asm
	// begin inline asm
	{	
ld.global.cg.u64 %rd22081, [%rd22079];
	}
	// end inline asm
	// begin inline asm
	{	
ld.global.cg.u64 %rd22083, [%rd22081];
	}
	// end inline asm
	// begin inline asm
	{	
ld.global.cg.u64 %rd22085, [%rd22083];
	}
	// end inline asm
	// begin inline asm
	{	
ld.global.cg.u64 %rd22087, [%rd22085];
	}
	// end inline asm
	// begin inline asm
	{	
ld.global.cg.u64 %rd22089, [%rd22087];
	}
	// end inline asm
	// begin inline asm
	{	
ld.global.cg.u64 %rd22091, [%rd22089];
	}
	// end inline asm
	// begin inline asm
	{	
ld.global.cg.u64 %rd22093, [%rd22091];
	}
	// end inline asm
	// begin inline asm
	{	
ld.global.cg.u64 %rd22095, [%rd22093];
	}
	// end inline asm
	// begin inline asm
	{	
ld.global.cg.u64 %rd22097, [%rd22095];
	}
	// end inline asm
	// begin inline asm
	{	
ld.global.cg.u64 %rd22099, [%rd22097];
	}
	// end inline asm
	// begin inline asm
	{	
ld.global.cg.u64 %rd22101, [%rd22099];
	}
	// end inline asm
	// begin inline asm
	{	
ld.global.cg.u64 %rd22103, [%rd22101];
	}
	// end inline asm
	// begin inline asm
	{	
ld.global.cg.u64 %rd22105, [%rd22103];
	}
	// end inline asm
	// begin inline asm
	{	
ld.global.cg.u64 %rd22107, [%rd22105];
	}
	// end inline asm
	// begin inline asm
	{	
ld.global.cg.u64 %rd22109, [%rd22107];
	}
	// end inline asm
	// begin inline asm
	{	
ld.global.cg.u64 %rd22111, [%rd22109];
	}
	// end inline asm
	// begin inline asm
	{	
ld.global.cg.u64 %rd22113, [%rd22111];
	}
	// end inline asm
	// begin inline asm
	{	
ld.global.cg.u64 %rd22115, [%rd22113];
	}
	// end inline asm
	// begin inline asm
	{	
ld.global.cg.u64 %rd22117, [%rd22115];
	}
	// end inline asm
	// begin inline asm
	{	
ld.global.cg.u64 %rd22119, [%rd22117];
	}
	// end inline asm
	// begin inline asm
	{	
ld.global.cg.u64 %rd22121, [%rd22119];
	}
	// end inline asm
	// begin inline asm
	{	
ld.global.cg.u64 %rd22123, [%rd22121];
	}
	// end inline asm
	// begin inline asm
	{	
ld.global.cg.u64 %rd22125, [%rd22123];
	}
	// end inline asm
	// begin inline asm
	{	
ld.global.cg.u64 %rd22127, [%rd22125];
	}
	// end inline asm
	// begin inline asm
	{	
ld.global.cg.u64 %rd22129, [%rd22127];
	}
	// end inline asm
	// begin inline asm
	{	
ld.global.cg.u64 %rd22131, [%rd22129];
	}
	// end inline asm
	// begin inline asm
	{	
ld.global.cg.u64 %rd22133, [%rd22131];
	}
	// end inline asm
	// begin inline asm
	{	
ld.global.cg.u64 %rd22135, [%rd22133];
	}
	// end inline asm
	// begin inline asm
	{	
ld.global.cg.u64 %rd22137, [%rd22135];
	}
	// end inline asm
	// begin inline asm
	{	
ld.global.cg.u64 %rd22139, [%rd22137];
	}
	// end inline asm
	// begin inline asm
	{	
ld.global.cg.u64 %rd22141, [%rd22139];
	}
	// end inline asm
	// begin inline asm
	{	
ld.global.cg.u64 %rd22143, [%rd22141];
	}
	// end inline asm
	// begin inline asm
	{	
ld.global.cg.u64 %rd22145, [%rd22143];
	}
	// end inline asm
	// begin inline asm
	{	
ld.global.cg.u64 %rd22147, [%rd22145];
	}
	// end inline asm
	// begin inline asm
	{	
ld.global.cg.u64 %rd22149, [%rd22147];
	}
	// end inline asm
	// begin inline asm
	{	
ld.global.cg.u64 %rd22151, [%rd22149];
	}
	// end inline asm
	// begin inline asm
	{	
ld.global.cg.u64 %rd22153, [%rd22151];
	}
	// end inline asm
	// begin inline asm
	{	
ld.global.cg.u64 %rd22155, [%rd22153];
	}
	// end inline asm
	// begin inline asm
	{	
ld.global.cg.u64 %rd22157, [%rd22155];
	}
	// end inline asm
	// begin inline asm
	{	
ld.global.cg.u64 %rd22159, [%rd22157];
	}
	// end inline asm
	// begin inline asm
	{	
ld.global.cg.u64 %rd22161, [%rd22159];
	}
	// end inline asm
	// begin inline asm
	{	
ld.global.cg.u64 %rd22163, [%rd22161];
	}
	// end inline asm
	// begin inline asm
	{	
ld.global.cg.u64 %rd22165, [%rd22163];
	}
	// end inline asm
	// begin inline asm
	{	
ld.global.cg.u64 %rd22167, [%rd22165];
	}
	// end inline asm
	// begin inline asm
	{	
ld.global.cg.u64 %rd22169, [%rd22167];
	}
	// end inline asm
	// begin inline asm
	{	
ld.global.cg.u64 %rd22171, [%rd22169];
	}
	// end inline asm
	// begin inline asm
	{	
ld.global.cg.u64 %rd22173, [%rd22171];
	}
	// end inline asm
	// begin inline asm
	{	
ld.global.cg.u64 %rd22175, [%rd22173];
	}
	// end inline asm
	// begin inline asm
	{	
ld.global.cg.u64 %rd22177, [%rd22175];
	}
	// end inline asm
	// begin inline asm
	{	
ld.global.cg.u64 %rd22179, [%rd22177];
	}
	// end inline asm
	// begin inline asm
	{	
ld.global.cg.u64 %rd22181, [%rd22179];
	}
	// end inline asm
	// begin inline asm
	{	
ld.global.cg.u64 %rd22183, [%rd22181];
	}
	// end inline asm
	// begin inline asm
	{	
ld.global.cg.u64 %rd22185, [%rd22183];
	}
	// end inline asm
	// begin inline asm
	{	
ld.global.cg.u64 %rd22187, [%rd22185];
	}
	// end inline asm
	// begin inline asm
	{	
ld.global.cg.u64 %rd22189, [%rd22187];
	}
	// end inline asm
	// begin inline asm
	{	
ld.global.cg.u64 %rd22191, [%rd22189];
	}
	// end inline asm
	// begin inline asm
	{	
ld.global.cg.u64 %rd22193, [%rd22191];
	}
	// end inline asm
	// begin inline asm
	{	
ld.global.cg.u64 %rd22195, [%rd22193];
	}
	// end inline asm
	// begin inline asm
	{	
ld.global.cg.u64 %rd22197, [%rd22195];
	}
	// end inline asm
	// begin inline asm
	{	
ld.global.cg.u64 %rd22199, [%rd22197];
	}
	// end inline asm
	// begin inline asm
	{	
ld.global.cg.u64 %rd22201, [%rd22199];
	}
	// end inline asm
	// begin inline asm
	{	
ld.global.cg.u64 %rd22203, [%rd22201];
	}
	// end inline asm
	// begin inline asm
	{	
ld.global.cg.u64 %rd22205, [%rd22203];
	}
	// end inline asm
	// begin inline asm
	{	
ld.global.cg.u64 %rd22207, [%rd22205];
	}
	// end inline asm
	// begin inline asm
	{	
ld.global.cg.u64 %rd22209, [%rd22207];
	}
	// end inline asm
	// begin inline asm
	{	
ld.global.cg.u64 %rd22211, [%rd22209];
	}
	// end inline asm
	// begin inline asm
	{	
ld.global.cg.u64 %rd22213, [%rd22211];
	}
	// end inline asm
	// begin inline asm
	{	
ld.global.cg.u64 %rd22215, [%rd22213];
	}
	// end inline asm
	// begin inline asm
	{	
ld.global.cg.u64 %rd22217, [%rd22215];
	}
	// end inline asm
	// begin inline asm
	{	
ld.global.cg.u64 %rd22219, [%rd22217];
	}
	// end inline asm
	// begin inline asm
	{	
ld.global.cg.u64 %rd22221, [%rd22219];
	}
	// end inline asm
	// begin inline asm
	{	
ld.global.cg.u64 %rd22223, [%rd22221];
	}
	// end inline asm
	// begin inline asm
	{	
ld.global.cg.u64 %rd22225, [%rd22223];
	}
	// end inline asm
	// begin inline asm
	{	
ld.global.cg.u64 %rd22227, [%rd22225];
	}
	// end inline asm
	// begin inline asm
	{	
ld.global.cg.u64 %rd22229, [%rd22227];
	}
	// end inline asm
	// begin inline asm
	{	
ld.global.cg.u64 %rd22231, [%rd22229];
	}
	// end inline asm
	// begin inline asm
	{	
ld.global.cg.u64 %rd22233, [%rd22231];
	}
	// end inline asm
	// begin inline asm
	{	
ld.global.cg.u64 %rd22235, [%rd22233];
	}
	// end inline asm
	// begin inline asm
	{	
ld.global.cg.u64 %rd22237, [%rd22235];
	}
	// end inline asm
	// begin inline asm
	{	
ld.global.cg.u64 %rd22239, [%rd22237];
	}
	// end inline asm
	// begin inline asm
	{	
ld.global.cg.u64 %rd22241, [%rd22239];
	}
	// end inline asm
	// begin inline asm
	{	
ld.global.cg.u64 %rd22243, [%rd22241];
	}
	// end inline asm
	// begin inline asm
	{	
ld.global.cg.u64 %rd22245, [%rd22243];
	}
	// end inline asm
	// begin inline asm
	{	
ld.global.cg.u64 %rd22247, [%rd22245];
	}
	// end inline asm
	// begin inline asm
	{	
ld.global.cg.u64 %rd22249, [%rd22247];
	}
	// end inline asm
	// begin inline asm
	{	
ld.global.cg.u64 %rd22251, [%rd22249];
	}
	// end inline asm
	// begin inline asm
	{	
ld.global.cg.u64 %rd22253, [%rd22251];
	}
	// end inline asm
	// begin inline asm
	{	
ld.global.cg.u64 %rd22255, [%rd22253];
	}
	// end inline asm
	// begin inline asm
	{	
ld.global.cg.u64 %rd22257, [%rd22255];
	}
	// end inline asm
	// begin inline asm
	{	
ld.global.cg.u64 %rd22259, [%rd22257];
	}
	// end inline asm
	// begin inline asm
	{	
ld.global.cg.u64 %rd22261, [%rd22259];
	}
	// end inline asm
	// begin inline asm
	{	
ld.global.cg.u64 %rd22263, [%rd22261];
	}
	// end inline asm
	// begin inline asm
	{	
ld.global.cg.u64 %rd22265, [%rd22263];
	}
	// end inline asm
	// begin inline asm
	{	
ld.global.cg.u64 %rd22267, [%rd22265];
	}
	// end inline asm
	// begin inline asm
	{	
ld.global.cg.u64 %rd22269, [%rd22267];
	}
	// end inline asm
	// begin inline asm
	{	
ld.global.cg.u64 %rd22271, [%rd22269];
	}
	// end inline asm
	// begin inline asm
	{	
ld.global.cg.u64 %rd22273, [%rd22271];
	}
	// end inline asm
	// begin inline asm
	{	
ld.global.cg.u64 %rd22275, [%rd22273];
	}
	// end inline asm
	// begin inline asm
	{	
ld.global.cg.u64 %rd22277, [%rd22275];
	}
	// end inline asm
	// begin inline asm
	{	
ld.global.cg.u64 %rd22279, [%rd22277];
	}
	// end inline asm
	// begin inline asm
	{	
ld.global.cg.u64 %rd22281, [%rd22279];
	}
	// end inline asm
	// begin inline asm
	{	
ld.global.cg.u64 %rd22283, [%rd22281];
	}
	// end inline asm
	// begin inline asm
	{	
ld.global.cg.u64 %rd22285, [%rd22283];
	}
	// end inline asm
	// begin inline asm
	{	
ld.global.cg.u64 %rd22287, [%rd22285];
	}
	// end inline asm
	// begin inline asm
	{	
ld.global.cg.u64 %rd22289, [%rd22287];
	}
	// end inline asm
	// begin inline asm
	{	
ld.global.cg.u64 %rd22291, [%rd22289];
	}
	// end inline asm
	// begin inline asm
	{	
ld.global.cg.u64 %rd22293, [%rd22291];
	}
	// end inline asm
	// begin inline asm
	{	
ld.global.cg.u64 %rd22295, [%rd22293];
	}
	// end inline asm
	// begin inline asm
	{	
ld.global.cg.u64 %rd22297, [%rd22295];
	}
	// end inline asm
	// begin inline asm
	{	
ld.global.cg.u64 %rd22299, [%rd22297];
	}
	// end inline asm
	// begin inline asm
	{	
ld.global.cg.u64 %rd22301, [%rd22299];
	}
	// end inline asm
	// begin inline asm
	{	
ld.global.cg.u64 %rd22303, [%rd22301];
	}
	// end inline asm
	// begin inline asm
	{	
ld.global.cg.u64 %rd22305, [%rd22303];
	}
	// end inline asm
	// begin inline asm
	{	
ld.global.cg.u64 %rd22307, [%rd22305];
	}
	// end inline asm
	// begin inline asm
	{	
ld.global.cg.u64 %rd22309, [%rd22307];
	}
	// end inline asm
	// begin inline asm
	{	
ld.global.cg.u64 %rd22311, [%rd22309];
	}
	// end inline asm
	// begin inline asm
	{	
ld.global.cg.u64 %rd22313, [%rd22311];
	}
	// end inline asm
	// begin inline asm
	{	
ld.global.cg.u64 %rd22315, [%rd22313];
	}
	// end inline asm
	// begin inline asm
	{	
ld.global.cg.u64 %rd22317, [%rd22315];
	}
	// end inline asm
	// begin inline asm
	{	
ld.global.cg.u64 %rd22319, [%rd22317];
	}
	// end inline asm
	// begin inline asm
	{	
ld.global.cg.u64 %rd22321, [%rd22319];
	}
	// end inline asm
	// begin inline asm
	{	
ld.global.cg.u64 %rd22323, [%rd22321];
	}
	// end inline asm
	// begin inline asm
	{	
ld.global.cg.u64 %rd22325, [%rd22323];
	}
	// end inline asm
	// begin inline asm
	{	
ld.global.cg.u64 %rd22327, [%rd22325];
	}
	// end inline asm
	// begin inline asm
	{	
ld.global.cg.u64 %rd22329, [%rd22327];
	}
	// end inline asm
	// begin inline asm
	{	
ld.global.cg.u64 %rd22331, [%rd22329];
	}
	// end inline asm
	// begin inline asm
	{	
ld.global.cg.u64 %rd22333, [%rd22331];
	}
	// end inline asm
	// begin inline asm
	{	
ld.global.cg.u64 %rd22335, [%rd22333];
	}
	// end inline asm
	// begin inline asm
	{	
ld.global.cg.u64 %rd22337, [%rd22335];
	}
	// end inline asm
	// begin inline asm
	{	
ld.global.cg.u64 %rd22339, [%rd22337];
	}
	// end inline asm
	// begin inline asm
	{	
ld.global.cg.u64 %rd22341, [%rd22339];
	}
	// end inline asm
	// begin inline asm
	{	
ld.global.cg.u64 %rd22343, [%rd22341];
	}
	// end inline asm
	// begin inline asm
	{	
ld.global.cg.u64 %rd22345, [%rd22343];
	}
	// end inline asm
	// begin inline asm
	{	
ld.global.cg.u64 %rd22347, [%rd22345];
	}
	// end inline asm
	// begin inline asm
	{	
ld.global.cg.u64 %rd22349, [%rd22347];
	}
	// end inline asm
	// begin inline asm
	{	
ld.global.cg.u64 %rd22351, [%rd22349];
	}
	// end inline asm
	// begin inline asm
	{	
ld.global.cg.u64 %rd22353, [%rd22351];
	}
	// end inline asm
	// begin inline asm
	{	
ld.global.cg.u64 %rd22355, [%rd22353];
	}
	// end inline asm
	// begin inline asm
	{	
ld.global.cg.u64 %rd22357, [%rd22355];
	}
	// end inline asm
	// begin inline asm
	{	
ld.global.cg.u64 %rd22359, [%rd22357];
	}
	// end inline asm
	// begin inline asm
	{	
ld.global.cg.u64 %rd22361, [%rd22359];
	}
	// end inline asm
	// begin inline asm
	{	
ld.global.cg.u64 %rd22363, [%rd22361];
	}
	// end inline asm
	// begin inline asm
	{	
ld.global.cg.u64 %rd22365, [%rd22363];
	}
	// end inline asm
	// begin inline asm
	{	
ld.global.cg.u64 %rd22367, [%rd22365];
	}
	// end inline asm
	// begin inline asm
	{	
ld.global.cg.u64 %rd22369, [%rd22367];
	}
	// end inline asm
	// begin inline asm
	{	
ld.global.cg.u64 %rd22371, [%rd22369];
	}
	// end inline asm
	// begin inline asm
	{	
ld.global.cg.u64 %rd22373, [%rd22371];
	}
	// end inline asm
	// begin inline asm
	{	
ld.global.cg.u64 %rd22375, [%rd22373];
	}
	// end inline asm
	// begin inline asm
	{	
ld.global.cg.u64 %rd22377, [%rd22375];
	}
	// end inline asm
	// begin inline asm
	{	
ld.global.cg.u64 %rd22379, [%rd22377];
	}
	// end inline asm
	// begin inline asm
	{	
ld.global.cg.u64 %rd22381, [%rd22379];
	}
	// end inline asm
	// begin inline asm
	{	
ld.global.cg.u64 %rd22383, [%rd22381];
	}
	// end inline asm
	// begin inline asm
	{	
ld.global.cg.u64 %rd22385, [%rd22383];
	}
	// end inline asm
	// begin inline asm
	{	
ld.global.cg.u64 %rd22387, [%rd22385];
	}
	// end inline asm
	// begin inline asm
	{	
ld.global.cg.u64 %rd22389, [%rd22387];
	}
	// end inline asm
	// begin inline asm
	{	
ld.global.cg.u64 %rd22391, [%rd22389];
	}
	// end inline asm
	// begin inline asm
	{	
ld.global.cg.u64 %rd22393, [%rd22391];
	}
	// end inline asm
	// begin inline asm
	{	
ld.global.cg.u64 %rd22395, [%rd22393];
	}
	// end inline asm
	// begin inline asm
	{	
ld.global.cg.u64 %rd22397, [%rd22395];
	}
	// end inline asm
	// begin inline asm
	{	
ld.global.cg.u64 %rd22399, [%rd22397];
	}
	// end inline asm
	// begin inline asm
	{	
ld.global.cg.u64 %rd22401, [%rd22399];
	}
	// end inline asm
	// begin inline asm
	{	
ld.global.cg.u64 %rd22403, [%rd22401];
	}
	// end inline asm
	// begin inline asm
	{	
ld.global.cg.u64 %rd22405, [%rd22403];
	}
	// end inline asm
	// begin inline asm
	{	
ld.global.cg.u64 %rd22407, [%rd22405];
	}
	// end inline asm
	// begin inline asm
	{	
ld.global.cg.u64 %rd22409, [%rd22407];
	}
	// end inline asm
	// begin inline asm
	{	
ld.global.cg.u64 %rd22411, [%rd22409];
	}
	// end inline asm
	// begin inline asm
	{	
ld.global.cg.u64 %rd22413, [%rd22411];
	}
	// end inline asm
	// begin inline asm
	{	
ld.global.cg.u64 %rd22415, [%rd22413];
	}
	// end inline asm
	// begin inline asm
	{	
ld.global.cg.u64 %rd22417, [%rd22415];
	}
	// end inline asm
	// begin inline asm
	{	
ld.global.cg.u64 %rd22419, [%rd22417];
	}
	// end inline asm
	// begin inline asm
	{	
ld.global.cg.u64 %rd22421, [%rd22419];
	}
	// end inline asm
	// begin inline asm
	{	
ld.global.cg.u64 %rd22423, [%rd22421];
	}
	// end inline asm
	// begin inline asm
	{	
ld.global.cg.u64 %rd22425, [%rd22423];
	}
	// end inline asm
	// begin inline asm
	{	
ld.global.cg.u64 %rd22427, [%rd22425];
	}
	// end inline asm
	// begin inline asm
	{	
ld.global.cg.u64 %rd22429, [%rd22427];
	}
	// end inline asm
	// begin inline asm
	{	
ld.global.cg.u64 %rd22431, [%rd22429];
	}
	// end inline asm
	// begin inline asm
	{	
ld.global.cg.u64 %rd22433, [%rd22431];
	}
	// end inline asm
	// begin inline asm
	{	
ld.global.cg.u64 %rd22435, [%rd22433];
	}
	// end inline asm
	// begin inline asm
	{	
ld.global.cg.u64 %rd22437, [%rd22435];
	}
	// end inline asm
	// begin inline asm
	{	
ld.global.cg.u64 %rd22439, [%rd22437];
	}
	// end inline asm
	// begin inline asm
	{	
ld.global.cg.u64 %rd22441, [%rd22439];
	}
	// end inline asm
	// begin inline asm
	{	
ld.global.cg.u64 %rd22443, [%rd22441];
	}
	// end inline asm
	// begin inline asm
	{	
ld.global.cg.u64 %rd22445, [%rd22443];
	}
	// end inline asm
	// begin inline asm
	{	
ld.global.cg.u64 %rd22447, [%rd22445];
	}
	// end inline asm
	// begin inline asm
	{	
ld.global.cg.u64 %rd22449, [%rd22447];
	}
	// end inline asm
	// begin inline asm
	{	
ld.global.cg.u64 %rd22451, [%rd22449];
	}
	// end inline asm
	// begin inline asm
	{	
ld.global.cg.u64 %rd22453, [%rd22451];
	}
	// end inline asm
	// begin inline asm
	{	
ld.global.cg.u64 %rd22455, [%rd22453];
	}
	// end inline asm
	// begin inline asm
	{	
ld.global.cg.u64 %rd22457, [%rd22455];
	}
	// end inline asm
	// begin inline asm
	{	
ld.global.cg.u64 %rd22459, [%rd22457];
	}
	// end inline asm
	// begin inline asm
	{	
ld.global.cg.u64 %rd22461, [%rd22459];
	}
	// end inline asm
	// begin inline asm
	{	
ld.global.cg.u64 %rd22463, [%rd22461];
	}
	// end inline asm
	// begin inline asm
	{	
ld.global.cg.u64 %rd22465, [%rd22463];
	}
	// end inline asm
	// begin inline asm
	{	
ld.global.cg.u64 %rd22467, [%rd22465];
	}
	// end inline asm
	// begin inline asm
	{	
ld.global.cg.u64 %rd22469, [%rd22467];
	}
	// end inline asm
	// begin inline asm
	{	
ld.global.cg.u64 %rd22471, [%rd22469];
	}
	// end inline asm
	// begin inline asm
	{	
ld.global.cg.u64 %rd22473, [%rd22471];
	}
	// end inline asm
	// begin inline asm
	{	
ld.global.cg.u64 %rd22475, [%rd22473];
	}
	// end inline asm
	// begin inline asm
	{	
ld.global.cg.u64 %rd22477, [%rd22475];
	}
	// end inline asm
	// begin inline asm
	{	
ld.global.cg.u64 %rd22479, [%rd22477];
	}
	// end inline asm
	// begin inline asm
	{	
ld.global.cg.u64 %rd22481, [%rd22479];
	}
	// end inline asm
	// begin inline asm
	{	
ld.global.cg.u64 %rd22483, [%rd22481];
	}
	// end inline asm
	// begin inline asm
	{	
ld.global.cg.u64 %rd22485, [%rd22483];
	}
	// end inline asm
	// begin inline asm
	{	
ld.global.cg.u64 %rd22487, [%rd22485];
	}
	// end inline asm
	// begin inline asm
	{	
ld.global.cg.u64 %rd22489, [%rd22487];
	}
	// end inline asm
	// begin inline asm
	{	
ld.global.cg.u64 %rd22491, [%rd22489];
	}
	// end inline asm
	// begin inline asm
	{	
ld.global.cg.u64 %rd22493, [%rd22491];
	}
	// end inline asm
	// begin inline asm
	{	
ld.global.cg.u64 %rd22495, [%rd22493];
	}
	// end inline asm
	// begin inline asm
	{	
ld.global.cg.u64 %rd22497, [%rd22495];
	}
	// end inline asm
	// begin inline asm
	{	
ld.global.cg.u64 %rd22499, [%rd22497];
	}
	// end inline asm
	// begin inline asm
	{	
ld.global.cg.u64 %rd22501, [%rd22499];
	}
	// end inline asm
	// begin inline asm
	{	
ld.global.cg.u64 %rd22503, [%rd22501];
	}
	// end inline asm
	// begin inline asm
	{	
ld.global.cg.u64 %rd22505, [%rd22503];
	}
	// end inline asm
	// begin inline asm
	{	
ld.global.cg.u64 %rd22507, [%rd22505];
	}
	// end inline asm
	// begin inline asm
	{	
ld.global.cg.u64 %rd22509, [%rd22507];
	}
	// end inline asm
	// begin inline asm
	{	
ld.global.cg.u64 %rd22511, [%rd22509];
	}
	// end inline asm
	// begin inline asm
	{	
ld.global.cg.u64 %rd22513, [%rd22511];
	}
	// end inline asm
	// begin inline asm
	{	
ld.global.cg.u64 %rd22515, [%rd22513];
	}
	// end inline asm
	// begin inline asm
	{	
ld.global.cg.u64 %rd22517, [%rd22515];
	}
	// end inline asm
	// begin inline asm
	{	
ld.global.cg.u64 %rd22519, [%rd22517];
	}
	// end inline asm
	// begin inline asm
	{	
ld.global.cg.u64 %rd22521, [%rd22519];
	}
	// end inline asm
	// begin inline asm
	{	
ld.global.cg.u64 %rd22523, [%rd22521];
	}
	// end inline asm
	// begin inline asm
	{	
ld.global.cg.u64 %rd22525, [%rd22523];
	}
	// end inline asm
	// begin inline asm
	{	
ld.global.cg.u64 %rd22527, [%rd22525];
	}
	// end inline asm
	// begin inline asm
	{	
ld.global.cg.u64 %rd22529, [%rd22527];
	}
	// end inline asm
	// begin inline asm
	{	
ld.global.cg.u64 %rd22531, [%rd22529];
	}
	// end inline asm
	// begin inline asm
	{	
ld.global.cg.u64 %rd22533, [%rd22531];
	}
	// end inline asm
	// begin inline asm
	{	
ld.global.cg.u64 %rd22535, [%rd22533];
	}
	// end inline asm
	// begin inline asm
	{	
ld.global.cg.u64 %rd22537, [%rd22535];
	}
	// end inline asm
	// begin inline asm
	{	
ld.global.cg.u64 %rd22539, [%rd22537];
	}
	// end inline asm
	// begin inline asm
	{	
ld.global.cg.u64 %rd22541, [%rd22539];
	}
	// end inline asm
	// begin inline asm
	{	
ld.global.cg.u64 %rd22543, [%rd22541];
	}
	// end inline asm
	// begin inline asm
	{	
ld.global.cg.u64 %rd22545, [%rd22543];
	}
	// end inline asm
	// begin inline asm
	{	
ld.global.cg.u64 %rd22547, [%rd22545];
	}
	// end inline asm
	// begin inline asm
	{	
ld.global.cg.u64 %rd22549, [%rd22547];
	}
	// end inline asm
	// begin inline asm
	{	
ld.global.cg.u64 %rd22551, [%rd22549];
	}
	// end inline asm
	// begin inline asm
	{	
ld.global.cg.u64 %rd22553, [%rd22551];
	}
	// end inline asm
	// begin inline asm
	{	
ld.global.cg.u64 %rd22555, [%rd22553];
	}
	// end inline asm
	// begin inline asm
	{	
ld.global.cg.u64 %rd22557, [%rd22555];
	}
	// end inline asm
	// begin inline asm
	{	
ld.global.cg.u64 %rd22559, [%rd22557];
	}
	// end inline asm
	// begin inline asm
	{	
ld.global.cg.u64 %rd22561, [%rd22559];
	}
	// end inline asm
	// begin inline asm
	{	
ld.global.cg.u64 %rd22563, [%rd22561];
	}
	// end inline asm
	// begin inline asm
	{	
ld.global.cg.u64 %rd22565, [%rd22563];
	}
	// end inline asm
	// begin inline asm
	{	
ld.global.cg.u64 %rd22567, [%rd22565];
	}
	// end inline asm
	// begin inline asm
	{	
ld.global.cg.u64 %rd22569, [%rd22567];
	}
	// end inline asm
	// begin inline asm
	{	
ld.global.cg.u64 %rd22571, [%rd22569];
	}
	// end inline asm
	// begin inline asm
	{	
ld.global.cg.u64 %rd22573, [%rd22571];
	}
	// end inline asm
	// begin inline asm
	{	
ld.global.cg.u64 %rd22575, [%rd22573];
	}
	// end inline asm
	// begin inline asm
	{	
ld.global.cg.u64 %rd22577, [%rd22575];
	}
	// end inline asm
	// begin inline asm
	{	
ld.global.cg.u64 %rd22579, [%rd22577];
	}
	// end inline asm
	// begin inline asm
	{	
ld.global.cg.u64 %rd22581, [%rd22579];
	}
	// end inline asm
	// begin inline asm
	{	
ld.global.cg.u64 %rd22583, [%rd22581];
	}
	// end inline asm
	// begin inline asm
	{	
ld.global.cg.u64 %rd22585, [%rd22583];
	}
	// end inline asm
	// begin inline asm
	{	
ld.global.cg.u64 %rd22587, [%rd22585];
	}
	// end inline asm
	// begin inline asm
	{	
ld.global.cg.u64 %rd22589, [%rd22587];
	}
	// end inline asm
	// begin inline asm
	{	
ld.global.cg.u64 %rd22591, [%rd22589];
	}
	// end inline asm
	// begin inline asm
	{	
ld.global.cg.u64 %rd22593, [%rd22591];
	}
	// end inline asm
	// begin inline asm
	{	
ld.global.cg.u64 %rd22595, [%rd22593];
	}
	// end inline asm
	// begin inline asm
	{	
ld.global.cg.u64 %rd22597, [%rd22595];
	}
	// end inline asm
	// begin inline asm
	{	
ld.global.cg.u64 %rd22599, [%rd22597];
	}
	// end inline asm
	// begin inline asm
	{	
ld.global.cg.u64 %rd22601, [%rd22599];
	}
	// end inline asm
	// begin inline asm
	{	
ld.global.cg.u64 %rd22603, [%rd22601];
	}
	// end inline asm
	// begin inline asm
	{	
ld.global.cg.u64 %rd22605, [%rd22603];
	}
	// end inline asm
	// begin inline asm
	{	
ld.global.cg.u64 %rd22607, [%rd22605];
	}
	// end inline asm
	// begin inline asm
	{	
ld.global.cg.u64 %rd22609, [%rd22607];
	}
	// end inline asm
	// begin inline asm
	{	
ld.global.cg.u64 %rd22611, [%rd22609];
	}
	// end inline asm
	// begin inline asm
	{	
ld.global.cg.u64 %rd22613, [%rd22611];
	}
	// end inline asm
	// begin inline asm
	{	
ld.global.cg.u64 %rd22615, [%rd22613];
	}
	// end inline asm
	// begin inline asm
	{	
ld.global.cg.u64 %rd22617, [%rd22615];
	}
	// end inline asm
	// begin inline asm
	{	
ld.global.cg.u64 %rd22619, [%rd22617];
	}
	// end inline asm
	// begin inline asm
	{	
ld.global.cg.u64 %rd22621, [%rd22619];
	}
	// end inline asm
	// begin inline asm
	{	
ld.global.cg.u64 %rd22623, [%rd22621];
	}
	// end inline asm
	// begin inline asm
	{	
ld.global.cg.u64 %rd22625, [%rd22623];
	}
	// end inline asm
	// begin inline asm
	{	
ld.global.cg.u64 %rd22627, [%rd22625];
	}
	// end inline asm
	// begin inline asm
	{	
ld.global.cg.u64 %rd22629, [%rd22627];
	}
	// end inline asm
	// begin inline asm
	{	
ld.global.cg.u64 %rd22631, [%rd22629];
	}
	// end inline asm
	// begin inline asm
	{	
ld.global.cg.u64 %rd22633, [%rd22631];
	}
	// end inline asm
	// begin inline asm
	{	
ld.global.cg.u64 %rd22635, [%rd22633];
	}
	// end inline asm
	// begin inline asm
	{	
ld.global.cg.u64 %rd22637, [%rd22635];
	}
	// end inline asm
	// begin inline asm
	{	
ld.global.cg.u64 %rd22639, [%rd22637];
	}
	// end inline asm
	// begin inline asm
	{	
ld.global.cg.u64 %rd22641, [%rd22639];
	}
	// end inline asm
	// begin inline asm
	{	
ld.global.cg.u64 %rd22643, [%rd22641];
	}
	// end inline asm
	// begin inline asm
	{	
ld.global.cg.u64 %rd22645, [%rd22643];
	}
	// end inline asm
	// begin inline asm
	{	
ld.global.cg.u64 %rd22647, [%rd22645];
	}
	// end inline asm
	// begin inline asm
	{	
ld.global.cg.u64 %rd22649, [%rd22647];
	}
	// end inline asm
	// begin inline asm
	{	
ld.global.cg.u64 %rd22651, [%rd22649];
	}
	// end inline asm
	// begin inline asm
	{	
ld.global.cg.u64 %rd22653, [%rd22651];
	}
	// end inline asm
	// begin inline asm
	{	
ld.global.cg.u64 %rd22655, [%rd22653];
	}
	// end inline asm
	// begin inline asm
	{	
ld.global.cg.u64 %rd22657, [%rd22655];
	}
	// end inline asm
	// begin inline asm
	{	
ld.global.cg.u64 %rd22659, [%rd22657];
	}
	// end inline asm
	// begin inline asm
	{	
ld.global.cg.u64 %rd22661, [%rd22659];
	}
	// end inline asm
	// begin inline asm
	{	
ld.global.cg.u64 %rd22663, [%rd22661];
	}
	// end inline asm
	// begin inline asm
	{	
ld.global.cg.u64 %rd22665, [%rd22663];
	}
	// end inline asm
	// begin inline asm
	{	
ld.global.cg.u64 %rd22667, [%rd22665];
	}
	// end inline asm
	// begin inline asm
	{	
ld.global.cg.u64 %rd22669, [%rd22667];
	}
	// end inline asm
	// begin inline asm
	{	
ld.global.cg.u64 %rd22671, [%rd22669];
	}
	// end inline asm
	// begin inline asm
	{	
ld.global.cg.u64 %rd22673, [%rd22671];
	}
	// end inline asm
	// begin inline asm
	{	
ld.global.cg.u64 %rd22675, [%rd22673];
	}
	// end inline asm
	// begin inline asm
	{	
ld.global.cg.u64 %rd22677, [%rd22675];
	}
	// end inline asm
	// begin inline asm
	{	
ld.global.cg.u64 %rd22679, [%rd22677];
	}
	// end inline asm
	// begin inline asm
	{	
ld.global.cg.u64 %rd22681, [%rd22679];
	}
	// end inline asm
	// begin inline asm
	{	
ld.global.cg.u64 %rd22683, [%rd22681];
	}
	// end inline asm
	// begin inline asm
	{	
ld.global.cg.u64 %rd22685, [%rd22683];
	}
	// end inline asm
	// begin inline asm
	{	
ld.global.cg.u64 %rd22687, [%rd22685];
	}
	// end inline asm
	// begin inline asm
	{	
ld.global.cg.u64 %rd22689, [%rd22687];
	}
	// end inline asm
	// begin inline asm
	{	
ld.global.cg.u64 %rd22691, [%rd22689];
	}
	// end inline asm
	// begin inline asm
	{	
ld.global.cg.u64 %rd22693, [%rd22691];
	}
	// end inline asm
	// begin inline asm
	{	
ld.global.cg.u64 %rd22695, [%rd22693];
	}
	// end inline asm
	// begin inline asm
	{	
ld.global.cg.u64 %rd22697, [%rd22695];
	}
	// end inline asm
	// begin inline asm
	{	
ld.global.cg.u64 %rd22699, [%rd22697];
	}
	// end inline asm
	// begin inline asm
	{	
ld.global.cg.u64 %rd22701, [%rd22699];
	}
	// end inline asm
	// begin inline asm
	{	
ld.global.cg.u64 %rd22703, [%rd22701];
	}
	// end inline asm
	// begin inline asm
	{	
ld.global.cg.u64 %rd22705, [%rd22703];
	}
	// end inline asm
	// begin inline asm
	{	
ld.global.cg.u64 %rd22707, [%rd22705];
	}
	// end inline asm
	// begin inline asm
	{	
ld.global.cg.u64 %rd22709, [%rd22707];
	}
	// end inline asm
	// begin inline asm
	{	
ld.global.cg.u64 %rd22711, [%rd22709];
	}
	// end inline asm
	// begin inline asm
	{	
ld.global.cg.u64 %rd22713, [%rd22711];
	}
	// end inline asm
	// begin inline asm
	{	
ld.global.cg.u64 %rd22715, [%rd22713];
	}
	// end inline asm
	// begin inline asm
	{	
ld.global.cg.u64 %rd22717, [%rd22715];
	}
	// end inline asm
	// begin inline asm
	{	
ld.global.cg.u64 %rd22719, [%rd22717];
	}
	// end inline asm
	// begin inline asm
	{	
ld.global.cg.u64 %rd22721, [%rd22719];
	}
	// end inline asm
	// begin inline asm
	{	
ld.global.cg.u64 %rd22723, [%rd22721];
	}
	// end inline asm
	// begin inline asm
	{	
ld.global.cg.u64 %rd22725, [%rd22723];
	}
	// end inline asm
	// begin inline asm
	{	
ld.global.cg.u64 %rd22727, [%rd22725];
	}
	// end inline asm
	// begin inline asm
	{	
ld.global.cg.u64 %rd22729, [%rd22727];
	}
	// end inline asm
	// begin inline asm
	{	
ld.global.cg.u64 %rd22731, [%rd22729];
	}
	// end inline asm
	// begin inline asm
	{	
ld.global.cg.u64 %rd22733, [%rd22731];
	}
	// end inline asm
	// begin inline asm
	{	
ld.global.cg.u64 %rd22735, [%rd22733];
	}
	// end inline asm
	// begin inline asm
	{	
ld.global.cg.u64 %rd22737, [%rd22735];
	}
	// end inline asm
	// begin inline asm
	{	
ld.global.cg.u64 %rd22739, [%rd22737];
	}
	// end inline asm
	// begin inline asm
	{	
ld.global.cg.u64 %rd22741, [%rd22739];
	}
	// end inline asm
	// begin inline asm
	{	
ld.global.cg.u64 %rd22743, [%rd22741];
	}
	// end inline asm
	// begin inline asm
	{	
ld.global.cg.u64 %rd22745, [%rd22743];
	}
	// end inline asm
	// begin inline asm
	{	
ld.global.cg.u64 %rd22747, [%rd22745];
	}
	// end inline asm
	// begin inline asm
	{	
ld.global.cg.u64 %rd22749, [%rd22747];
	}
	// end inline asm
	// begin inline asm
	{	
ld.global.cg.u64 %rd22751, [%rd22749];
	}
	// end inline asm
	// begin inline asm
	{	
ld.global.cg.u64 %rd22753, [%rd22751];
	}
	// end inline asm
	// begin inline asm
	{	
ld.global.cg.u64 %rd22755, [%rd22753];
	}
	// end inline asm
	// begin inline asm
	{	
ld.global.cg.u64 %rd22757, [%rd22755];
	}
	// end inline asm
	// begin inline asm
	{	
ld.global.cg.u64 %rd22759, [%rd22757];
	}
	// end inline asm
	// begin inline asm
	{	
ld.global.cg.u64 %rd22761, [%rd22759];
	}
	// end inline asm
	// begin inline asm
	{	
ld.global.cg.u64 %rd22763, [%rd22761];
	}
	// end inline asm
	// begin inline asm
	{	
ld.global.cg.u64 %rd22765, [%rd22763];
	}
	// end inline asm
	// begin inline asm
	{	
ld.global.cg.u64 %rd22767, [%rd22765];
	}
	// end inline asm
	// begin inline asm
	{	
ld.global.cg.u64 %rd22769, [%rd22767];
	}
	// end inline asm
	// begin inline asm
	{	
ld.global.cg.u64 %rd22771, [%rd22769];
	}
	// end inline asm
	// begin inline asm
	{	
ld.global.cg.u64 %rd22773, [%rd22771];
	}
	// end inline asm
	// begin inline asm
	{	
ld.global.cg.u64 %rd22775, [%rd22773];
	}
	// end inline asm
	// begin inline asm
	{	
ld.global.cg.u64 %rd22777, [%rd22775];
	}
	// end inline asm
	// begin inline asm
	{	
ld.global.cg.u64 %rd22779, [%rd22777];
	}
	// end inline asm
	// begin inline asm
	{	
ld.global.cg.u64 %rd22781, [%rd22779];
	}
	// end inline asm
	// begin inline asm
	{	
ld.global.cg.u64 %rd22783, [%rd22781];
	}
	// end inline asm
	// begin inline asm
	{	
ld.global.cg.u64 %rd22785, [%rd22783];
	}
	// end inline asm
	// begin inline asm
	{	
ld.global.cg.u64 %rd22787, [%rd22785];
	}
	// end inline asm
	// begin inline asm
	{	
ld.global.cg.u64 %rd22789, [%rd22787];
	}
	// end inline asm
	// begin inline asm
	{	
ld.global.cg.u64 %rd22791, [%rd22789];
	}
	// end inline asm
	// begin inline asm
	{	
ld.global.cg.u64 %rd22793, [%rd22791];
	}
	// end inline asm
	// begin inline asm
	{	
ld.global.cg.u64 %rd22795, [%rd22793];
	}
	// end inline asm
	// begin inline asm
	{	
ld.global.cg.u64 %rd22797, [%rd22795];
	}
	// end inline asm
	// begin inline asm
	{	
ld.global.cg.u64 %rd22799, [%rd22797];
	}
	// end inline asm
	// begin inline asm
	{	
ld.global.cg.u64 %rd22801, [%rd22799];
	}
	// end inline asm
	// begin inline asm
	{	
ld.global.cg.u64 %rd22803, [%rd22801];
	}
	// end inline asm
	// begin inline asm
	{	
ld.global.cg.u64 %rd22805, [%rd22803];
	}
	// end inline asm
	// begin inline asm
	{	
ld.global.cg.u64 %rd22807, [%rd22805];
	}
	// end inline asm
	// begin inline asm
	{	
ld.global.cg.u64 %rd22809, [%rd22807];
	}
	// end inline asm
	// begin inline asm
	{	
ld.global.cg.u64 %rd22811, [%rd22809];
	}
	// end inline asm
	// begin inline asm
	{	
ld.global.cg.u64 %rd22813, [%rd22811];
	}
	// end inline asm
	// begin inline asm
	{	
ld.global.cg.u64 %rd22815, [%rd22813];
	}
	// end inline asm
	// begin inline asm
	{	
ld.global.cg.u64 %rd22817, [%rd22815];
	}
	// end inline asm
	// begin inline asm
	{	
ld.global.cg.u64 %rd22819, [%rd22817];
	}
	// end inline asm
	// begin inline asm
	{	
ld.global.cg.u64 %rd22821, [%rd22819];
	}
	// end inline asm
	// begin inline asm
	{	
ld.global.cg.u64 %rd22823, [%rd22821];
	}
	// end inline asm
	// begin inline asm
	{	
ld.global.cg.u64 %rd22825, [%rd22823];
	}
	// end inline asm
	// begin inline asm
	{	
ld.global.cg.u64 %rd22827, [%rd22825];
	}
	// end inline asm
	// begin inline asm
	{	
ld.global.cg.u64 %rd22829, [%rd22827];
	}
	// end inline asm
	// begin inline asm
	{	
ld.global.cg.u64 %rd22831, [%rd22829];
	}
	// end inline asm
	// begin inline asm
	{	
ld.global.cg.u64 %rd22833, [%rd22831];
	}
	// end inline asm
	// begin inline asm
	{	
ld.global.cg.u64 %rd22835, [%rd22833];
	}
	// end inline asm
	// begin inline asm
	{	
ld.global.cg.u64 %rd22837, [%rd22835];
	}
	// end inline asm
	// begin inline asm
	{	
ld.global.cg.u64 %rd22839, [%rd22837];
	}
	// end inline asm
	// begin inline asm
	{	
ld.global.cg.u64 %rd22841, [%rd22839];
	}
	// end inline asm
	// begin inline asm
	{	
ld.global.cg.u64 %rd22843, [%rd22841];
	}
	// end inline asm
	// begin inline asm
	{	
ld.global.cg.u64 %rd22845, [%rd22843];
	}
	// end inline asm
	// begin inline asm
	{	
ld.global.cg.u64 %rd22847, [%rd22845];
	}
	// end inline asm
	// begin inline asm
	{	
ld.global.cg.u64 %rd22849, [%rd22847];
	}
	// end inline asm
	// begin inline asm
	{	
ld.global.cg.u64 %rd22851, [%rd22849];
	}
	// end inline asm
	// begin inline asm
	{	
ld.global.cg.u64 %rd22853, [%rd22851];
	}
	// end inline asm
	// begin inline asm
	{	
ld.global.cg.u64 %rd22855, [%rd22853];
	}
	// end inline asm
	// begin inline asm
	{	
ld.global.cg.u64 %rd22857, [%rd22855];
	}
	// end inline asm
	// begin inline asm
	{	
ld.global.cg.u64 %rd22859, [%rd22857];
	}
	// end inline asm
	// begin inline asm
	{	
ld.global.cg.u64 %rd22861, [%rd22859];
	}
	// end inline asm
	// begin inline asm
	{	
ld.global.cg.u64 %rd22863, [%rd22861];
	}
	// end inline asm
	// begin inline asm
	{	
ld.global.cg.u64 %rd22865, [%rd22863];
	}
	// end inline asm
	// begin inline asm
	{	
ld.global.cg.u64 %rd22867, [%rd22865];
	}
	// end inline asm
	// begin inline asm
	{	
ld.global.cg.u64 %rd22869, [%rd22867];
	}
	// end inline asm
	// begin inline asm
	{	
ld.global.cg.u64 %rd22871, [%rd22869];
	}
	// end inline asm
	// begin inline asm
	{	
ld.global.cg.u64 %rd22873, [%rd22871];
	}
	// end inline asm
	// begin inline asm
	{	
ld.global.cg.u64 %rd22875, [%rd22873];
	}
	// end inline asm
	// begin inline asm
	{	
ld.global.cg.u64 %rd22877, [%rd22875];
	}
	// end inline asm
	// begin inline asm
	{	
ld.global.cg.u64 %rd22879, [%rd22877];
	}
	// end inline asm
	// begin inline asm
	{	
ld.global.cg.u64 %rd22881, [%rd22879];
	}
	// end inline asm
	// begin inline asm
	{	
ld.global.cg.u64 %rd22883, [%rd22881];
	}
	// end inline asm
	// begin inline asm
	{	
ld.global.cg.u64 %rd22885, [%rd22883];
	}
	// end inline asm
	// begin inline asm
	{	
ld.global.cg.u64 %rd22887, [%rd22885];
	}
	// end inline asm
	// begin inline asm
	{	
ld.global.cg.u64 %rd22889, [%rd22887];
	}
	// end inline asm
	// begin inline asm
	{	
ld.global.cg.u64 %rd22891, [%rd22889];
	}
	// end inline asm
	// begin inline asm
	{	
ld.global.cg.u64 %rd22893, [%rd22891];
	}
	// end inline asm
	// begin inline asm
	{	
ld.global.cg.u64 %rd22895, [%rd22893];
	}
	// end inline asm
	// begin inline asm
	{	
ld.global.cg.u64 %rd22897, [%rd22895];
	}
	// end inline asm
	// begin inline asm
	{	
ld.global.cg.u64 %rd22899, [%rd22897];
	}
	// end inline asm
	// begin inline asm
	{	
ld.global.cg.u64 %rd22901, [%rd22899];
	}
	// end inline asm
	// begin inline asm
	{	
ld.global.cg.u64 %rd22903, [%rd22901];
	}
	// end inline asm
	// begin inline asm
	{	
ld.global.cg.u64 %rd22905, [%rd22903];
	}
	// end inline asm
	// begin inline asm
	{	
ld.global.cg.u64 %rd22907, [%rd22905];
	}
	// end inline asm
	// begin inline asm
	{	
ld.global.cg.u64 %rd22909, [%rd22907];
	}
	// end inline asm
	// begin inline asm
	{	
ld.global.cg.u64 %rd22911, [%rd22909];
	}
	// end inline asm
	// begin inline asm
	{	
ld.global.cg.u64 %rd22913, [%rd22911];
	}
	// end inline asm
	// begin inline asm
	{	
ld.global.cg.u64 %rd22915, [%rd22913];
	}
	// end inline asm
	// begin inline asm
	{	
ld.global.cg.u64 %rd22917, [%rd22915];
	}
	// end inline asm
	// begin inline asm
	{	
ld.global.cg.u64 %rd22919, [%rd22917];
	}
	// end inline asm
	// begin inline asm
	{	
ld.global.cg.u64 %rd22921, [%rd22919];
	}
	// end inline asm
	// begin inline asm
	{	
ld.global.cg.u64 %rd22923, [%rd22921];
	}
	// end inline asm
	// begin inline asm
	{	
ld.global.cg.u64 %rd22925, [%rd22923];
	}
	// end inline asm
	// begin inline asm
	{	
ld.global.cg.u64 %rd22927, [%rd22925];
	}
	// end inline asm
	// begin inline asm
	{	
ld.global.cg.u64 %rd22929, [%rd22927];
	}
	// end inline asm
	// begin inline asm
	{	
ld.global.cg.u64 %rd22931, [%rd22929];
	}
	// end inline asm
	// begin inline asm
	{	
ld.global.cg.u64 %rd22933, [%rd22931];
	}
	// end inline asm
	// begin inline asm
	{	
ld.global.cg.u64 %rd22935, [%rd22933];
	}
	// end inline asm
	// begin inline asm
	{	
ld.global.cg.u64 %rd22937, [%rd22935];
	}
	// end inline asm
	// begin inline asm
	{	
ld.global.cg.u64 %rd22939, [%rd22937];
	}
	// end inline asm
	// begin inline asm
	{	
ld.global.cg.u64 %rd22941, [%rd22939];
	}
	// end inline asm
	// begin inline asm
	{	
ld.global.cg.u64 %rd22943, [%rd22941];
	}
	// end inline asm
	// begin inline asm
	{	
ld.global.cg.u64 %rd22945, [%rd22943];
	}
	// end inline asm
	// begin inline asm
	{	
ld.global.cg.u64 %rd22947, [%rd22945];
	}
	// end inline asm
	// begin inline asm
	{	
ld.global.cg.u64 %rd22949, [%rd22947];
	}
	// end inline asm
	// begin inline asm
	{	
ld.global.cg.u64 %rd22951, [%rd22949];
	}
	// end inline asm
	// begin inline asm
	{	
ld.global.cg.u64 %rd22953, [%rd22951];
	}
	// end inline asm
	// begin inline asm
	{	
ld.global.cg.u64 %rd22955, [%rd22953];
	}
	// end inline asm
	// begin inline asm
	{	
ld.global.cg.u64 %rd22957, [%rd22955];
	}
	// end inline asm
	// begin inline asm
	{	
ld.global.cg.u64 %rd22959, [%rd22957];
	}
	// end inline asm
	// begin inline asm
	{	
ld.global.cg.u64 %rd22961, [%rd22959];
	}
	// end inline asm
	// begin inline asm
	{	
ld.global.cg.u64 %rd22963, [%rd22961];
	}
	// end inline asm
	// begin inline asm
	{	
ld.global.cg.u64 %rd22965, [%rd22963];
	}
	// end inline asm
	// begin inline asm
	{	
ld.global.cg.u64 %rd22967, [%rd22965];
	}
	// end inline asm
	// begin inline asm
	{	
ld.global.cg.u64 %rd22969, [%rd22967];
	}
	// end inline asm
	// begin inline asm
	{	
ld.global.cg.u64 %rd22971, [%rd22969];
	}
	// end inline asm
	// begin inline asm
	{	
ld.global.cg.u64 %rd22973, [%rd22971];
	}
	// end inline asm
	// begin inline asm
	{	
ld.global.cg.u64 %rd22975, [%rd22973];
	}
	// end inline asm
	// begin inline asm
	{	
ld.global.cg.u64 %rd22977, [%rd22975];
	}
	// end inline asm
	// begin inline asm
	{	
ld.global.cg.u64 %rd22979, [%rd22977];
	}
	// end inline asm
	// begin inline asm
	{	
ld.global.cg.u64 %rd22981, [%rd22979];
	}
	// end inline asm
	// begin inline asm
	{	
ld.global.cg.u64 %rd22983, [%rd22981];
	}
	// end inline asm
	// begin inline asm
	{	
ld.global.cg.u64 %rd22985, [%rd22983];
	}
	// end inline asm
	// begin inline asm
	{	
ld.global.cg.u64 %rd22987, [%rd22985];
	}
	// end inline asm
	// begin inline asm
	{	
ld.global.cg.u64 %rd22989, [%rd22987];
	}
	// end inline asm
	// begin inline asm
	{	
ld.global.cg.u64 %rd22991, [%rd22989];
	}
	// end inline asm
	// begin inline asm
	{	
ld.global.cg.u64 %rd22993, [%rd22991];
	}
	// end inline asm
	// begin inline asm
	{	
ld.global.cg.u64 %rd22995, [%rd22993];
	}
	// end inline asm
	// begin inline asm
	{	
ld.global.cg.u64 %rd22997, [%rd22995];
	}
	// end inline asm
	// begin inline asm
	{	
ld.global.cg.u64 %rd22999, [%rd22997];
	}
	// end inline asm
	// begin inline asm
	{	
ld.global.cg.u64 %rd23001, [%rd22999];
	}
	// end inline asm
	// begin inline asm
	{	
ld.global.cg.u64 %rd23003, [%rd23001];
	}
	// end inline asm
	// begin inline asm
	{	
ld.global.cg.u64 %rd23005, [%rd23003];
	}
	// end inline asm
	// begin inline asm
	{	
ld.global.cg.u64 %rd23007, [%rd23005];
	}
	// end inline asm
	// begin inline asm
	{	
ld.global.cg.u64 %rd23009, [%rd23007];
	}
	// end inline asm
	// begin inline asm
	{	
ld.global.cg.u64 %rd23011, [%rd23009];
	}
	// end inline asm
	// begin inline asm
	{	
ld.global.cg.u64 %rd23013, [%rd23011];
	}
	// end inline asm
	// begin inline asm
	{	
ld.global.cg.u64 %rd23015, [%rd23013];
	}
	// end inline asm
	// begin inline asm
	{	
ld.global.cg.u64 %rd23017, [%rd23015];
	}
	// end inline asm
	// begin inline asm
	{	
ld.global.cg.u64 %rd23019, [%rd23017];
	}
	// end inline asm
	// begin inline asm
	{	
ld.global.cg.u64 %rd23021, [%rd23019];
	}
	// end inline asm
	// begin inline asm
	{	
ld.global.cg.u64 %rd23023, [%rd23021];
	}
	// end inline asm
	// begin inline asm
	{	
ld.global.cg.u64 %rd23025, [%rd23023];
	}
	// end inline asm
	// begin inline asm
	{	
ld.global.cg.u64 %rd23027, [%rd23025];
	}
	// end inline asm
	// begin inline asm
	{	
ld.global.cg.u64 %rd23029, [%rd23027];
	}
	// end inline asm
	// begin inline asm
	{	
ld.global.cg.u64 %rd23031, [%rd23029];
	}
	// end inline asm
	// begin inline asm
	{	
ld.global.cg.u64 %rd23033, [%rd23031];
	}
	// end inline asm
	// begin inline asm
	{	
ld.global.cg.u64 %rd23035, [%rd23033];
	}
	// end inline asm
	// begin inline asm
	{	
ld.global.cg.u64 %rd23037, [%rd23035];
	}
	// end inline asm
	// begin inline asm
	{	
ld.global.cg.u64 %rd23039, [%rd23037];
	}
	// end inline asm
	// begin inline asm
	{	
ld.global.cg.u64 %rd23041, [%rd23039];
	}
	// end inline asm
	// begin inline asm
	{	
ld.global.cg.u64 %rd23043, [%rd23041];
	}
	// end inline asm
	// begin inline asm
	{	
ld.global.cg.u64 %rd23045, [%rd23043];
	}
	// end inline asm
	// begin inline asm
	{	
ld.global.cg.u64 %rd23047, [%rd23045];
	}
	// end inline asm
	// begin inline asm
	{	
ld.global.cg.u64 %rd23049, [%rd23047];
	}
	// end inline asm
	// begin inline asm
	{	
ld.global.cg.u64 %rd23051, [%rd23049];
	}
	// end inline asm
	// begin inline asm
	{	
ld.global.cg.u64 %rd23053, [%rd23051];
	}
	// end inline asm
	// begin inline asm
	{	
ld.global.cg.u64 %rd23055, [%rd23053];
	}
	// end inline asm
	// begin inline asm
	{	
ld.global.cg.u64 %rd23057, [%rd23055];
	}
	// end inline asm
	// begin inline asm
	{	
ld.global.cg.u64 %rd23059, [%rd23057];
	}
	// end inline asm
	// begin inline asm
	{	
ld.global.cg.u64 %rd23061, [%rd23059];
	}
	// end inline asm
	// begin inline asm
	{	
ld.global.cg.u64 %rd23063, [%rd23061];
	}
	// end inline asm
	// begin inline asm
	{	
ld.global.cg.u64 %rd23065, [%rd23063];
	}
	// end inline asm
	// begin inline asm
	{	
ld.global.cg.u64 %rd23067, [%rd23065];
	}
	// end inline asm
	// begin inline asm
	{	
ld.global.cg.u64 %rd23069, [%rd23067];
	}
	// end inline asm
	// begin inline asm
	{	
ld.global.cg.u64 %rd23071, [%rd23069];
	}
	// end inline asm
	// begin inline asm
	{	
ld.global.cg.u64 %rd23073, [%rd23071];
	}
	// end inline asm
	// begin inline asm
	{	
ld.global.cg.u64 %rd23075, [%rd23073];
	}
	// end inline asm
	// begin inline asm
	{	
ld.global.cg.u64 %rd23077, [%rd23075];
	}
	// end inline asm
	// begin inline asm
	{	
ld.global.cg.u64 %rd23079, [%rd23077];
	}
	// end inline asm
	// begin inline asm
	{	
ld.global.cg.u64 %rd23081, [%rd23079];
	}
	// end inline asm
	// begin inline asm
	{	
ld.global.cg.u64 %rd23083, [%rd23081];
	}
	// end inline asm
	// begin inline asm
	{	
ld.global.cg.u64 %rd23085, [%rd23083];
	}
	// end inline asm
	// begin inline asm
	{	
ld.global.cg.u64 %rd23087, [%rd23085];
	}
	// end inline asm
	// begin inline asm
	{	
ld.global.cg.u64 %rd23089, [%rd23087];
	}
	// end inline asm
	// begin inline asm
	{	
ld.global.cg.u64 %rd23091, [%rd23089];
	}
	// end inline asm
	// begin inline asm
	{	
ld.global.cg.u64 %rd23093, [%rd23091];
	}
	// end inline asm
	// begin inline asm
	{	
ld.global.cg.u64 %rd23095, [%rd23093];
	}
	// end inline asm
	// begin inline asm
	{	
ld.global.cg.u64 %rd23097, [%rd23095];
	}
	// end inline asm
	// begin inline asm
	{	
ld.global.cg.u64 %rd23099, [%rd23097];
	}
	// end inline asm
	// begin inline asm
	{	
ld.global.cg.u64 %rd23101, [%rd23099];
	}
	// end inline asm
	// begin inline asm
	{	
ld.global.cg.u64 %rd23103, [%rd23101];
	}
	// end inline asm
	// begin inline asm
	{	
ld.global.cg.u64 %rd23105, [%rd23103];
	}
	// end inline asm
	// begin inline asm
	{	
ld.global.cg.u64 %rd23107, [%rd23105];
	}
	// end inline asm
	// begin inline asm
	{	
ld.global.cg.u64 %rd23109, [%rd23107];
	}
	// end inline asm
	// begin inline asm
	{	
ld.global.cg.u64 %rd23111, [%rd23109];
	}
	// end inline asm
	// begin inline asm
	{	
ld.global.cg.u64 %rd23113, [%rd23111];
	}
	// end inline asm
	// begin inline asm
	{	
ld.global.cg.u64 %rd23115, [%rd23113];
	}
	// end inline asm
	// begin inline asm
	{	
ld.global.cg.u64 %rd23117, [%rd23115];
	}
	// end inline asm
	// begin inline asm
	{	
ld.global.cg.u64 %rd23119, [%rd23117];
	}
	// end inline asm
	// begin inline asm
	{	
ld.global.cg.u64 %rd23121, [%rd23119];
	}
	// end inline asm
	// begin inline asm
	{	
ld.global.cg.u64 %rd23123, [%rd23121];
	}
	// end inline asm
	// begin inline asm
	{	
ld.global.cg.u64 %rd23125, [%rd23123];
	}
	// end inline asm
	// begin inline asm
	{	
ld.global.cg.u64 %rd23127, [%rd23125];
	}
	// end inline asm
	// begin inline asm
	{	
ld.global.cg.u64 %rd23129, [%rd23127];
	}
	// end inline asm
	// begin inline asm
	{	
ld.global.cg.u64 %rd23131, [%rd23129];
	}
	// end inline asm
	// begin inline asm
	{	
ld.global.cg.u64 %rd23133, [%rd23131];
	}
	// end inline asm
	// begin inline asm
	{	
ld.global.cg.u64 %rd23135, [%rd23133];
	}
	// end inline asm
	// begin inline asm
	{	
ld.global.cg.u64 %rd23137, [%rd23135];
	}
	// end inline asm
	// begin inline asm
	{	
ld.global.cg.u64 %rd23139, [%rd23137];
	}
	// end inline asm
	// begin inline asm
	{	
ld.global.cg.u64 %rd23141, [%rd23139];
	}
	// end inline asm
	// begin inline asm
	{	
ld.global.cg.u64 %rd23143, [%rd23141];
	}
	// end inline asm
	// begin inline asm
	{	
ld.global.cg.u64 %rd23145, [%rd23143];
	}
	// end inline asm
	// begin inline asm
	{	
ld.global.cg.u64 %rd23147, [%rd23145];
	}
	// end inline asm
	// begin inline asm
	{	
ld.global.cg.u64 %rd23149, [%rd23147];
	}
	// end inline asm
	// begin inline asm
	{	
ld.global.cg.u64 %rd23151, [%rd23149];
	}
	// end inline asm
	// begin inline asm
	{	
ld.global.cg.u64 %rd23153, [%rd23151];
	}
	// end inline asm
	// begin inline asm
	{	
ld.global.cg.u64 %rd23155, [%rd23153];
	}
	// end inline asm
	// begin inline asm
	{	
ld.global.cg.u64 %rd23157, [%rd23155];
	}
	// end inline asm
	// begin inline asm
	{	
ld.global.cg.u64 %rd23159, [%rd23157];
	}
	// end inline asm
	// begin inline asm
	{	
ld.global.cg.u64 %rd23161, [%rd23159];
	}
	// end inline asm
	// begin inline asm
	{	
ld.global.cg.u64 %rd23163, [%rd23161];
	}
	// end inline asm
	// begin inline asm
	{	
ld.global.cg.u64 %rd23165, [%rd23163];
	}
	// end inline asm
	// begin inline asm
	{	
ld.global.cg.u64 %rd23167, [%rd23165];
	}
	// end inline asm
	// begin inline asm
	{	
ld.global.cg.u64 %rd23169, [%rd23167];
	}
	// end inline asm
	// begin inline asm
	{	
ld.global.cg.u64 %rd23171, [%rd23169];
	}
	// end inline asm
	// begin inline asm
	{	
ld.global.cg.u64 %rd23173, [%rd23171];
	}
	// end inline asm
	// begin inline asm
	{	
ld.global.cg.u64 %rd23175, [%rd23173];
	}
	// end inline asm
	// begin inline asm
	{	
ld.global.cg.u64 %rd23177, [%rd23175];
	}
	// end inline asm
	// begin inline asm
	{	
ld.global.cg.u64 %rd23179, [%rd23177];
	}
	// end inline asm
	// begin inline asm
	{	
ld.global.cg.u64 %rd23181, [%rd23179];
	}
	// end inline asm
	// begin inline asm
	{	
ld.global.cg.u64 %rd23183, [%rd23181];
	}
	// end inline asm
	// begin inline asm
	{	
ld.global.cg.u64 %rd23185, [%rd23183];
	}
	// end inline asm
	// begin inline asm
	{	
ld.global.cg.u64 %rd23187, [%rd23185];
	}
	// end inline asm
	// begin inline asm
	{	
ld.global.cg.u64 %rd23189, [%rd23187];
	}
	// end inline asm
	// begin inline asm
	{	
ld.global.cg.u64 %rd23191, [%rd23189];
	}
	// end inline asm
	// begin inline asm
	{	
ld.global.cg.u64 %rd23193, [%rd23191];
	}
	// end inline asm
	// begin inline asm
	{	
ld.global.cg.u64 %rd23195, [%rd23193];
	}
	// end inline asm
	// begin inline asm
	{	
ld.global.cg.u64 %rd23197, [%rd23195];
	}
	// end inline asm
	// begin inline asm
	{	
ld.global.cg.u64 %rd23199, [%rd23197];
	}
	// end inline asm
	// begin inline asm
	{	
ld.global.cg.u64 %rd23201, [%rd23199];
	}
	// end inline asm
	// begin inline asm
	{	
ld.global.cg.u64 %rd23203, [%rd23201];
	}
	// end inline asm
	// begin inline asm
	{	
ld.global.cg.u64 %rd23205, [%rd23203];
	}
	// end inline asm
	// begin inline asm
	{	
ld.global.cg.u64 %rd23207, [%rd23205];
	}
	// end inline asm
	// begin inline asm
	{	
ld.global.cg.u64 %rd23209, [%rd23207];
	}
	// end inline asm
	// begin inline asm
	{	
ld.global.cg.u64 %rd23211, [%rd23209];
	}
	// end inline asm
	// begin inline asm
	{	
ld.global.cg.u64 %rd23213, [%rd23211];
	}
	// end inline asm
	// begin inline asm
	{	
ld.global.cg.u64 %rd23215, [%rd23213];
	}
	// end inline asm
	// begin inline asm
	{	
ld.global.cg.u64 %rd23217, [%rd23215];
	}
	// end inline asm
	// begin inline asm
	{	
ld.global.cg.u64 %rd23219, [%rd23217];
	}
	// end inline asm
	// begin inline asm
	{	
ld.global.cg.u64 %rd23221, [%rd23219];
	}
	// end inline asm
	// begin inline asm
	{	
ld.global.cg.u64 %rd23223, [%rd23221];
	}
	// end inline asm
	// begin inline asm
	{	
ld.global.cg.u64 %rd23225, [%rd23223];
	}
	// end inline asm
	// begin inline asm
	{	
ld.global.cg.u64 %rd23227, [%rd23225];
	}
	// end inline asm
	// begin inline asm
	{	
ld.global.cg.u64 %rd23229, [%rd23227];
	}
	// end inline asm
	// begin inline asm
	{	
ld.global.cg.u64 %rd23231, [%rd23229];
	}
	// end inline asm
	// begin inline asm
	{	
ld.global.cg.u64 %rd23233, [%rd23231];
	}
	// end inline asm
	// begin inline asm
	{	
ld.global.cg.u64 %rd23235, [%rd23233];
	}
	// end inline asm
	// begin inline asm
	{	
ld.global.cg.u64 %rd23237, [%rd23235];
	}
	// end inline asm
	// begin inline asm
	{	
ld.global.cg.u64 %rd23239, [%rd23237];
	}
	// end inline asm
	// begin inline asm
	{	
ld.global.cg.u64 %rd23241, [%rd23239];
	}
	// end inline asm
	// begin inline asm
	{	
ld.global.cg.u64 %rd23243, [%rd23241];
	}
	// end inline asm
	// begin inline asm
	{	
ld.global.cg.u64 %rd23245, [%rd23243];
	}
	// end inline asm
	// begin inline asm
	{	
ld.global.cg.u64 %rd23247, [%rd23245];
	}
	// end inline asm
	// begin inline asm
	{	
ld.global.cg.u64 %rd23249, [%rd23247];
	}
	// end inline asm
	// begin inline asm
	{	
ld.global.cg.u64 %rd23251, [%rd23249];
	}
	// end inline asm
	// begin inline asm
	{	
ld.global.cg.u64 %rd23253, [%rd23251];
	}
	// end inline asm
	// begin inline asm
	{	
ld.global.cg.u64 %rd23255, [%rd23253];
	}
	// end inline asm
	// begin inline asm
	{	
ld.global.cg.u64 %rd23257, [%rd23255];
	}
	// end inline asm
	// begin inline asm
	{	
ld.global.cg.u64 %rd23259, [%rd23257];
	}
	// end inline asm
	// begin inline asm
	{	
ld.global.cg.u64 %rd23261, [%rd23259];
	}
	// end inline asm
	// begin inline asm
	{	
ld.global.cg.u64 %rd23263, [%rd23261];
	}
	// end inline asm
	// begin inline asm
	{	
ld.global.cg.u64 %rd23265, [%rd23263];
	}
	// end inline asm
	// begin inline asm
	{	
ld.global.cg.u64 %rd23267, [%rd23265];
	}
	// end inline asm
	// begin inline asm
	{	
ld.global.cg.u64 %rd23269, [%rd23267];
	}
	// end inline asm
	// begin inline asm
	{	
ld.global.cg.u64 %rd23271, [%rd23269];
	}
	// end inline asm
	// begin inline asm
	{	
ld.global.cg.u64 %rd23273, [%rd23271];
	}
	// end inline asm
	// begin inline asm
	{	
ld.global.cg.u64 %rd23275, [%rd23273];
	}
	// end inline asm
	// begin inline asm
	{	
ld.global.cg.u64 %rd23277, [%rd23275];
	}
	// end inline asm
	// begin inline asm
	{	
ld.global.cg.u64 %rd23279, [%rd23277];
	}
	// end inline asm
	// begin inline asm
	{	
ld.global.cg.u64 %rd23281, [%rd23279];
	}
	// end inline asm
	// begin inline asm
	{	
ld.global.cg.u64 %rd23283, [%rd23281];
	}
	// end inline asm
	// begin inline asm
	{	
ld.global.cg.u64 %rd23285, [%rd23283];
	}
	// end inline asm
	// begin inline asm
	{	
ld.global.cg.u64 %rd23287, [%rd23285];
	}
	// end inline asm
	// begin inline asm
	{	
ld.global.cg.u64 %rd23289, [%rd23287];
	}
	// end inline asm
	// begin inline asm
	{	
ld.global.cg.u64 %rd23291, [%rd23289];
	}
	// end inline asm
	// begin inline asm
	{	
ld.global.cg.u64 %rd23293, [%rd23291];
	}
	// end inline asm
	// begin inline asm
	{	
ld.global.cg.u64 %rd23295, [%rd23293];
	}
	// end inline asm
	// begin inline asm
	{	
ld.global.cg.u64 %rd23297, [%rd23295];
	}
	// end inline asm
	// begin inline asm
	{	
ld.global.cg.u64 %rd23299, [%rd23297];
	}
	// end inline asm
	// begin inline asm
	{	
ld.global.cg.u64 %rd23301, [%rd23299];
	}
	// end inline asm
	// begin inline asm
	{	
ld.global.cg.u64 %rd23303, [%rd23301];
	}
	// end inline asm
	// begin inline asm
	{	
ld.global.cg.u64 %rd23305, [%rd23303];
	}
	// end inline asm
	// begin inline asm
	{	
ld.global.cg.u64 %rd23307, [%rd23305];
	}
	// end inline asm
	// begin inline asm
	{	
ld.global.cg.u64 %rd23309, [%rd23307];
	}
	// end inline asm
	// begin inline asm
	{	
ld.global.cg.u64 %rd23311, [%rd23309];
	}
	// end inline asm
	// begin inline asm
	{	
ld.global.cg.u64 %rd23313, [%rd23311];
	}
	// end inline asm
	// begin inline asm
	{	
ld.global.cg.u64 %rd23315, [%rd23313];
	}
	// end inline asm
	// begin inline asm
	{	
ld.global.cg.u64 %rd23317, [%rd23315];
	}
	// end inline asm
	// begin inline asm
	{	
ld.global.cg.u64 %rd23319, [%rd23317];
	}
	// end inline asm
	// begin inline asm
	{	
ld.global.cg.u64 %rd23321, [%rd23319];
	}
	// end inline asm
	// begin inline asm
	{	
ld.global.cg.u64 %rd23323, [%rd23321];
	}
	// end inline asm
	// begin inline asm
	{	
ld.global.cg.u64 %rd23325, [%rd23323];
	}
	// end inline asm
	// begin inline asm
	{	
ld.global.cg.u64 %rd23327, [%rd23325];
	}
	// end inline asm
	// begin inline asm
	{	
ld.global.cg.u64 %rd23329, [%rd23327];
	}
	// end inline asm
	// begin inline asm
	{	
ld.global.cg.u64 %rd23331, [%rd23329];
	}
	// end inline asm
	// begin inline asm
	{	
ld.global.cg.u64 %rd23333, [%rd23331];
	}
	// end inline asm
	// begin inline asm
	{	
ld.global.cg.u64 %rd23335, [%rd23333];
	}
	// end inline asm
	// begin inline asm
	{	
ld.global.cg.u64 %rd23337, [%rd23335];
	}
	// end inline asm
	// begin inline asm
	{	
ld.global.cg.u64 %rd23339, [%rd23337];
	}
	// end inline asm
	// begin inline asm
	{	
ld.global.cg.u64 %rd23341, [%rd23339];
	}
	// end inline asm
	// begin inline asm
	{	
ld.global.cg.u64 %rd23343, [%rd23341];
	}
	// end inline asm
	// begin inline asm
	{	
ld.global.cg.u64 %rd23345, [%rd23343];
	}
	// end inline asm
	// begin inline asm
	{	
ld.global.cg.u64 %rd23347, [%rd23345];
	}
	// end inline asm
	// begin inline asm
	{	
ld.global.cg.u64 %rd23349, [%rd23347];
	}
	// end inline asm
	// begin inline asm
	{	
ld.global.cg.u64 %rd23351, [%rd23349];
	}
	// end inline asm
	// begin inline asm
	{	
ld.global.cg.u64 %rd23353, [%rd23351];
	}
	// end inline asm
	// begin inline asm
	{	
ld.global.cg.u64 %rd23355, [%rd23353];
	}
	// end inline asm
	// begin inline asm
	{	
ld.global.cg.u64 %rd23357, [%rd23355];
	}
	// end inline asm
	// begin inline asm
	{	
ld.global.cg.u64 %rd23359, [%rd23357];
	}
	// end inline asm
	// begin inline asm
	{	
ld.global.cg.u64 %rd23361, [%rd23359];
	}
	// end inline asm
	// begin inline asm
	{	
ld.global.cg.u64 %rd23363, [%rd23361];
	}
	// end inline asm
	// begin inline asm
	{	
ld.global.cg.u64 %rd23365, [%rd23363];
	}
	// end inline asm
	// begin inline asm
	{	
ld.global.cg.u64 %rd23367, [%rd23365];
	}
	// end inline asm
	// begin inline asm
	{	
ld.global.cg.u64 %rd23369, [%rd23367];
	}
	// end inline asm
	// begin inline asm
	{	
ld.global.cg.u64 %rd23371, [%rd23369];
	}
	// end inline asm
	// begin inline asm
	{	
ld.global.cg.u64 %rd23373, [%rd23371];
	}
	// end inline asm
	// begin inline asm
	{	
ld.global.cg.u64 %rd23375, [%rd23373];
	}
	// end inline asm
	// begin inline asm
	{	
ld.global.cg.u64 %rd23377, [%rd23375];
	}
	// end inline asm
	// begin inline asm
	{	
ld.global.cg.u64 %rd23379, [%rd23377];
	}
	// end inline asm
	// begin inline asm
	{	
ld.global.cg.u64 %rd23381, [%rd23379];
	}
	// end inline asm
	// begin inline asm
	{	
ld.global.cg.u64 %rd23383, [%rd23381];
	}
	// end inline asm
	// begin inline asm
	{	
ld.global.cg.u64 %rd23385, [%rd23383];
	}
	// end inline asm
	// begin inline asm
	{	
ld.global.cg.u64 %rd23387, [%rd23385];
	}
	// end inline asm
	// begin inline asm
	{	
ld.global.cg.u64 %rd23389, [%rd23387];
	}
	// end inline asm
	// begin inline asm
	{	
ld.global.cg.u64 %rd23391, [%rd23389];
	}
	// end inline asm
	// begin inline asm
	{	
ld.global.cg.u64 %rd23393, [%rd23391];
	}
	// end inline asm
	// begin inline asm
	{	
ld.global.cg.u64 %rd23395, [%rd23393];
	}
	// end inline asm
	// begin inline asm
	{	
ld.global.cg.u64 %rd23397, [%rd23395];
	}
	// end inline asm
	// begin inline asm
	{	
ld.global.cg.u64 %rd23399, [%rd23397];
	}
	// end inline asm
	// begin inline asm
	{	
ld.global.cg.u64 %rd23401, [%rd23399];
	}
	// end inline asm
	// begin inline asm
	{	
ld.global.cg.u64 %rd23403, [%rd23401];
	}
	// end inline asm
	// begin inline asm
	{	
ld.global.cg.u64 %rd23405, [%rd23403];
	}
	// end inline asm
	// begin inline asm
	{	
ld.global.cg.u64 %rd23407, [%rd23405];
	}
	// end inline asm
	// begin inline asm
	{	
ld.global.cg.u64 %rd23409, [%rd23407];
	}
	// end inline asm
	// begin inline asm
	{	
ld.global.cg.u64 %rd23411, [%rd23409];
	}
	// end inline asm
	// begin inline asm
	{	
ld.global.cg.u64 %rd23413, [%rd23411];
	}
	// end inline asm
	// begin inline asm
	{	
ld.global.cg.u64 %rd23415, [%rd23413];
	}
	// end inline asm
	// begin inline asm
	{	
ld.global.cg.u64 %rd23417, [%rd23415];
	}
	// end inline asm
	// begin inline asm
	{	
ld.global.cg.u64 %rd23419, [%rd23417];
	}
	// end inline asm
	// begin inline asm
	{	
ld.global.cg.u64 %rd23421, [%rd23419];
	}
	// end inline asm
	// begin inline asm
	{	
ld.global.cg.u64 %rd23423, [%rd23421];
	}
	// end inline asm
	// begin inline asm
	{	
ld.global.cg.u64 %rd23425, [%rd23423];
	}
	// end inline asm
	// begin inline asm
	{	
ld.global.cg.u64 %rd23427, [%rd23425];
	}
	// end inline asm
	// begin inline asm
	{	
ld.global.cg.u64 %rd23429, [%rd23427];
	}
	// end inline asm
	// begin inline asm
	{	
ld.global.cg.u64 %rd23431, [%rd23429];
	}
	// end inline asm
	// begin inline asm
	{	
ld.global.cg.u64 %rd23433, [%rd23431];
	}
	// end inline asm
	// begin inline asm
	{	
ld.global.cg.u64 %rd23435, [%rd23433];
	}
	// end inline asm
	// begin inline asm
	{	
ld.global.cg.u64 %rd23437, [%rd23435];
	}
	// end inline asm
	// begin inline asm
	{	
ld.global.cg.u64 %rd23439, [%rd23437];
	}
	// end inline asm
	// begin inline asm
	{	
ld.global.cg.u64 %rd23441, [%rd23439];
	}
	// end inline asm
	// begin inline asm
	{	
ld.global.cg.u64 %rd23443, [%rd23441];
	}
	// end inline asm
	// begin inline asm
	{	
ld.global.cg.u64 %rd23445, [%rd23443];
	}
	// end inline asm
	// begin inline asm
	{	
ld.global.cg.u64 %rd23447, [%rd23445];
	}
	// end inline asm
	// begin inline asm
	{	
ld.global.cg.u64 %rd23449, [%rd23447];
	}
	// end inline asm
	// begin inline asm
	{	
ld.global.cg.u64 %rd23451, [%rd23449];
	}
	// end inline asm
	// begin inline asm
	{	
ld.global.cg.u64 %rd23453, [%rd23451];
	}
	// end inline asm
	// begin inline asm
	{	
ld.global.cg.u64 %rd23455, [%rd23453];
	}
	// end inline asm
	// begin inline asm
	{	
ld.global.cg.u64 %rd23457, [%rd23455];
	}
	// end inline asm
	// begin inline asm
	{	
ld.global.cg.u64 %rd23459, [%rd23457];
	}
	// end inline asm
	// begin inline asm
	{	
ld.global.cg.u64 %rd23461, [%rd23459];
	}
	// end inline asm
	// begin inline asm
	{	
ld.global.cg.u64 %rd23463, [%rd23461];
	}
	// end inline asm
	// begin inline asm
	{	
ld.global.cg.u64 %rd23465, [%rd23463];
	}
	// end inline asm
	// begin inline asm
	{	
ld.global.cg.u64 %rd23467, [%rd23465];
	}
	// end inline asm
	// begin inline asm
	{	
ld.global.cg.u64 %rd23469, [%rd23467];
	}
	// end inline asm
	// begin inline asm
	{	
ld.global.cg.u64 %rd23471, [%rd23469];
	}
	// end inline asm
	// begin inline asm
	{	
ld.global.cg.u64 %rd23473, [%rd23471];
	}
	// end inline asm
	// begin inline asm
	{	
ld.global.cg.u64 %rd23475, [%rd23473];
	}
	// end inline asm
	// begin inline asm
	{	
ld.global.cg.u64 %rd23477, [%rd23475];
	}
	// end inline asm
	// begin inline asm
	{	
ld.global.cg.u64 %rd23479, [%rd23477];
	}
	// end inline asm
	// begin inline asm
	{	
ld.global.cg.u64 %rd23481, [%rd23479];
	}
	// end inline asm
	// begin inline asm
	{	
ld.global.cg.u64 %rd23483, [%rd23481];
	}
	// end inline asm
	// begin inline asm
	{	
ld.global.cg.u64 %rd23485, [%rd23483];
	}
	// end inline asm
	// begin inline asm
	{	
ld.global.cg.u64 %rd23487, [%rd23485];
	}
	// end inline asm
	// begin inline asm
	{	
ld.global.cg.u64 %rd23489, [%rd23487];
	}
	// end inline asm
	// begin inline asm
	{	
ld.global.cg.u64 %rd23491, [%rd23489];
	}
	// end inline asm
	// begin inline asm
	{	
ld.global.cg.u64 %rd23493, [%rd23491];
	}
	// end inline asm
	// begin inline asm
	{	
ld.global.cg.u64 %rd23495, [%rd23493];
	}
	// end inline asm
	// begin inline asm
	{	
ld.global.cg.u64 %rd23497, [%rd23495];
	}
	// end inline asm
	// begin inline asm
	{	
ld.global.cg.u64 %rd23499, [%rd23497];
	}
	// end inline asm
	// begin inline asm
	{	
ld.global.cg.u64 %rd23501, [%rd23499];
	}
	// end inline asm
	// begin inline asm
	{	
ld.global.cg.u64 %rd23503, [%rd23501];
	}
	// end inline asm
	// begin inline asm
	{	
ld.global.cg.u64 %rd23505, [%rd23503];
	}
	// end inline asm
	// begin inline asm
	{	
ld.global.cg.u64 %rd23507, [%rd23505];
	}
	// end inline asm
	// begin inline asm
	{	
ld.global.cg.u64 %rd23509, [%rd23507];
	}
	// end inline asm
	// begin inline asm
	{	
ld.global.cg.u64 %rd23511, [%rd23509];
	}
	// end inline asm
	// begin inline asm
	{	
ld.global.cg.u64 %rd23513, [%rd23511];
	}
	// end inline asm
	// begin inline asm
	{	
ld.global.cg.u64 %rd23515, [%rd23513];
	}
	// end inline asm
	// begin inline asm
	{	
ld.global.cg.u64 %rd23517, [%rd23515];
	}
	// end inline asm
	// begin inline asm
	{	
ld.global.cg.u64 %rd23519, [%rd23517];
	}
	// end inline asm
	// begin inline asm
	{	
ld.global.cg.u64 %rd23521, [%rd23519];
	}
	// end inline asm
	// begin inline asm
	{	
ld.global.cg.u64 %rd23523, [%rd23521];
	}
	// end inline asm
	// begin inline asm
	{	
ld.global.cg.u64 %rd23525, [%rd23523];
	}
	// end inline asm
	// begin inline asm
	{	
ld.global.cg.u64 %rd23527, [%rd23525];
	}
	// end inline asm
	// begin inline asm
	{	
ld.global.cg.u64 %rd23529, [%rd23527];
	}
	// end inline asm
	// begin inline asm
	{	
ld.global.cg.u64 %rd23531, [%rd23529];
	}
	// end inline asm
	// begin inline asm
	{	
ld.global.cg.u64 %rd23533, [%rd23531];
	}
	// end inline asm
	// begin inline asm
	{	
ld.global.cg.u64 %rd23535, [%rd23533];
	}
	// end inline asm
	// begin inline asm
	{	
ld.global.cg.u64 %rd23537, [%rd23535];
	}
	// end inline asm
	// begin inline asm
	{	
ld.global.cg.u64 %rd23539, [%rd23537];
	}
	// end inline asm
	// begin inline asm
	{	
ld.global.cg.u64 %rd23541, [%rd23539];
	}
	// end inline asm
	// begin inline asm
	{	
ld.global.cg.u64 %rd23543, [%rd23541];
	}
	// end inline asm
	// begin inline asm
	{	
ld.global.cg.u64 %rd23545, [%rd23543];
	}
	// end inline asm
	// begin inline asm
	{	
ld.global.cg.u64 %rd23547, [%rd23545];
	}
	// end inline asm
	// begin inline asm
	{	
ld.global.cg.u64 %rd23549, [%rd23547];
	}
	// end inline asm
	// begin inline asm
	{	
ld.global.cg.u64 %rd23551, [%rd23549];
	}
	// end inline asm
	// begin inline asm
	{	
ld.global.cg.u64 %rd23553, [%rd23551];
	}
	// end inline asm
	// begin inline asm
	{	
ld.global.cg.u64 %rd23555, [%rd23553];
	}
	// end inline asm
	// begin inline asm
	{	
ld.global.cg.u64 %rd23557, [%rd23555];
	}
	// end inline asm
	// begin inline asm
	{	
ld.global.cg.u64 %rd23559, [%rd23557];
	}
	// end inline asm
	// begin inline asm
	{	
ld.global.cg.u64 %rd23561, [%rd23559];
	}
	// end inline asm
	// begin inline asm
	{	
ld.global.cg.u64 %rd23563, [%rd23561];
	}
	// end inline asm
	// begin inline asm
	{	
ld.global.cg.u64 %rd23565, [%rd23563];
	}
	// end inline asm
	// begin inline asm
	{	
ld.global.cg.u64 %rd23567, [%rd23565];
	}
	// end inline asm
	// begin inline asm
	{	
ld.global.cg.u64 %rd23569, [%rd23567];
	}
	// end inline asm
	// begin inline asm
	{	
ld.global.cg.u64 %rd23571, [%rd23569];
	}
	// end inline asm
	// begin inline asm
	{	
ld.global.cg.u64 %rd23573, [%rd23571];
	}
	// end inline asm
	// begin inline asm
	{	
ld.global.cg.u64 %rd23575, [%rd23573];
	}
	// end inline asm
	// begin inline asm
	{	
ld.global.cg.u64 %rd23577, [%rd23575];
	}
	// end inline asm
	// begin inline asm
	{	
ld.global.cg.u64 %rd23579, [%rd23577];
	}
	// end inline asm
	// begin inline asm
	{	
ld.global.cg.u64 %rd23581, [%rd23579];
	}
	// end inline asm
	// begin inline asm
	{	
ld.global.cg.u64 %rd23583, [%rd23581];
	}
	// end inline asm
	// begin inline asm
	{	
ld.global.cg.u64 %rd23585, [%rd23583];
	}
	// end inline asm
	// begin inline asm
	{	
ld.global.cg.u64 %rd23587, [%rd23585];
	}
	// end inline asm
	// begin inline asm
	{	
ld.global.cg.u64 %rd23589, [%rd23587];
	}
	// end inline asm
	// begin inline asm
	{	
ld.global.cg.u64 %rd23591, [%rd23589];
	}
	// end inline asm
	// begin inline asm
	{	
ld.global.cg.u64 %rd23593, [%rd23591];
	}
	// end inline asm
	// begin inline asm
	{	
ld.global.cg.u64 %rd23595, [%rd23593];
	}
	// end inline asm
	// begin inline asm
	{	
ld.global.cg.u64 %rd23597, [%rd23595];
	}
	// end inline asm
	// begin inline asm
	{	
ld.global.cg.u64 %rd23599, [%rd23597];
	}
	// end inline asm
	// begin inline asm
	{	
ld.global.cg.u64 %rd23601, [%rd23599];
	}
	// end inline asm
	// begin inline asm
	{	
ld.global.cg.u64 %rd23603, [%rd23601];
	}
	// end inline asm
	// begin inline asm
	{	
ld.global.cg.u64 %rd23605, [%rd23603];
	}
	// end inline asm
	// begin inline asm
	{	
ld.global.cg.u64 %rd23607, [%rd23605];
	}
	// end inline asm
	// begin inline asm
	{	
ld.global.cg.u64 %rd23609, [%rd23607];
	}
	// end inline asm
	// begin inline asm
	{	
ld.global.cg.u64 %rd23611, [%rd23609];
	}
	// end inline asm
	// begin inline asm
	{	
ld.global.cg.u64 %rd23613, [%rd23611];
	}
	// end inline asm
	// begin inline asm
	{	
ld.global.cg.u64 %rd23615, [%rd23613];
	}
	// end inline asm
	// begin inline asm
	{	
ld.global.cg.u64 %rd23617, [%rd23615];
	}
	// end inline asm
	// begin inline asm
	{	
ld.global.cg.u64 %rd23619, [%rd23617];
	}
	// end inline asm
	// begin inline asm
	{	
ld.global.cg.u64 %rd23621, [%rd23619];
	}
	// end inline asm
	// begin inline asm
	{	
ld.global.cg.u64 %rd23623, [%rd23621];
	}
	// end inline asm
	// begin inline asm
	{	
ld.global.cg.u64 %rd23625, [%rd23623];
	}
	// end inline asm
	// begin inline asm
	{	
ld.global.cg.u64 %rd23627, [%rd23625];
	}
	// end inline asm
	// begin inline asm
	{	
ld.global.cg.u64 %rd23629, [%rd23627];
	}
	// end inline asm
	// begin inline asm
	{	
ld.global.cg.u64 %rd23631, [%rd23629];
	}
	// end inline asm
	// begin inline asm
	{	
ld.global.cg.u64 %rd23633, [%rd23631];
	}
	// end inline asm
	// begin inline asm
	{	
ld.global.cg.u64 %rd23635, [%rd23633];
	}
	// end inline asm
	// begin inline asm
	{	
ld.global.cg.u64 %rd23637, [%rd23635];
	}
	// end inline asm
	// begin inline asm
	{	
ld.global.cg.u64 %rd23639, [%rd23637];
	}
	// end inline asm
	// begin inline asm
	{	
ld.global.cg.u64 %rd23641, [%rd23639];
	}
	// end inline asm
	// begin inline asm
	{	
ld.global.cg.u64 %rd23643, [%rd23641];
	}
	// end inline asm
	// begin inline asm
	{	
ld.global.cg.u64 %rd23645, [%rd23643];
	}
	// end inline asm
	// begin inline asm
	{	
ld.global.cg.u64 %rd23647, [%rd23645];
	}
	// end inline asm
	// begin inline asm
	{	
ld.global.cg.u64 %rd23649, [%rd23647];
	}
	// end inline asm
	// begin inline asm
	{	
ld.global.cg.u64 %rd23651, [%rd23649];
	}
	// end inline asm
	// begin inline asm
	{	
ld.global.cg.u64 %rd23653, [%rd23651];
	}
	// end inline asm
	// begin inline asm
	{	
ld.global.cg.u64 %rd23655, [%rd23653];
	}
	// end inline asm
	// begin inline asm
	{	
ld.global.cg.u64 %rd23657, [%rd23655];
	}
	// end inline asm
	// begin inline asm
	{	
ld.global.cg.u64 %rd23659, [%rd23657];
	}
	// end inline asm
	// begin inline asm
	{	
ld.global.cg.u64 %rd23661, [%rd23659];
	}
	// end inline asm
	// begin inline asm
	{	
ld.global.cg.u64 %rd23663, [%rd23661];
	}
	// end inline asm
	// begin inline asm
	{	
ld.global.cg.u64 %rd23665, [%rd23663];
	}
	// end inline asm
	// begin inline asm
	{	
ld.global.cg.u64 %rd23667, [%rd23665];
	}
	// end inline asm
	// begin inline asm
	{	
ld.global.cg.u64 %rd23669, [%rd23667];
	}
	// end inline asm
	// begin inline asm
	{	
ld.global.cg.u64 %rd23671, [%rd23669];
	}
	// end inline asm
	// begin inline asm
	{	
ld.global.cg.u64 %rd23673, [%rd23671];
	}
	// end inline asm
	// begin inline asm
	{	
ld.global.cg.u64 %rd23675, [%rd23673];
	}
	// end inline asm
	// begin inline asm
	{	
ld.global.cg.u64 %rd23677, [%rd23675];
	}
	// end inline asm
	// begin inline asm
	{	
ld.global.cg.u64 %rd23679, [%rd23677];
	}
	// end inline asm
	// begin inline asm
	{	
ld.global.cg.u64 %rd23681, [%rd23679];
	}
	// end inline asm
	// begin inline asm
	{	
ld.global.cg.u64 %rd23683, [%rd23681];
	}
	// end inline asm
	// begin inline asm
	{	
ld.global.cg.u64 %rd23685, [%rd23683];
	}
	// end inline asm
	// begin inline asm
	{	
ld.global.cg.u64 %rd23687, [%rd23685];
	}
	// end inline asm
	// begin inline asm
	{	
ld.global.cg.u64 %rd23689, [%rd23687];
	}
	// end inline asm
	// begin inline asm
	{	
ld.global.cg.u64 %rd23691, [%rd23689];
	}
	// end inline asm
	// begin inline asm
	{	
ld.global.cg.u64 %rd23693, [%rd23691];
	}
	// end inline asm
	// begin inline asm
	{	
ld.global.cg.u64 %rd23695, [%rd23693];
	}
	// end inline asm
	// begin inline asm
	{	
ld.global.cg.u64 %rd23697, [%rd23695];
	}
	// end inline asm
	// begin inline asm
	{	
ld.global.cg.u64 %rd23699, [%rd23697];
	}
	// end inline asm
	// begin inline asm
	{	
ld.global.cg.u64 %rd23701, [%rd23699];
	}
	// end inline asm
	// begin inline asm
	{	
ld.global.cg.u64 %rd23703, [%rd23701];
	}
	// end inline asm
	// begin inline asm
	{	
ld.global.cg.u64 %rd23705, [%rd23703];
	}
	// end inline asm
	// begin inline asm
	{	
ld.global.cg.u64 %rd23707, [%rd23705];
	}
	// end inline asm
	// begin inline asm
	{	
ld.global.cg.u64 %rd23709, [%rd23707];
	}
	// end inline asm
	// begin inline asm
	{	
ld.global.cg.u64 %rd23711, [%rd23709];
	}
	// end inline asm
	// begin inline asm
	{	
ld.global.cg.u64 %rd23713, [%rd23711];
	}
	// end inline asm
	// begin inline asm
	{	
ld.global.cg.u64 %rd23715, [%rd23713];
	}
	// end inline asm
	// begin inline asm
	{	
ld.global.cg.u64 %rd23717, [%rd23715];
	}
	// end inline asm
	// begin inline asm
	{	
ld.global.cg.u64 %rd23719, [%rd23717];
	}
	// end inline asm
	// begin inline asm
	{	
ld.global.cg.u64 %rd23721, [%rd23719];
	}
	// end inline asm
	// begin inline asm
	{	
ld.global.cg.u64 %rd23723, [%rd23721];
	}
	// end inline asm
	// begin inline asm
	{	
ld.global.cg.u64 %rd23725, [%rd23723];
	}
	// end inline asm
	// begin inline asm
	{	
ld.global.cg.u64 %rd23727, [%rd23725];
	}
	// end inline asm
	// begin inline asm
	{	
ld.global.cg.u64 %rd23729, [%rd23727];
	}
	// end inline asm
	// begin inline asm
	{	
ld.global.cg.u64 %rd23731, [%rd23729];
	}
	// end inline asm
	// begin inline asm
	{	
ld.global.cg.u64 %rd23733, [%rd23731];
	}
	// end inline asm
	// begin inline asm
	{	
ld.global.cg.u64 %rd23735, [%rd23733];
	}
	// end inline asm
	// begin inline asm
	{	
ld.global.cg.u64 %rd23737, [%rd23735];
	}
	// end inline asm
	// begin inline asm
	{	
ld.global.cg.u64 %rd23739, [%rd23737];
	}
	// end inline asm
	// begin inline asm
	{	
ld.global.cg.u64 %rd23741, [%rd23739];
	}
	// end inline asm
	// begin inline asm
	{	
ld.global.cg.u64 %rd23743, [%rd23741];
	}
	// end inline asm
	// begin inline asm
	{	
ld.global.cg.u64 %rd23745, [%rd23743];
	}
	// end inline asm
	// begin inline asm
	{	
ld.global.cg.u64 %rd23747, [%rd23745];
	}
	// end inline asm
	// begin inline asm
	{	
ld.global.cg.u64 %rd23749, [%rd23747];
	}
	// end inline asm
	// begin inline asm
	{	
ld.global.cg.u64 %rd23751, [%rd23749];
	}
	// end inline asm
	// begin inline asm
	{	
ld.global.cg.u64 %rd23753, [%rd23751];
	}
	// end inline asm
	// begin inline asm
	{	
ld.global.cg.u64 %rd23755, [%rd23753];
	}
	// end inline asm
	// begin inline asm
	{	
ld.global.cg.u64 %rd23757, [%rd23755];
	}
	// end inline asm
	// begin inline asm
	{	
ld.global.cg.u64 %rd23759, [%rd23757];
	}
	// end inline asm
	// begin inline asm
	{	
ld.global.cg.u64 %rd23761, [%rd23759];
	}
	// end inline asm
	// begin inline asm
	{	
ld.global.cg.u64 %rd23763, [%rd23761];
	}
	// end inline asm
	// begin inline asm
	{	
ld.global.cg.u64 %rd23765, [%rd23763];
	}
	// end inline asm
	// begin inline asm
	{	
ld.global.cg.u64 %rd23767, [%rd23765];
	}
	// end inline asm
	// begin inline asm
	{	
ld.global.cg.u64 %rd23769, [%rd23767];
	}
	// end inline asm
	// begin inline asm
	{	
ld.global.cg.u64 %rd23771, [%rd23769];
	}
	// end inline asm
	// begin inline asm
	{	
ld.global.cg.u64 %rd23773, [%rd23771];
	}
	// end inline asm
	// begin inline asm
	{	
ld.global.cg.u64 %rd23775, [%rd23773];
	}
	// end inline asm
	// begin inline asm
	{	
ld.global.cg.u64 %rd23777, [%rd23775];
	}
	// end inline asm
	// begin inline asm
	{	
ld.global.cg.u64 %rd23779, [%rd23777];
	}
	// end inline asm
	// begin inline asm
	{	
ld.global.cg.u64 %rd23781, [%rd23779];
	}
	// end inline asm
	// begin inline asm
	{	
ld.global.cg.u64 %rd23783, [%rd23781];
	}
	// end inline asm
	// begin inline asm
	{	
ld.global.cg.u64 %rd23785, [%rd23783];
	}
	// end inline asm
	// begin inline asm
	{	
ld.global.cg.u64 %rd23787, [%rd23785];
	}
	// end inline asm
	// begin inline asm
	{	
ld.global.cg.u64 %rd23789, [%rd23787];
	}
	// end inline asm
	// begin inline asm
	{	
ld.global.cg.u64 %rd23791, [%rd23789];
	}
	// end inline asm
	// begin inline asm
	{	
ld.global.cg.u64 %rd23793, [%rd23791];
	}
	// end inline asm
	// begin inline asm
	{	
ld.global.cg.u64 %rd23795, [%rd23793];
	}
	// end inline asm
	// begin inline asm
	{	
ld.global.cg.u64 %rd23797, [%rd23795];
	}
	// end inline asm
	// begin inline asm
	{	
ld.global.cg.u64 %rd23799, [%rd23797];
	}
	// end inline asm
	// begin inline asm
	{	
ld.global.cg.u64 %rd23801, [%rd23799];
	}
	// end inline asm
	// begin inline asm
	{	
ld.global.cg.u64 %rd23803, [%rd23801];
	}
	// end inline asm
	// begin inline asm
	{	
ld.global.cg.u64 %rd23805, [%rd23803];
	}
	// end inline asm
	// begin inline asm
	{	
ld.global.cg.u64 %rd23807, [%rd23805];
	}
	// end inline asm
	// begin inline asm
	{	
ld.global.cg.u64 %rd23809, [%rd23807];
	}
	// end inline asm
	// begin inline asm
	{	
ld.global.cg.u64 %rd23811, [%rd23809];
	}
	// end inline asm
	// begin inline asm
	{	
ld.global.cg.u64 %rd23813, [%rd23811];
	}
	// end inline asm
	// begin inline asm
	{	
ld.global.cg.u64 %rd23815, [%rd23813];
	}
	// end inline asm
	// begin inline asm
	{	
ld.global.cg.u64 %rd23817, [%rd23815];
	}
	// end inline asm
	// begin inline asm
	{	
ld.global.cg.u64 %rd23819, [%rd23817];
	}
	// end inline asm
	// begin inline asm
	{	
ld.global.cg.u64 %rd23821, [%rd23819];
	}
	// end inline asm
	// begin inline asm
	{	
ld.global.cg.u64 %rd23823, [%rd23821];
	}
	// end inline asm
	// begin inline asm
	{	
ld.global.cg.u64 %rd23825, [%rd23823];
	}
	// end inline asm
	// begin inline asm
	{	
ld.global.cg.u64 %rd23827, [%rd23825];
	}
	// end inline asm
	// begin inline asm
	{	
ld.global.cg.u64 %rd23829, [%rd23827];
	}
	// end inline asm
	// begin inline asm
	{	
ld.global.cg.u64 %rd23831, [%rd23829];
	}
	// end inline asm
	// begin inline asm
	{	
ld.global.cg.u64 %rd23833, [%rd23831];
	}
	// end inline asm
	// begin inline asm
	{	
ld.global.cg.u64 %rd23835, [%rd23833];
	}
	// end inline asm
	// begin inline asm
	{	
ld.global.cg.u64 %rd23837, [%rd23835];
	}
	// end inline asm
	// begin inline asm
	{	
ld.global.cg.u64 %rd23839, [%rd23837];
	}
	// end inline asm
	// begin inline asm
	{	
ld.global.cg.u64 %rd23841, [%rd23839];
	}
	// end inline asm
	// begin inline asm
	{	
ld.global.cg.u64 %rd23843, [%rd23841];
	}
	// end inline asm
	// begin inline asm
	{	
ld.global.cg.u64 %rd23845, [%rd23843];
	}
	// end inline asm
	// begin inline asm
	{	
ld.global.cg.u64 %rd23847, [%rd23845];
	}
	// end inline asm
	// begin inline asm
	{	
ld.global.cg.u64 %rd23849, [%rd23847];
	}
	// end inline asm
	// begin inline asm
	{	
ld.global.cg.u64 %rd23851, [%rd23849];
	}
	// end inline asm
	// begin inline asm
	{	
ld.global.cg.u64 %rd23853, [%rd23851];
	}
	// end inline asm
	// begin inline asm
	{	
ld.global.cg.u64 %rd23855, [%rd23853];
	}
	// end inline asm
	// begin inline asm
	{	
ld.global.cg.u64 %rd23857, [%rd23855];
	}
	// end inline asm
	// begin inline asm
	{	
ld.global.cg.u64 %rd23859, [%rd23857];
	}
	// end inline asm
	// begin inline asm
	{	
ld.global.cg.u64 %rd23861, [%rd23859];
	}
	// end inline asm
	// begin inline asm
	{	
ld.global.cg.u64 %rd23863, [%rd23861];
	}
	// end inline asm
	// begin inline asm
	{	
ld.global.cg.u64 %rd23865, [%rd23863];
	}
	// end inline asm
	// begin inline asm
	{	
ld.global.cg.u64 %rd23867, [%rd23865];
	}
	// end inline asm
	// begin inline asm
	{	
ld.global.cg.u64 %rd23869, [%rd23867];
	}
	// end inline asm
	// begin inline asm
	{	
ld.global.cg.u64 %rd23871, [%rd23869];
	}
	// end inline asm
	// begin inline asm
	{	
ld.global.cg.u64 %rd23873, [%rd23871];
	}
	// end inline asm
	// begin inline asm
	{	
ld.global.cg.u64 %rd23875, [%rd23873];
	}
	// end inline asm
	// begin inline asm
	{	
ld.global.cg.u64 %rd23877, [%rd23875];
	}
	// end inline asm
	// begin inline asm
	{	
ld.global.cg.u64 %rd23879, [%rd23877];
	}
	// end inline asm
	// begin inline asm
	{	
ld.global.cg.u64 %rd23881, [%rd23879];
	}
	// end inline asm
	// begin inline asm
	{	
ld.global.cg.u64 %rd23883, [%rd23881];
	}
	// end inline asm
	// begin inline asm
	{	
ld.global.cg.u64 %rd23885, [%rd23883];
	}
	// end inline asm
	// begin inline asm
	{	
ld.global.cg.u64 %rd23887, [%rd23885];
	}
	// end inline asm
	// begin inline asm
	{	
ld.global.cg.u64 %rd23889, [%rd23887];
	}
	// end inline asm
	// begin inline asm
	{	
ld.global.cg.u64 %rd23891, [%rd23889];
	}
	// end inline asm
	// begin inline asm
	{	
ld.global.cg.u64 %rd23893, [%rd23891];
	}
	// end inline asm
	// begin inline asm
	{	
ld.global.cg.u64 %rd23895, [%rd23893];
	}
	// end inline asm
	// begin inline asm
	{	
ld.global.cg.u64 %rd23897, [%rd23895];
	}
	// end inline asm
	// begin inline asm
	{	
ld.global.cg.u64 %rd23899, [%rd23897];
	}
	// end inline asm
	// begin inline asm
	{	
ld.global.cg.u64 %rd23901, [%rd23899];
	}
	// end inline asm
	// begin inline asm
	{	
ld.global.cg.u64 %rd23903, [%rd23901];
	}
	// end inline asm
	// begin inline asm
	{	
ld.global.cg.u64 %rd23905, [%rd23903];
	}
	// end inline asm
	// begin inline asm
	{	
ld.global.cg.u64 %rd23907, [%rd23905];
	}
	// end inline asm
	// begin inline asm
	{	
ld.global.cg.u64 %rd23909, [%rd23907];
	}
	// end inline asm
	// begin inline asm
	{	
ld.global.cg.u64 %rd23911, [%rd23909];
	}
	// end inline asm
	// begin inline asm
	{	
ld.global.cg.u64 %rd23913, [%rd23911];
	}
	// end inline asm
	// begin inline asm
	{	
ld.global.cg.u64 %rd23915, [%rd23913];
	}
	// end inline asm
	// begin inline asm
	{	
ld.global.cg.u64 %rd23917, [%rd23915];
	}
	// end inline asm
	// begin inline asm
	{	
ld.global.cg.u64 %rd23919, [%rd23917];
	}
	// end inline asm
	// begin inline asm
	{	
ld.global.cg.u64 %rd23921, [%rd23919];
	}
	// end inline asm
	// begin inline asm
	{	
ld.global.cg.u64 %rd23923, [%rd23921];
	}
	// end inline asm
	// begin inline asm
	{	
ld.global.cg.u64 %rd23925, [%rd23923];
	}
	// end inline asm
	// begin inline asm
	{	
ld.global.cg.u64 %rd23927, [%rd23925];
	}
	// end inline asm
	// begin inline asm
	{	
ld.global.cg.u64 %rd23929, [%rd23927];
	}
	// end inline asm
	// begin inline asm
	{	
ld.global.cg.u64 %rd23931, [%rd23929];
	}
	// end inline asm
	// begin inline asm
	{	
ld.global.cg.u64 %rd23933, [%rd23931];
	}
	// end inline asm
	// begin inline asm
	{	
ld.global.cg.u64 %rd23935, [%rd23933];
	}
	// end inline asm
	// begin inline asm
	{	
ld.global.cg.u64 %rd23937, [%rd23935];
	}
	// end inline asm
	// begin inline asm
	{	
ld.global.cg.u64 %rd23939, [%rd23937];
	}
	// end inline asm
	// begin inline asm
	{	
ld.global.cg.u64 %rd23941, [%rd23939];
	}
	// end inline asm
	// begin inline asm
	{	
ld.global.cg.u64 %rd23943, [%rd23941];
	}
	// end inline asm
	// begin inline asm
	{	
ld.global.cg.u64 %rd23945, [%rd23943];
	}
	// end inline asm
	// begin inline asm
	{	
ld.global.cg.u64 %rd23947, [%rd23945];
	}
	// end inline asm
	// begin inline asm
	{	
ld.global.cg.u64 %rd23949, [%rd23947];
	}
	// end inline asm
	// begin inline asm
	{	
ld.global.cg.u64 %rd23951, [%rd23949];
	}
	// end inline asm
	// begin inline asm
	{	
ld.global.cg.u64 %rd23953, [%rd23951];
	}
	// end inline asm
	// begin inline asm
	{	
ld.global.cg.u64 %rd23955, [%rd23953];
	}
	// end inline asm
	// begin inline asm
	{	
ld.global.cg.u64 %rd23957, [%rd23955];
	}
	// end inline asm
	// begin inline asm
	{	
ld.global.cg.u64 %rd23959, [%rd23957];
	}
	// end inline asm
	// begin inline asm
	{	
ld.global.cg.u64 %rd23961, [%rd23959];
	}
	// end inline asm
	// begin inline asm
	{	
ld.global.cg.u64 %rd23963, [%rd23961];
	}
	// end inline asm
	// begin inline asm
	{	
ld.global.cg.u64 %rd23965, [%rd23963];
	}
	// end inline asm
	// begin inline asm
	{	
ld.global.cg.u64 %rd23967, [%rd23965];
	}
	// end inline asm
	// begin inline asm
	{	
ld.global.cg.u64 %rd23969, [%rd23967];
	}
	// end inline asm
	// begin inline asm
	{	
ld.global.cg.u64 %rd23971, [%rd23969];
	}
	// end inline asm
	// begin inline asm
	{	
ld.global.cg.u64 %rd23973, [%rd23971];
	}
	// end inline asm
	// begin inline asm
	{	
ld.global.cg.u64 %rd23975, [%rd23973];
	}
	// end inline asm
	// begin inline asm
	{	
ld.global.cg.u64 %rd23977, [%rd23975];
	}
	// end inline asm
	// begin inline asm
	{	
ld.global.cg.u64 %rd23979, [%rd23977];
	}
	// end inline asm
	// begin inline asm
	{	
ld.global.cg.u64 %rd23981, [%rd23979];
	}
	// end inline asm
	// begin inline asm
	{	
ld.global.cg.u64 %rd23983, [%rd23981];
	}
	// end inline asm
	// begin inline asm
	{	
ld.global.cg.u64 %rd23985, [%rd23983];
	}
	// end inline asm
	// begin inline asm
	{	
ld.global.cg.u64 %rd23987, [%rd23985];
	}
	// end inline asm
	// begin inline asm
	{	
ld.global.cg.u64 %rd23989, [%rd23987];
	}
	// end inline asm
	// begin inline asm
	{	
ld.global.cg.u64 %rd23991, [%rd23989];
	}
	// end inline asm
	// begin inline asm
	{	
ld.global.cg.u64 %rd23993, [%rd23991];
	}
	// end inline asm
	// begin inline asm
	{	
ld.global.cg.u64 %rd23995, [%rd23993];
	}
	// end inline asm
	// begin inline asm
	{	
ld.global.cg.u64 %rd23997, [%rd23995];
	}
	// end inline asm
	// begin inline asm
	{	
ld.global.cg.u64 %rd23999, [%rd23997];
	}
	// end inline asm
	// begin inline asm
	{	
ld.global.cg.u64 %rd24001, [%rd23999];
	}
	// end inline asm
	// begin inline asm
	{	
ld.global.cg.u64 %rd24003, [%rd24001];
	}
	// end inline asm
	// begin inline asm
	{	
ld.global.cg.u64 %rd24005, [%rd24003];
	}
	// end inline asm
	// begin inline asm
	{	
ld.global.cg.u64 %rd24007, [%rd24005];
	}
	// end inline asm
	// begin inline asm
	{	
ld.global.cg.u64 %rd24009, [%rd24007];
	}
	// end inline asm
	// begin inline asm
	{	
ld.global.cg.u64 %rd24011, [%rd24009];
	}
	// end inline asm
	// begin inline asm
	{	
ld.global.cg.u64 %rd24013, [%rd24011];
	}
	// end inline asm
	// begin inline asm
	{	
ld.global.cg.u64 %rd24015, [%rd24013];
	}
	// end inline asm
	// begin inline asm
	{	
ld.global.cg.u64 %rd24017, [%rd24015];
	}
	// end inline asm
	// begin inline asm
	{	
ld.global.cg.u64 %rd24019, [%rd24017];
	}
	// end inline asm
	// begin inline asm
	{	
ld.global.cg.u64 %rd24021, [%rd24019];
	}
	// end inline asm
	// begin inline asm
	{	
ld.global.cg.u64 %rd24023, [%rd24021];
	}
	// end inline asm
	// begin inline asm
	{	
ld.global.cg.u64 %rd24025, [%rd24023];
	}
	// end inline asm
	// begin inline asm
	{	
ld.global.cg.u64 %rd24027, [%rd24025];
	}
	// end inline asm
	// begin inline asm
	{	
ld.global.cg.u64 %rd24029, [%rd24027];
	}
	// end inline asm
	// begin inline asm
	{	
ld.global.cg.u64 %rd24031, [%rd24029];
	}
	// end inline asm
	// begin inline asm
	{	
ld.global.cg.u64 %rd24033, [%rd24031];
	}
	// end inline asm
	// begin inline asm
	{	
ld.global.cg.u64 %rd24035, [%rd24033];
	}
	// end inline asm
	// begin inline asm
	{	
ld.global.cg.u64 %rd24037, [%rd24035];
	}
	// end inline asm
	// begin inline asm
	{	
ld.global.cg.u64 %rd24039, [%rd24037];
	}
	// end inline asm
	// begin inline asm
	{	
ld.global.cg.u64 %rd24041, [%rd24039];
	}
	// end inline asm
	// begin inline asm
	{	
ld.global.cg.u64 %rd24043, [%rd24041];
	}
	// end inline asm
	// begin inline asm
	{	
ld.global.cg.u64 %rd24045, [%rd24043];
	}
	// end inline asm
	// begin inline asm
	{	
ld.global.cg.u64 %rd24047, [%rd24045];
	}
	// end inline asm
	// begin inline asm
	{	
ld.global.cg.u64 %rd24049, [%rd24047];
	}
	// end inline asm
	// begin inline asm
	{	
ld.global.cg.u64 %rd24051, [%rd24049];
	}
	// end inline asm
	// begin inline asm
	{	
ld.global.cg.u64 %rd24053, [%rd24051];
	}
	// end inline asm
	// begin inline asm
	{	
ld.global.cg.u64 %rd24055, [%rd24053];
	}
	// end inline asm
	// begin inline asm
	{	
ld.global.cg.u64 %rd24057, [%rd24055];
	}
	// end inline asm
	// begin inline asm
	{	
ld.global.cg.u64 %rd24059, [%rd24057];
	}
	// end inline asm
	// begin inline asm
	{	
ld.global.cg.u64 %rd24061, [%rd24059];
	}
	// end inline asm
	// begin inline asm
	{	
ld.global.cg.u64 %rd24063, [%rd24061];
	}
	// end inline asm
	// begin inline asm
	{	
ld.global.cg.u64 %rd24065, [%rd24063];
	}
	// end inline asm
	// begin inline asm
	{	
ld.global.cg.u64 %rd24067, [%rd24065];
	}
	// end inline asm
	// begin inline asm
	{	
ld.global.cg.u64 %rd24069, [%rd24067];
	}
	// end inline asm
	// begin inline asm
	{	
ld.global.cg.u64 %rd24071, [%rd24069];
	}
	// end inline asm
	// begin inline asm
	{	
ld.global.cg.u64 %rd24073, [%rd24071];
	}
	// end inline asm
	// begin inline asm
	{	
ld.global.cg.u64 %rd24075, [%rd24073];
	}
	// end inline asm
	// begin inline asm
	{	
ld.global.cg.u64 %rd24077, [%rd24075];
	}
	// end inline asm
	// begin inline asm
	{	
ld.global.cg.u64 %rd24079, [%rd24077];
	}
	// end inline asm
	// begin inline asm
	{	
ld.global.cg.u64 %rd24081, [%rd24079];
	}
	// end inline asm
	// begin inline asm
	{	
ld.global.cg.u64 %rd24083, [%rd24081];
	}
	// end inline asm
	// begin inline asm
	{	
ld.global.cg.u64 %rd24085, [%rd24083];
	}
	// end inline asm
	// begin inline asm
	{	
ld.global.cg.u64 %rd24087, [%rd24085];
	}
	// end inline asm
	// begin inline asm
	{	
ld.global.cg.u64 %rd24089, [%rd24087];
	}
	// end inline asm
	// begin inline asm
	{	
ld.global.cg.u64 %rd24091, [%rd24089];
	}
	// end inline asm
	// begin inline asm
	{	
ld.global.cg.u64 %rd24093, [%rd24091];
	}
	// end inline asm
	// begin inline asm
	{	
ld.global.cg.u64 %rd24095, [%rd24093];
	}
	// end inline asm
	// begin inline asm
	{	
ld.global.cg.u64 %rd24097, [%rd24095];
	}
	// end inline asm
	// begin inline asm
	{	
ld.global.cg.u64 %rd24099, [%rd24097];
	}
	// end inline asm
	// begin inline asm
	{	
ld.global.cg.u64 %rd24101, [%rd24099];
	}
	// end inline asm
	// begin inline asm
	{	
ld.global.cg.u64 %rd24103, [%rd24101];
	}
	// end inline asm
	// begin inline asm
	{	
ld.global.cg.u64 %rd24105, [%rd24103];
	}
	// end inline asm
	// begin inline asm
	{	
ld.global.cg.u64 %rd24107, [%rd24105];
	}
	// end inline asm
	// begin inline asm
	{	
ld.global.cg.u64 %rd24109, [%rd24107];
	}
	// end inline asm
	// begin inline asm
	{	
ld.global.cg.u64 %rd24111, [%rd24109];
	}
	// end inline asm
	// begin inline asm
	{	
ld.global.cg.u64 %rd24113, [%rd24111];
	}
	// end inline asm
	// begin inline asm
	{	
ld.global.cg.u64 %rd24115, [%rd24113];
	}
	// end inline asm
	// begin inline asm
	{	
ld.global.cg.u64 %rd24117, [%rd24115];
	}
	// end inline asm
	// begin inline asm
	{	
ld.global.cg.u64 %rd24119, [%rd24117];
	}
	// end inline asm
	// begin inline asm
	{	
ld.global.cg.u64 %rd24121, [%rd24119];
	}
	// end inline asm
	// begin inline asm
	{	
ld.global.cg.u64 %rd24123, [%rd24121];
	}
	// end inline asm
	// begin inline asm
	{	
ld.global.cg.u64 %rd24125, [%rd24123];
	}
	// end inline asm
	// begin inline asm
	{	
ld.global.cg.u64 %rd24127, [%rd24125];
	}
	// end inline asm
	// begin inline asm
	{	
ld.global.cg.u64 %rd24129, [%rd24127];
	}
	// end inline asm
	// begin inline asm
	{	
ld.global.cg.u64 %rd24131, [%rd24129];
	}
	// end inline asm
	// begin inline asm
	{	
ld.global.cg.u64 %rd24133, [%rd24131];
	}
	// end inline asm
	// begin inline asm
	{	
ld.global.cg.u64 %rd24135, [%rd24133];
	}
	// end inline asm
	// begin inline asm
	{	
ld.global.cg.u64 %rd24137, [%rd24135];
	}
	// end inline asm
	// begin inline asm
	{	
ld.global.cg.u64 %rd24139, [%rd24137];
	}
	// end inline asm
	// begin inline asm
	{	
ld.global.cg.u64 %rd24141, [%rd24139];
	}
	// end inline asm
	// begin inline asm
	{	
ld.global.cg.u64 %rd24143, [%rd24141];
	}
	// end inline asm
	// begin inline asm
	{	
ld.global.cg.u64 %rd24145, [%rd24143];
	}
	// end inline asm
	// begin inline asm
	{	
ld.global.cg.u64 %rd24147, [%rd24145];
	}
	// end inline asm
	// begin inline asm
	{	
ld.global.cg.u64 %rd24149, [%rd24147];
	}
	// end inline asm
	// begin inline asm
	{	
ld.global.cg.u64 %rd24151, [%rd24149];
	}
	// end inline asm
	// begin inline asm
	{	
ld.global.cg.u64 %rd24153, [%rd24151];
	}
	// end inline asm
	// begin inline asm
	{	
ld.global.cg.u64 %rd24155, [%rd24153];
	}
	// end inline asm
	// begin inline asm
	{	
ld.global.cg.u64 %rd24157, [%rd24155];
	}
	// end inline asm
	// begin inline asm
	{	
ld.global.cg.u64 %rd24159, [%rd24157];
	}
	// end inline asm
	// begin inline asm
	{	
ld.global.cg.u64 %rd24161, [%rd24159];
	}
	// end inline asm
	// begin inline asm
	{	
ld.global.cg.u64 %rd24163, [%rd24161];
	}
	// end inline asm
	// begin inline asm
	{	
ld.global.cg.u64 %rd24165, [%rd24163];
	}
	// end inline asm
	// begin inline asm
	{	
ld.global.cg.u64 %rd24167, [%rd24165];
	}
	// end inline asm
	// begin inline asm
	{	
ld.global.cg.u64 %rd24169, [%rd24167];
	}
	// end inline asm
	// begin inline asm
	{	
ld.global.cg.u64 %rd24171, [%rd24169];
	}
	// end inline asm
	// begin inline asm
	{	
ld.global.cg.u64 %rd24173, [%rd24171];
	}
	// end inline asm
	// begin inline asm
	{	
ld.global.cg.u64 %rd24175, [%rd24173];
	}
	// end inline asm
	// begin inline asm
	{	
ld.global.cg.u64 %rd24177, [%rd24175];
	}
	// end inline asm
	// begin inline asm
	{	
ld.global.cg.u64 %rd24179, [%rd24177];
	}
	// end inline asm
	// begin inline asm
	{	
ld.global.cg.u64 %rd24181, [%rd24179];
	}
	// end inline asm
	// begin inline asm
	{	
ld.global.cg.u64 %rd24183, [%rd24181];
	}
	// end inline asm
	// begin inline asm
	{	
ld.global.cg.u64 %rd24185, [%rd24183];
	}
	// end inline asm
	// begin inline asm
	{	
ld.global.cg.u64 %rd24187, [%rd24185];
	}
	// end inline asm
	// begin inline asm
	{	
ld.global.cg.u64 %rd24189, [%rd24187];
	}
	// end inline asm
	// begin inline asm
	{	
ld.global.cg.u64 %rd24191, [%rd24189];
	}
	// end inline asm
	// begin inline asm
	{	
ld.global.cg.u64 %rd24193, [%rd24191];
	}
	// end inline asm
	// begin inline asm
	{	
ld.global.cg.u64 %rd24195, [%rd24193];
	}
	// end inline asm
	// begin inline asm
	{	
ld.global.cg.u64 %rd24197, [%rd24195];
	}
	// end inline asm
	// begin inline asm
	{	
ld.global.cg.u64 %rd24199, [%rd24197];
	}
	// end inline asm
	// begin inline asm
	{	
ld.global.cg.u64 %rd24201, [%rd24199];
	}
	// end inline asm
	// begin inline asm
	{	
ld.global.cg.u64 %rd24203, [%rd24201];
	}
	// end inline asm
	// begin inline asm
	{	
ld.global.cg.u64 %rd24205, [%rd24203];
	}
	// end inline asm
	// begin inline asm
	{	
ld.global.cg.u64 %rd24207, [%rd24205];
	}
	// end inline asm
	// begin inline asm
	{	
ld.global.cg.u64 %rd24209, [%rd24207];
	}
	// end inline asm
	// begin inline asm
	{	
ld.global.cg.u64 %rd24211, [%rd24209];
	}
	// end inline asm
	// begin inline asm
	{	
ld.global.cg.u64 %rd24213, [%rd24211];
	}
	// end inline asm
	// begin inline asm
	{	
ld.global.cg.u64 %rd24215, [%rd24213];
	}
	// end inline asm
	// begin inline asm
	{	
ld.global.cg.u64 %rd24217, [%rd24215];
	}
	// end inline asm
	// begin inline asm
	{	
ld.global.cg.u64 %rd24219, [%rd24217];
	}
	// end inline asm
	// begin inline asm
	{	
ld.global.cg.u64 %rd24221, [%rd24219];
	}
	// end inline asm
	// begin inline asm
	{	
ld.global.cg.u64 %rd24223, [%rd24221];
	}
	// end inline asm
	// begin inline asm
	{	
ld.global.cg.u64 %rd24225, [%rd24223];
	}
	// end inline asm
	// begin inline asm
	{	
ld.global.cg.u64 %rd24227, [%rd24225];
	}
	// end inline asm
	// begin inline asm
	{	
ld.global.cg.u64 %rd24229, [%rd24227];
	}
	// end inline asm
	// begin inline asm
	{	
ld.global.cg.u64 %rd24231, [%rd24229];
	}
	// end inline asm
	// begin inline asm
	{	
ld.global.cg.u64 %rd24233, [%rd24231];
	}
	// end inline asm
	// begin inline asm
	{	
ld.global.cg.u64 %rd24235, [%rd24233];
	}
	// end inline asm
	// begin inline asm
	{	
ld.global.cg.u64 %rd24237, [%rd24235];
	}
	// end inline asm
	// begin inline asm
	{	
ld.global.cg.u64 %rd24239, [%rd24237];
	}
	// end inline asm
	// begin inline asm
	{	
ld.global.cg.u64 %rd24241, [%rd24239];
	}
	// end inline asm
	// begin inline asm
	{	
ld.global.cg.u64 %rd24243, [%rd24241];
	}
	// end inline asm
	// begin inline asm
	{	
ld.global.cg.u64 %rd24245, [%rd24243];
	}
	// end inline asm
	// begin inline asm
	{	
ld.global.cg.u64 %rd24247, [%rd24245];
	}
	// end inline asm
	// begin inline asm
	{	
ld.global.cg.u64 %rd24249, [%rd24247];
	}
	// end inline asm
	// begin inline asm
	{	
ld.global.cg.u64 %rd24251, [%rd24249];
	}
	// end inline asm
	// begin inline asm
	{	
ld.global.cg.u64 %rd24253, [%rd24251];
	}
	// end inline asm
	// begin inline asm
	{	
ld.global.cg.u64 %rd24255, [%rd24253];
	}
	// end inline asm
	// begin inline asm
	{	
ld.global.cg.u64 %rd24257, [%rd24255];
	}
	// end inline asm
	// begin inline asm
	{	
ld.global.cg.u64 %rd24259, [%rd24257];
	}
	// end inline asm
	// begin inline asm
	{	
ld.global.cg.u64 %rd24261, [%rd24259];
	}
	// end inline asm
	// begin inline asm
	{	
ld.global.cg.u64 %rd24263, [%rd24261];
	}
	// end inline asm
	// begin inline asm
	{	
ld.global.cg.u64 %rd24265, [%rd24263];
	}
	// end inline asm
	// begin inline asm
	{	
ld.global.cg.u64 %rd24267, [%rd24265];
	}
	// end inline asm
	// begin inline asm
	{	
ld.global.cg.u64 %rd24269, [%rd24267];
	}
	// end inline asm
	// begin inline asm
	{	
ld.global.cg.u64 %rd24271, [%rd24269];
	}
	// end inline asm
	// begin inline asm
	{	
ld.global.cg.u64 %rd24273, [%rd24271];
	}
	// end inline asm
	// begin inline asm
	{	
ld.global.cg.u64 %rd24275, [%rd24273];
	}
	// end inline asm
	// begin inline asm
	{	
ld.global.cg.u64 %rd24277, [%rd24275];
	}
	// end inline asm
	// begin inline asm
	{	
ld.global.cg.u64 %rd24279, [%rd24277];
	}
	// end inline asm
	// begin inline asm
	{	
ld.global.cg.u64 %rd24281, [%rd24279];
	}
	// end inline asm
	// begin inline asm
	{	
ld.global.cg.u64 %rd24283, [%rd24281];
	}
	// end inline asm
	// begin inline asm
	{	
ld.global.cg.u64 %rd24285, [%rd24283];
	}
	// end inline asm
	// begin inline asm
	{	
ld.global.cg.u64 %rd24287, [%rd24285];
	}
	// end inline asm
	// begin inline asm
	{	
ld.global.cg.u64 %rd24289, [%rd24287];
	}
	// end inline asm
	// begin inline asm
	{	
ld.global.cg.u64 %rd24291, [%rd24289];
	}
	// end inline asm
	// begin inline asm
	{	
ld.global.cg.u64 %rd24293, [%rd24291];
	}
	// end inline asm
	// begin inline asm
	{	
ld.global.cg.u64 %rd24295, [%rd24293];
	}
	// end inline asm
	// begin inline asm
	{	
ld.global.cg.u64 %rd24297, [%rd24295];
	}
	// end inline asm
	// begin inline asm
	{	
ld.global.cg.u64 %rd24299, [%rd24297];
	}
	// end inline asm
	// begin inline asm
	{	
ld.global.cg.u64 %rd24301, [%rd24299];
	}
	// end inline asm
	// begin inline asm
	{	
ld.global.cg.u64 %rd24303, [%rd24301];
	}
	// end inline asm
	// begin inline asm
	{	
ld.global.cg.u64 %rd24305, [%rd24303];
	}
	// end inline asm
	// begin inline asm
	{	
ld.global.cg.u64 %rd24307, [%rd24305];
	}
	// end inline asm
	// begin inline asm
	{	
ld.global.cg.u64 %rd24309, [%rd24307];
	}
	// end inline asm
	// begin inline asm
	{	
ld.global.cg.u64 %rd24311, [%rd24309];
	}
	// end inline asm
	// begin inline asm
	{	
ld.global.cg.u64 %rd24313, [%rd24311];
	}
	// end inline asm
	// begin inline asm
	{	
ld.global.cg.u64 %rd24315, [%rd24313];
	}
	// end inline asm
	// begin inline asm
	{	
ld.global.cg.u64 %rd24317, [%rd24315];
	}
	// end inline asm
	// begin inline asm
	{	
ld.global.cg.u64 %rd24319, [%rd24317];
	}
	// end inline asm
	// begin inline asm
	{	
ld.global.cg.u64 %rd24321, [%rd24319];
	}
	// end inline asm
	// begin inline asm
	{	
ld.global.cg.u64 %rd24323, [%rd24321];
	}
	// end inline asm
	// begin inline asm
	{	
ld.global.cg.u64 %rd24325, [%rd24323];
	}
	// end inline asm
	// begin inline asm
	{	
ld.global.cg.u64 %rd24327, [%rd24325];
	}
	// end inline asm
	// begin inline asm
	{	
ld.global.cg.u64 %rd24329, [%rd24327];
	}
	// end inline asm
	// begin inline asm
	{	
ld.global.cg.u64 %rd24331, [%rd24329];
	}
	// end inline asm
	// begin inline asm
	{	
ld.global.cg.u64 %rd24333, [%rd24331];
	}
	// end inline asm
	// begin inline asm
	{	
ld.global.cg.u64 %rd24335, [%rd24333];
	}
	// end inline asm
	// begin inline asm
	{	
ld.global.cg.u64 %rd24337, [%rd24335];
	}
	// end inline asm
	// begin inline asm
	{	
ld.global.cg.u64 %rd24339, [%rd24337];
	}
	// end inline asm
	// begin inline asm
	{	
ld.global.cg.u64 %rd24341, [%rd24339];
	}
	// end inline asm
	// begin inline asm
	{	
ld.global.cg.u64 %rd24343, [%rd24341];
	}
	// end inline asm
	// begin inline asm
	{	
ld.global.cg.u64 %rd24345, [%rd24343];
	}
	// end inline asm
	// begin inline asm
	{	
ld.global.cg.u64 %rd24347, [%rd24345];
	}
	// end inline asm
	// begin inline asm
	{	
ld.global.cg.u64 %rd24349, [%rd24347];
	}
	// end inline asm
	// begin inline asm
	{	
ld.global.cg.u64 %rd24351, [%rd24349];
	}
	// end inline asm
	// begin inline asm
	{	
ld.global.cg.u64 %rd24353, [%rd24351];
	}
	// end inline asm
	// begin inline asm
	{	
ld.global.cg.u64 %rd24355, [%rd24353];
	}
	// end inline asm
	// begin inline asm
	{	
ld.global.cg.u64 %rd24357, [%rd24355];
	}
	// end inline asm
	// begin inline asm
	{	
ld.global.cg.u64 %rd24359, [%rd24357];
	}
	// end inline asm
	// begin inline asm
	{	
ld.global.cg.u64 %rd24361, [%rd24359];
	}
	// end inline asm
	// begin inline asm
	{	
ld.global.cg.u64 %rd24363, [%rd24361];
	}
	// end inline asm
	// begin inline asm
	{	
ld.global.cg.u64 %rd24365, [%rd24363];
	}
	// end inline asm
	// begin inline asm
	{	
ld.global.cg.u64 %rd24367, [%rd24365];
	}
	// end inline asm
	// begin inline asm
	{	
ld.global.cg.u64 %rd24369, [%rd24367];
	}
	// end inline asm
	// begin inline asm
	{	
ld.global.cg.u64 %rd24371, [%rd24369];
	}
	// end inline asm
	// begin inline asm
	{	
ld.global.cg.u64 %rd24373, [%rd24371];
	}
	// end inline asm
	// begin inline asm
	{	
ld.global.cg.u64 %rd24375, [%rd24373];
	}
	// end inline asm
	// begin inline asm
	{	
ld.global.cg.u64 %rd24377, [%rd24375];
	}
	// end inline asm
	// begin inline asm
	{	
ld.global.cg.u64 %rd24379, [%rd24377];
	}
	// end inline asm
	// begin inline asm
	{	
ld.global.cg.u64 %rd24381, [%rd24379];
	}
	// end inline asm
	// begin inline asm
	{	
ld.global.cg.u64 %rd24383, [%rd24381];
	}
	// end inline asm
	// begin inline asm
	{	
ld.global.cg.u64 %rd24385, [%rd24383];
	}
	// end inline asm
	// begin inline asm
	{	
ld.global.cg.u64 %rd24387, [%rd24385];
	}
	// end inline asm
	// begin inline asm
	{	
ld.global.cg.u64 %rd24389, [%rd24387];
	}
	// end inline asm
	// begin inline asm
	{	
ld.global.cg.u64 %rd24391, [%rd24389];
	}
	// end inline asm
	// begin inline asm
	{	
ld.global.cg.u64 %rd24393, [%rd24391];
	}
	// end inline asm
	// begin inline asm
	{	
ld.global.cg.u64 %rd24395, [%rd24393];
	}
	// end inline asm
	// begin inline asm
	{	
ld.global.cg.u64 %rd24397, [%rd24395];
	}
	// end inline asm
	// begin inline asm
	{	
ld.global.cg.u64 %rd24399, [%rd24397];
	}
	// end inline asm
	// begin inline asm
	{	
ld.global.cg.u64 %rd24401, [%rd24399];
	}
	// end inline asm
	// begin inline asm
	{	
ld.global.cg.u64 %rd24403, [%rd24401];
	}
	// end inline asm
	// begin inline asm
	{	
ld.global.cg.u64 %rd24405, [%rd24403];
	}
	// end inline asm
	// begin inline asm
	{	
ld.global.cg.u64 %rd24407, [%rd24405];
	}
	// end inline asm
	// begin inline asm
	{	
ld.global.cg.u64 %rd24409, [%rd24407];
	}
	// end inline asm
	// begin inline asm
	{	
ld.global.cg.u64 %rd24411, [%rd24409];
	}
	// end inline asm
	// begin inline asm
	{	
ld.global.cg.u64 %rd24413, [%rd24411];
	}
	// end inline asm
	// begin inline asm
	{	
ld.global.cg.u64 %rd24415, [%rd24413];
	}
	// end inline asm
	// begin inline asm
	{	
ld.global.cg.u64 %rd24417, [%rd24415];
	}
	// end inline asm
	// begin inline asm
	{	
ld.global.cg.u64 %rd24419, [%rd24417];
	}
	// end inline asm
	// begin inline asm
	{	
ld.global.cg.u64 %rd24421, [%rd24419];
	}
	// end inline asm
	// begin inline asm
	{	
ld.global.cg.u64 %rd24423, [%rd24421];
	}
	// end inline asm
	// begin inline asm
	{	
ld.global.cg.u64 %rd24425, [%rd24423];
	}
	// end inline asm
	// begin inline asm
	{	
ld.global.cg.u64 %rd24427, [%rd24425];
	}
	// end inline asm
	// begin inline asm
	{	
ld.global.cg.u64 %rd24429, [%rd24427];
	}
	// end inline asm
	// begin inline asm
	{	
ld.global.cg.u64 %rd24431, [%rd24429];
	}
	// end inline asm
	// begin inline asm
	{	
ld.global.cg.u64 %rd24433, [%rd24431];
	}
	// end inline asm
	// begin inline asm
	{	
ld.global.cg.u64 %rd24435, [%rd24433];
	}
	// end inline asm
	// begin inline asm
	{	
ld.global.cg.u64 %rd24437, [%rd24435];
	}
	// end inline asm
	// begin inline asm
	{	
ld.global.cg.u64 %rd24439, [%rd24437];
	}
	// end inline asm
	// begin inline asm
	{	
ld.global.cg.u64 %rd24441, [%rd24439];
	}
	// end inline asm
	// begin inline asm
	{	
ld.global.cg.u64 %rd24443, [%rd24441];
	}
	// end inline asm
	// begin inline asm
	{	
ld.global.cg.u64 %rd24445, [%rd24443];
	}
	// end inline asm
	// begin inline asm
	{	
ld.global.cg.u64 %rd24447, [%rd24445];
	}
	// end inline asm
	// begin inline asm
	{	
ld.global.cg.u64 %rd24449, [%rd24447];
	}
	// end inline asm
	// begin inline asm
	{	
ld.global.cg.u64 %rd24451, [%rd24449];
	}
	// end inline asm
	// begin inline asm
	{	
ld.global.cg.u64 %rd24453, [%rd24451];
	}
	// end inline asm
	// begin inline asm
	{	
ld.global.cg.u64 %rd24455, [%rd24453];
	}
	// end inline asm
	// begin inline asm
	{	
ld.global.cg.u64 %rd24457, [%rd24455];
	}
	// end inline asm
	// begin inline asm
	{	
ld.global.cg.u64 %rd24459, [%rd24457];
	}
	// end inline asm
	// begin inline asm
	{	
ld.global.cg.u64 %rd24461, [%rd24459];
	}
	// end inline asm
	// begin inline asm
	{	
ld.global.cg.u64 %rd24463, [%rd24461];
	}
	// end inline asm
	// begin inline asm
	{	
ld.global.cg.u64 %rd24465, [%rd24463];
	}
	// end inline asm
	// begin inline asm
	{	
ld.global.cg.u64 %rd24467, [%rd24465];
	}
	// end inline asm
	// begin inline asm
	{	
ld.global.cg.u64 %rd24469, [%rd24467];
	}
	// end inline asm
	// begin inline asm
	{	
ld.global.cg.u64 %rd24471, [%rd24469];
	}
	// end inline asm
	// begin inline asm
	{	
ld.global.cg.u64 %rd24473, [%rd24471];
	}
	// end inline asm
	// begin inline asm
	{	
ld.global.cg.u64 %rd24475, [%rd24473];
	}
	// end inline asm
	// begin inline asm
	{	
ld.global.cg.u64 %rd24477, [%rd24475];
	}
	// end inline asm
	// begin inline asm
	{	
ld.global.cg.u64 %rd24479, [%rd24477];
	}
	// end inline asm
	// begin inline asm
	{	
ld.global.cg.u64 %rd24481, [%rd24479];
	}
	// end inline asm
	// begin inline asm
	{	
ld.global.cg.u64 %rd24483, [%rd24481];
	}
	// end inline asm
	// begin inline asm
	{	
ld.global.cg.u64 %rd24485, [%rd24483];
	}
	// end inline asm
	// begin inline asm
	{	
ld.global.cg.u64 %rd24487, [%rd24485];
	}
	// end inline asm
	// begin inline asm
	{	
ld.global.cg.u64 %rd24489, [%rd24487];
	}
	// end inline asm
	// begin inline asm
	{	
ld.global.cg.u64 %rd24491, [%rd24489];
	}
	// end inline asm
	// begin inline asm
	{	
ld.global.cg.u64 %rd24493, [%rd24491];
	}
	// end inline asm
	// begin inline asm
	{	
ld.global.cg.u64 %rd24495, [%rd24493];
	}
	// end inline asm
	// begin inline asm
	{	
ld.global.cg.u64 %rd24497, [%rd24495];
	}
	// end inline asm
	// begin inline asm
	{	
ld.global.cg.u64 %rd24499, [%rd24497];
	}
	// end inline asm
	// begin inline asm
	{	
ld.global.cg.u64 %rd24501, [%rd24499];
	}
	// end inline asm
	// begin inline asm
	{	
ld.global.cg.u64 %rd24503, [%rd24501];
	}
	// end inline asm
	// begin inline asm
	{	
ld.global.cg.u64 %rd24505, [%rd24503];
	}
	// end inline asm
	// begin inline asm
	{	
ld.global.cg.u64 %rd24507, [%rd24505];
	}
	// end inline asm
	// begin inline asm
	{	
ld.global.cg.u64 %rd24509, [%rd24507];
	}
	// end inline asm
	// begin inline asm
	{	
ld.global.cg.u64 %rd24511, [%rd24509];
	}
	// end inline asm
	// begin inline asm
	{	
ld.global.cg.u64 %rd24513, [%rd24511];
	}
	// end inline asm
	// begin inline asm
	{	
ld.global.cg.u64 %rd24515, [%rd24513];
	}
	// end inline asm
	// begin inline asm
	{	
ld.global.cg.u64 %rd24517, [%rd24515];
	}
	// end inline asm
	// begin inline asm
	{	
ld.global.cg.u64 %rd24519, [%rd24517];
	}
	// end inline asm
	// begin inline asm
	{	
ld.global.cg.u64 %rd24521, [%rd24519];
	}
	// end inline asm
	// begin inline asm
	{	
ld.global.cg.u64 %rd24523, [%rd24521];
	}
	// end inline asm
	// begin inline asm
	{	
ld.global.cg.u64 %rd24525, [%rd24523];
	}
	// end inline asm
	// begin inline asm
	{	
ld.global.cg.u64 %rd24527, [%rd24525];
	}
	// end inline asm
	// begin inline asm
	{	
ld.global.cg.u64 %rd24529, [%rd24527];
	}
	// end inline asm
	// begin inline asm
	{	
ld.global.cg.u64 %rd24531, [%rd24529];
	}
	// end inline asm
	// begin inline asm
	{	
ld.global.cg.u64 %rd24533, [%rd24531];
	}
	// end inline asm
	// begin inline asm
	{	
ld.global.cg.u64 %rd24535, [%rd24533];
	}
	// end inline asm
	// begin inline asm
	{	
ld.global.cg.u64 %rd24537, [%rd24535];
	}
	// end inline asm
	// begin inline asm
	{	
ld.global.cg.u64 %rd24539, [%rd24537];
	}
	// end inline asm
	// begin inline asm
	{	
ld.global.cg.u64 %rd24541, [%rd24539];
	}
	// end inline asm
	// begin inline asm
	{	
ld.global.cg.u64 %rd24543, [%rd24541];
	}
	// end inline asm
	// begin inline asm
	{	
ld.global.cg.u64 %rd24545, [%rd24543];
	}
	// end inline asm
	// begin inline asm
	{	
ld.global.cg.u64 %rd24547, [%rd24545];
	}
	// end inline asm
	// begin inline asm
	{	
ld.global.cg.u64 %rd24549, [%rd24547];
	}
	// end inline asm
	// begin inline asm
	{	
ld.global.cg.u64 %rd24551, [%rd24549];
	}
	// end inline asm
	// begin inline asm
	{	
ld.global.cg.u64 %rd24553, [%rd24551];
	}
	// end inline asm
	// begin inline asm
	{	
ld.global.cg.u64 %rd24555, [%rd24553];
	}
	// end inline asm
	// begin inline asm
	{	
ld.global.cg.u64 %rd24557, [%rd24555];
	}
	// end inline asm
	// begin inline asm
	{	
ld.global.cg.u64 %rd24559, [%rd24557];
	}
	// end inline asm
	// begin inline asm
	{	
ld.global.cg.u64 %rd24561, [%rd24559];
	}
	// end inline asm
	// begin inline asm
	{	
ld.global.cg.u64 %rd24563, [%rd24561];
	}
	// end inline asm
	// begin inline asm
	{	
ld.global.cg.u64 %rd24565, [%rd24563];
	}
	// end inline asm
	// begin inline asm
	{	
ld.global.cg.u64 %rd24567, [%rd24565];
	}
	// end inline asm
	// begin inline asm
	{	
ld.global.cg.u64 %rd24569, [%rd24567];
	}
	// end inline asm
	// begin inline asm
	{	
ld.global.cg.u64 %rd24571, [%rd24569];
	}
	// end inline asm
	// begin inline asm
	{	
ld.global.cg.u64 %rd24573, [%rd24571];
	}
	// end inline asm
	// begin inline asm
	{	
ld.global.cg.u64 %rd24575, [%rd24573];
	}
	// end inline asm
	// begin inline asm
	{	
ld.global.cg.u64 %rd24577, [%rd24575];
	}
	// end inline asm
	// begin inline asm
	{	
ld.global.cg.u64 %rd24579, [%rd24577];
	}
	// end inline asm
	// begin inline asm
	{	
ld.global.cg.u64 %rd24581, [%rd24579];
	}
	// end inline asm
	// begin inline asm
	{	
ld.global.cg.u64 %rd24583, [%rd24581];
	}
	// end inline asm
	// begin inline asm
	{	
ld.global.cg.u64 %rd24585, [%rd24583];
	}
	// end inline asm
	// begin inline asm
	{	
ld.global.cg.u64 %rd24587, [%rd24585];
	}
	// end inline asm
	// begin inline asm
	{	
ld.global.cg.u64 %rd24589, [%rd24587];
	}
	// end inline asm
	// begin inline asm
	{	
ld.global.cg.u64 %rd24591, [%rd24589];
	}
	// end inline asm
	// begin inline asm
	{	
ld.global.cg.u64 %rd24593, [%rd24591];
	}
	// end inline asm
	// begin inline asm
	{	
ld.global.cg.u64 %rd24595, [%rd24593];
	}
	// end inline asm
	// begin inline asm
	{	
ld.global.cg.u64 %rd24597, [%rd24595];
	}
	// end inline asm
	// begin inline asm
	{	
ld.global.cg.u64 %rd24599, [%rd24597];
	}
	// end inline asm
	// begin inline asm
	{	
ld.global.cg.u64 %rd24601, [%rd24599];
	}
	// end inline asm
	// begin inline asm
	{	
ld.global.cg.u64 %rd24603, [%rd24601];
	}
	// end inline asm
	// begin inline asm
	{	
ld.global.cg.u64 %rd24605, [%rd24603];
	}
	// end inline asm
	// begin inline asm
	{	
ld.global.cg.u64 %rd24607, [%rd24605];
	}
	// end inline asm
	// begin inline asm
	{	
ld.global.cg.u64 %rd24609, [%rd24607];
	}
	// end inline asm
	// begin inline asm
	{	
ld.global.cg.u64 %rd24611, [%rd24609];
	}
	// end inline asm
	// begin inline asm
	{	
ld.global.cg.u64 %rd24613, [%rd24611];
	}
	// end inline asm
	// begin inline asm
	{	
ld.global.cg.u64 %rd24615, [%rd24613];
	}
	// end inline asm
	// begin inline asm
	{	
ld.global.cg.u64 %rd24617, [%rd24615];
	}
	// end inline asm
	// begin inline asm
	{	
ld.global.cg.u64 %rd24619, [%rd24617];
	}
	// end inline asm
	// begin inline asm
	{	
ld.global.cg.u64 %rd24621, [%rd24619];
	}
	// end inline asm
	// begin inline asm
	{	
ld.global.cg.u64 %rd24623, [%rd24621];
	}
	// end inline asm
	// begin inline asm
	{	
ld.global.cg.u64 %rd24625, [%rd24623];
	}
	// end inline asm
	// begin inline asm
	{	
ld.global.cg.u64 %rd24627, [%rd24625];
	}
	// end inline asm
	// begin inline asm
	{	
ld.global.cg.u64 %rd24629, [%rd24627];
	}
	// end inline asm
	// begin inline asm
	{	
ld.global.cg.u64 %rd24631, [%rd24629];
	}
	// end inline asm
	// begin inline asm
	{	
ld.global.cg.u64 %rd24633, [%rd24631];
	}
	// end inline asm
	// begin inline asm
	{	
ld.global.cg.u64 %rd24635, [%rd24633];
	}
	// end inline asm
	// begin inline asm
	{	
ld.global.cg.u64 %rd24637, [%rd24635];
	}
	// end inline asm
	// begin inline asm
	{	
ld.global.cg.u64 %rd24639, [%rd24637];
	}
	// end inline asm
	// begin inline asm
	{	
ld.global.cg.u64 %rd24641, [%rd24639];
	}
	// end inline asm
	// begin inline asm
	{	
ld.global.cg.u64 %rd24643, [%rd24641];
	}
	// end inline asm
	// begin inline asm
	{	
ld.global.cg.u64 %rd24645, [%rd24643];
	}
	// end inline asm
	// begin inline asm
	{	
ld.global.cg.u64 %rd24647, [%rd24645];
	}
	// end inline asm
	// begin inline asm
	{	
ld.global.cg.u64 %rd24649, [%rd24647];
	}
	// end inline asm
	// begin inline asm
	{	
ld.global.cg.u64 %rd24651, [%rd24649];
	}
	// end inline asm
	// begin inline asm
	{	
ld.global.cg.u64 %rd24653, [%rd24651];
	}
	// end inline asm
	// begin inline asm
	{	
ld.global.cg.u64 %rd24655, [%rd24653];
	}
	// end inline asm
	// begin inline asm
	{	
ld.global.cg.u64 %rd24657, [%rd24655];
	}
	// end inline asm
	// begin inline asm
	{	
ld.global.cg.u64 %rd24659, [%rd24657];
	}
	// end inline asm
	// begin inline asm
	{	
ld.global.cg.u64 %rd24661, [%rd24659];
	}
	// end inline asm
	// begin inline asm
	{	
ld.global.cg.u64 %rd24663, [%rd24661];
	}
	// end inline asm
	// begin inline asm
	{	
ld.global.cg.u64 %rd24665, [%rd24663];
	}
	// end inline asm
	// begin inline asm
	{	
ld.global.cg.u64 %rd24667, [%rd24665];
	}
	// end inline asm
	// begin inline asm
	{	
ld.global.cg.u64 %rd24669, [%rd24667];
	}
	// end inline asm
	// begin inline asm
	{	
ld.global.cg.u64 %rd24671, [%rd24669];
	}
	// end inline asm
	// begin inline asm
	{	
ld.global.cg.u64 %rd24673, [%rd24671];
	}
	// end inline asm
	// begin inline asm
	{	
ld.global.cg.u64 %rd24675, [%rd24673];
	}
	// end inline asm
	// begin inline asm
	{	
ld.global.cg.u64 %rd24677, [%rd24675];
	}
	// end inline asm
	// begin inline asm
	{	
ld.global.cg.u64 %rd24679, [%rd24677];
	}
	// end inline asm
	// begin inline asm
	{	
ld.global.cg.u64 %rd24681, [%rd24679];
	}
	// end inline asm
	// begin inline asm
	{	
ld.global.cg.u64 %rd24683, [%rd24681];
	}
	// end inline asm
	// begin inline asm
	{	
ld.global.cg.u64 %rd24685, [%rd24683];
	}
	// end inline asm
	// begin inline asm
	{	
ld.global.cg.u64 %rd24687, [%rd24685];
	}
	// end inline asm
	// begin inline asm
	{	
ld.global.cg.u64 %rd24689, [%rd24687];
	}
	// end inline asm
	// begin inline asm
	{	
ld.global.cg.u64 %rd24691, [%rd24689];
	}
	// end inline asm
	// begin inline asm
	{	
ld.global.cg.u64 %rd24693, [%rd24691];
	}
	// end inline asm
	// begin inline asm
	{	
ld.global.cg.u64 %rd24695, [%rd24693];
	}
	// end inline asm
	// begin inline asm
	{	
ld.global.cg.u64 %rd24697, [%rd24695];
	}
	// end inline asm
	// begin inline asm
	{	
ld.global.cg.u64 %rd24699, [%rd24697];
	}
	// end inline asm
	// begin inline asm
	{	
ld.global.cg.u64 %rd24701, [%rd24699];
	}
	// end inline asm
	// begin inline asm
	{	
ld.global.cg.u64 %rd24703, [%rd24701];
	}
	// end inline asm
	// begin inline asm
	{	
ld.global.cg.u64 %rd24705, [%rd24703];
	}
	// end inline asm
	// begin inline asm
	{	
ld.global.cg.u64 %rd24707, [%rd24705];
	}
	// end inline asm
	// begin inline asm
	{	
ld.global.cg.u64 %rd24709, [%rd24707];
	}
	// end inline asm
	// begin inline asm
	{	
ld.global.cg.u64 %rd24711, [%rd24709];
	}
	// end inline asm
	// begin inline asm
	{	
ld.global.cg.u64 %rd24713, [%rd24711];
	}
	// end inline asm
	// begin inline asm
	{	
ld.global.cg.u64 %rd24715, [%rd24713];
	}
	// end inline asm
	// begin inline asm
	{	
ld.global.cg.u64 %rd24717, [%rd24715];
	}
	// end inline asm
	// begin inline asm
	{	
ld.global.cg.u64 %rd24719, [%rd24717];
	}
	// end inline asm
	// begin inline asm
	{	
ld.global.cg.u64 %rd24721, [%rd24719];
	}
	// end inline asm
	// begin inline asm
	{	
ld.global.cg.u64 %rd24723, [%rd24721];
	}
	// end inline asm
	// begin inline asm
	{	
ld.global.cg.u64 %rd24725, [%rd24723];
	}
	// end inline asm
	// begin inline asm
	{	
ld.global.cg.u64 %rd24727, [%rd24725];
	}
	// end inline asm
	// begin inline asm
	{	
ld.global.cg.u64 %rd24729, [%rd24727];
	}
	// end inline asm
	// begin inline asm
	{	
ld.global.cg.u64 %rd24731, [%rd24729];
	}
	// end inline asm
	// begin inline asm
	{	
ld.global.cg.u64 %rd24733, [%rd24731];
	}
	// end inline asm
	// begin inline asm
	{	
ld.global.cg.u64 %rd24735, [%rd24733];
	}
	// end inline asm
	// begin inline asm
	{	
ld.global.cg.u64 %rd24737, [%rd24735];
	}
	// end inline asm
	// begin inline asm
	{	
ld.global.cg.u64 %rd24739, [%rd24737];
	}
	// end inline asm
	// begin inline asm
	{	
ld.global.cg.u64 %rd24741, [%rd24739];
	}
	// end inline asm
	// begin inline asm
	{	
ld.global.cg.u64 %rd24743, [%rd24741];
	}
	// end inline asm
	// begin inline asm
	{	
ld.global.cg.u64 %rd24745, [%rd24743];
	}
	// end inline asm
	// begin inline asm
	{	
ld.global.cg.u64 %rd24747, [%rd24745];
	}
	// end inline asm
	// begin inline asm
	{	
ld.global.cg.u64 %rd24749, [%rd24747];
	}
	// end inline asm
	// begin inline asm
	{	
ld.global.cg.u64 %rd24751, [%rd24749];
	}
	// end inline asm
	// begin inline asm
	{	
ld.global.cg.u64 %rd24753, [%rd24751];
	}
	// end inline asm
	// begin inline asm
	{	
ld.global.cg.u64 %rd24755, [%rd24753];
	}
	// end inline asm
	// begin inline asm
	{	
ld.global.cg.u64 %rd24757, [%rd24755];
	}
	// end inline asm
	// begin inline asm
	{	
ld.global.cg.u64 %rd24759, [%rd24757];
	}
	// end inline asm
	// begin inline asm
	{	
ld.global.cg.u64 %rd24761, [%rd24759];
	}
	// end inline asm
	// begin inline asm
	{	
ld.global.cg.u64 %rd24763, [%rd24761];
	}
	// end inline asm
	// begin inline asm
	{	
ld.global.cg.u64 %rd24765, [%rd24763];
	}
	// end inline asm
	// begin inline asm
	{	
ld.global.cg.u64 %rd24767, [%rd24765];
	}
	// end inline asm
	// begin inline asm
	{	
ld.global.cg.u64 %rd24769, [%rd24767];
	}
	// end inline asm
	// begin inline asm
	{	
ld.global.cg.u64 %rd24771, [%rd24769];
	}
	// end inline asm
	// begin inline asm
	{	
ld.global.cg.u64 %rd24773, [%rd24771];
	}
	// end inline asm
	// begin inline asm
	{	
ld.global.cg.u64 %rd24775, [%rd24773];
	}
	// end inline asm
	// begin inline asm
	{	
ld.global.cg.u64 %rd24777, [%rd24775];
	}
	// end inline asm
	// begin inline asm
	{	
ld.global.cg.u64 %rd24779, [%rd24777];
	}
	// end inline asm
	// begin inline asm
	{	
ld.global.cg.u64 %rd24781, [%rd24779];
	}
	// end inline asm
	// begin inline asm
	{	
ld.global.cg.u64 %rd24783, [%rd24781];
	}
	// end inline asm
	// begin inline asm
	{	
ld.global.cg.u64 %rd24785, [%rd24783];
	}
	// end inline asm
	// begin inline asm
	{	
ld.global.cg.u64 %rd24787, [%rd24785];
	}
	// end inline asm
	// begin inline asm
	{	
ld.global.cg.u64 %rd24789, [%rd24787];
	}
	// end inline asm
	// begin inline asm
	{	
ld.global.cg.u64 %rd24791, [%rd24789];
	}
	// end inline asm
	// begin inline asm
	{	
ld.global.cg.u64 %rd24793, [%rd24791];
	}
	// end inline asm
	// begin inline asm
	{	
ld.global.cg.u64 %rd24795, [%rd24793];
	}
	// end inline asm
	// begin inline asm
	{	
ld.global.cg.u64 %rd24797, [%rd24795];
	}
	// end inline asm
	// begin inline asm
	{	
ld.global.cg.u64 %rd24799, [%rd24797];
	}
	// end inline asm
	// begin inline asm
	{	
ld.global.cg.u64 %rd24801, [%rd24799];
	}
	// end inline asm
	// begin inline asm
	{	
ld.global.cg.u64 %rd24803, [%rd24801];
	}
	// end inline asm
	// begin inline asm
	{	
ld.global.cg.u64 %rd24805, [%rd24803];
	}
	// end inline asm
	// begin inline asm
	{	
ld.global.cg.u64 %rd24807, [%rd24805];
	}
	// end inline asm
	// begin inline asm
	{	
ld.global.cg.u64 %rd24809, [%rd24807];
	}
	// end inline asm
	// begin inline asm
	{	
ld.global.cg.u64 %rd24811, [%rd24809];
	}
	// end inline asm
	// begin inline asm
	{	
ld.global.cg.u64 %rd24813, [%rd24811];
	}
	// end inline asm
	// begin inline asm
	{	
ld.global.cg.u64 %rd24815, [%rd24813];
	}
	// end inline asm
	// begin inline asm
	{	
ld.global.cg.u64 %rd24817, [%rd24815];
	}
	// end inline asm
	// begin inline asm
	{	
ld.global.cg.u64 %rd24819, [%rd24817];
	}
	// end inline asm
	// begin inline asm
	{	
ld.global.cg.u64 %rd24821, [%rd24819];
	}
	// end inline asm
	// begin inline asm
	{	
ld.global.cg.u64 %rd24823, [%rd24821];
	}
	// end inline asm
	// begin inline asm
	{	
ld.global.cg.u64 %rd24825, [%rd24823];
	}
	// end inline asm
	// begin inline asm
	{	
ld.global.cg.u64 %rd24827, [%rd24825];
	}
	// end inline asm
	// begin inline asm
	{	
ld.global.cg.u64 %rd24829, [%rd24827];
	}
	// end inline asm
	// begin inline asm
	{	
ld.global.cg.u64 %rd24831, [%rd24829];
	}
	// end inline asm
	// begin inline asm
	{	
ld.global.cg.u64 %rd24833, [%rd24831];
	}
	// end inline asm
	// begin inline asm
	{	
ld.global.cg.u64 %rd24835, [%rd24833];
	}
	// end inline asm
	// begin inline asm
	{	
ld.global.cg.u64 %rd24837, [%rd24835];
	}
	// end inline asm
	// begin inline asm
	{	
ld.global.cg.u64 %rd24839, [%rd24837];
	}
	// end inline asm
	// begin inline asm
	{	
ld.global.cg.u64 %rd24841, [%rd24839];
	}
	// end inline asm
	// begin inline asm
	{	
ld.global.cg.u64 %rd24843, [%rd24841];
	}
	// end inline asm
	// begin inline asm
	{	
ld.global.cg.u64 %rd24845, [%rd24843];
	}
	// end inline asm
	// begin inline asm
	{	
ld.global.cg.u64 %rd24847, [%rd24845];
	}
	// end inline asm
	// begin inline asm
	{	
ld.global.cg.u64 %rd24849, [%rd24847];
	}
	// end inline asm
	// begin inline asm
	{	
ld.global.cg.u64 %rd24851, [%rd24849];
	}
	// end inline asm
	// begin inline asm
	{	
ld.global.cg.u64 %rd24853, [%rd24851];
	}
	// end inline asm
	// begin inline asm
	{	
ld.global.cg.u64 %rd24855, [%rd24853];
	}
	// end inline asm
	// begin inline asm
	{	
ld.global.cg.u64 %rd24857, [%rd24855];
	}
	// end inline asm
	// begin inline asm
	{	
ld.global.cg.u64 %rd24859, [%rd24857];
	}
	// end inline asm
	// begin inline asm
	{	
ld.global.cg.u64 %rd24861, [%rd24859];
	}
	// end inline asm
	// begin inline asm
	{	
ld.global.cg.u64 %rd24863, [%rd24861];
	}
	// end inline asm
	// begin inline asm
	{	
ld.global.cg.u64 %rd24865, [%rd24863];
	}
	// end inline asm
	// begin inline asm
	{	
ld.global.cg.u64 %rd24867, [%rd24865];
	}
	// end inline asm
	// begin inline asm
	{	
ld.global.cg.u64 %rd24869, [%rd24867];
	}
	// end inline asm
	// begin inline asm
	{	
ld.global.cg.u64 %rd24871, [%rd24869];
	}
	// end inline asm
	// begin inline asm
	{	
ld.global.cg.u64 %rd24873, [%rd24871];
	}
	// end inline asm
	// begin inline asm
	{	
ld.global.cg.u64 %rd24875, [%rd24873];
	}
	// end inline asm
	// begin inline asm
	{	
ld.global.cg.u64 %rd24877, [%rd24875];
	}
	// end inline asm
	// begin inline asm
	{	
ld.global.cg.u64 %rd24879, [%rd24877];
	}
	// end inline asm
	// begin inline asm
	{	
ld.global.cg.u64 %rd24881, [%rd24879];
	}
	// end inline asm
	// begin inline asm
	{	
ld.global.cg.u64 %rd24883, [%rd24881];
	}
	// end inline asm
	// begin inline asm
	{	
ld.global.cg.u64 %rd24885, [%rd24883];
	}
	// end inline asm
	// begin inline asm
	{	
ld.global.cg.u64 %rd24887, [%rd24885];
	}
	// end inline asm
	// begin inline asm
	{	
ld.global.cg.u64 %rd24889, [%rd24887];
	}
	// end inline asm
	// begin inline asm
	{	
ld.global.cg.u64 %rd24891, [%rd24889];
	}
	// end inline asm
	// begin inline asm
	{	
ld.global.cg.u64 %rd24893, [%rd24891];
	}
	// end inline asm
	// begin inline asm
	{	
ld.global.cg.u64 %rd24895, [%rd24893];
	}
	// end inline asm
	// begin inline asm
	{	
ld.global.cg.u64 %rd24897, [%rd24895];
	}
	// end inline asm
	// begin inline asm
	{	
ld.global.cg.u64 %rd24899, [%rd24897];
	}
	// end inline asm
	// begin inline asm
	{	
ld.global.cg.u64 %rd24901, [%rd24899];
	}
	// end inline asm
	// begin inline asm
	{	
ld.global.cg.u64 %rd24903, [%rd24901];
	}
	// end inline asm
	// begin inline asm
	{	
ld.global.cg.u64 %rd24905, [%rd24903];
	}
	// end inline asm
	// begin inline asm
	{	
ld.global.cg.u64 %rd24907, [%rd24905];
	}
	// end inline asm
	// begin inline asm
	{	
ld.global.cg.u64 %rd24909, [%rd24907];
	}
	// end inline asm
	// begin inline asm
	{	
ld.global.cg.u64 %rd24911, [%rd24909];
	}
	// end inline asm
	// begin inline asm
	{	
ld.global.cg.u64 %rd24913, [%rd24911];
	}
	// end inline asm
	// begin inline asm
	{	
ld.global.cg.u64 %rd24915, [%rd24913];
	}
	// end inline asm
	// begin inline asm
	{	
ld.global.cg.u64 %rd24917, [%rd24915];
	}
	// end inline asm
	// begin inline asm
	{	
ld.global.cg.u64 %rd24919, [%rd24917];
	}
	// end inline asm
	// begin inline asm
	{	
ld.global.cg.u64 %rd24921, [%rd24919];
	}
	// end inline asm
	// begin inline asm
	{	
ld.global.cg.u64 %rd24923, [%rd24921];
	}
	// end inline asm
	// begin inline asm
	{	
ld.global.cg.u64 %rd24925, [%rd24923];
	}
	// end inline asm
	// begin inline asm
	{	
ld.global.cg.u64 %rd24927, [%rd24925];
	}
	// end inline asm
	// begin inline asm
	{	
ld.global.cg.u64 %rd24929, [%rd24927];
	}
	// end inline asm
	// begin inline asm
	{	
ld.global.cg.u64 %rd24931, [%rd24929];
	}
	// end inline asm
	// begin inline asm
	{	
ld.global.cg.u64 %rd24933, [%rd24931];
	}
	// end inline asm
	// begin inline asm
	{	
ld.global.cg.u64 %rd24935, [%rd24933];
	}
	// end inline asm
	// begin inline asm
	{	
ld.global.cg.u64 %rd24937, [%rd24935];
	}
	// end inline asm
	// begin inline asm
	{	
ld.global.cg.u64 %rd24939, [%rd24937];
	}
	// end inline asm
	// begin inline asm
	{	
ld.global.cg.u64 %rd24941, [%rd24939];
	}
	// end inline asm
	// begin inline asm
	{	
ld.global.cg.u64 %rd24943, [%rd24941];
	}
	// end inline asm
	// begin inline asm
	{	
ld.global.cg.u64 %rd24945, [%rd24943];
	}
	// end inline asm
	// begin inline asm
	{	
ld.global.cg.u64 %rd24947, [%rd24945];
	}
	// end inline asm
	// begin inline asm
	{	
ld.global.cg.u64 %rd24949, [%rd24947];
	}
	// end inline asm
	// begin inline asm
	{	
ld.global.cg.u64 %rd24951, [%rd24949];
	}
	// end inline asm
	// begin inline asm
	{	
ld.global.cg.u64 %rd24953, [%rd24951];
	}
	// end inline asm
	// begin inline asm
	{	
ld.global.cg.u64 %rd24955, [%rd24953];
	}
	// end inline asm
	// begin inline asm
	{	
ld.global.cg.u64 %rd24957, [%rd24955];
	}
	// end inline asm
	// begin inline asm
	{	
ld.global.cg.u64 %rd24959, [%rd24957];
	}
	// end inline asm
	// begin inline asm
	{	
ld.global.cg.u64 %rd24961, [%rd24959];
	}
	// end inline asm
	// begin inline asm
	{	
ld.global.cg.u64 %rd24963, [%rd24961];
	}
	// end inline asm
	// begin inline asm
	{	
ld.global.cg.u64 %rd24965, [%rd24963];
	}
	// end inline asm
	// begin inline asm
	{	
ld.global.cg.u64 %rd24967, [%rd24965];
	}
	// end inline asm
	// begin inline asm
	{	
ld.global.cg.u64 %rd24969, [%rd24967];
	}
	// end inline asm
	// begin inline asm
	{	
ld.global.cg.u64 %rd24971, [%rd24969];
	}
	// end inline asm
	// begin inline asm
	{	
ld.global.cg.u64 %rd24973, [%rd24971];
	}
	// end inline asm
	// begin inline asm
	{	
ld.global.cg.u64 %rd24975, [%rd24973];
	}
	// end inline asm
	// begin inline asm
	{	
ld.global.cg.u64 %rd24977, [%rd24975];
	}
	// end inline asm
	// begin inline asm
	{	
ld.global.cg.u64 %rd24979, [%rd24977];
	}
	// end inline asm
	// begin inline asm
	{	
ld.global.cg.u64 %rd24981, [%rd24979];
	}
	// end inline asm
	// begin inline asm
	{	
ld.global.cg.u64 %rd24983, [%rd24981];
	}
	// end inline asm
	// begin inline asm
	{	
ld.global.cg.u64 %rd24985, [%rd24983];
	}
	// end inline asm
	// begin inline asm
	{	
ld.global.cg.u64 %rd24987, [%rd24985];
	}
	// end inline asm
	// begin inline asm
	{	
ld.global.cg.u64 %rd24989, [%rd24987];
	}
	// end inline asm
	// begin inline asm
	{	
ld.global.cg.u64 %rd24991, [%rd24989];
	}
	// end inline asm
	// begin inline asm
	{	
ld.global.cg.u64 %rd24993, [%rd24991];
	}
	// end inline asm
	// begin inline asm
	{	
ld.global.cg.u64 %rd24995, [%rd24993];
	}
	// end inline asm
	// begin inline asm
	{	
ld.global.cg.u64 %rd24997, [%rd24995];
	}
	// end inline asm
	// begin inline asm
	{	
ld.global.cg.u64 %rd24999, [%rd24997];
	}
	// end inline asm
	// begin inline asm
	{	
ld.global.cg.u64 %rd25001, [%rd24999];
	}
	// end inline asm
	// begin inline asm
	{	
ld.global.cg.u64 %rd25003, [%rd25001];
	}
	// end inline asm
	// begin inline asm
	{	
ld.global.cg.u64 %rd25005, [%rd25003];
	}
	// end inline asm
	// begin inline asm
	{	
ld.global.cg.u64 %rd25007, [%rd25005];
	}
	// end inline asm
	// begin inline asm
	{	
ld.global.cg.u64 %rd25009, [%rd25007];
	}
	// end inline asm
	// begin inline asm
	{	
ld.global.cg.u64 %rd25011, [%rd25009];
	}
	// end inline asm
	// begin inline asm
	{	
ld.global.cg.u64 %rd25013, [%rd25011];
	}
	// end inline asm
	// begin inline asm
	{	
ld.global.cg.u64 %rd25015, [%rd25013];
	}
	// end inline asm
	// begin inline asm
	{	
ld.global.cg.u64 %rd25017, [%rd25015];
	}
	// end inline asm
	// begin inline asm
	{	
ld.global.cg.u64 %rd25019, [%rd25017];
	}
	// end inline asm
	// begin inline asm
	{	
ld.global.cg.u64 %rd25021, [%rd25019];
	}
	// end inline asm
	// begin inline asm
	{	
ld.global.cg.u64 %rd25023, [%rd25021];
	}
	// end inline asm
	// begin inline asm
	{	
ld.global.cg.u64 %rd25025, [%rd25023];
	}
	// end inline asm
	// begin inline asm
	{	
ld.global.cg.u64 %rd25027, [%rd25025];
	}
	// end inline asm
	// begin inline asm
	{	
ld.global.cg.u64 %rd25029, [%rd25027];
	}
	// end inline asm
	// begin inline asm
	{	
ld.global.cg.u64 %rd25031, [%rd25029];
	}
	// end inline asm
	// begin inline asm
	{	
ld.global.cg.u64 %rd25033, [%rd25031];
	}
	// end inline asm
	// begin inline asm
	{	
ld.global.cg.u64 %rd25035, [%rd25033];
	}
	// end inline asm
	// begin inline asm
	{	
ld.global.cg.u64 %rd25037, [%rd25035];
	}
	// end inline asm
	// begin inline asm
	{	
ld.global.cg.u64 %rd25039, [%rd25037];
	}
	// end inline asm
	// begin inline asm
	{	
ld.global.cg.u64 %rd25041, [%rd25039];
	}
	// end inline asm
	// begin inline asm
	{	
ld.global.cg.u64 %rd25043, [%rd25041];
	}
	// end inline asm
	// begin inline asm
	{	
ld.global.cg.u64 %rd25045, [%rd25043];
	}
	// end inline asm
	// begin inline asm
	{	
ld.global.cg.u64 %rd25047, [%rd25045];
	}
	// end inline asm
	// begin inline asm
	{	
ld.global.cg.u64 %rd25049, [%rd25047];
	}
	// end inline asm
	// begin inline asm
	{	
ld.global.cg.u64 %rd25051, [%rd25049];
	}
	// end inline asm
	// begin inline asm
	{	
ld.global.cg.u64 %rd25053, [%rd25051];
	}
	// end inline asm
	// begin inline asm
	{	
ld.global.cg.u64 %rd25055, [%rd25053];
	}
	// end inline asm
	// begin inline asm
	{	
ld.global.cg.u64 %rd25057, [%rd25055];
	}
	// end inline asm
	// begin inline asm
	{	
ld.global.cg.u64 %rd25059, [%rd25057];
	}
	// end inline asm
	// begin inline asm
	{	
ld.global.cg.u64 %rd25061, [%rd25059];
	}
	// end inline asm
	// begin inline asm
	{	
ld.global.cg.u64 %rd25063, [%rd25061];
	}
	// end inline asm
	// begin inline asm
	{	
ld.global.cg.u64 %rd25065, [%rd25063];
	}
	// end inline asm
	// begin inline asm
	{	
ld.global.cg.u64 %rd25067, [%rd25065];
	}
	// end inline asm
	// begin inline asm
	{	
ld.global.cg.u64 %rd25069, [%rd25067];
	}
	// end inline asm
	// begin inline asm
	{	
ld.global.cg.u64 %rd25071, [%rd25069];
	}
	// end inline asm
	// begin inline asm
	{	
ld.global.cg.u64 %rd25073, [%rd25071];
	}
	// end inline asm
	// begin inline asm
	{	
ld.global.cg.u64 %rd25075, [%rd25073];
	}
	// end inline asm
	// begin inline asm
	{	
ld.global.cg.u64 %rd25077, [%rd25075];
	}
	// end inline asm
	// begin inline asm
	{	
ld.global.cg.u64 %rd25079, [%rd25077];
	}
	// end inline asm
	// begin inline asm
	{	
ld.global.cg.u64 %rd25081, [%rd25079];
	}
	// end inline asm
	// begin inline asm
	{	
ld.global.cg.u64 %rd25083, [%rd25081];
	}
	// end inline asm
	// begin inline asm
	{	
ld.global.cg.u64 %rd25085, [%rd25083];
	}
	// end inline asm
	// begin inline asm
	{	
ld.global.cg.u64 %rd25087, [%rd25085];
	}
	// end inline asm
	// begin inline asm
	{	
ld.global.cg.u64 %rd25089, [%rd25087];
	}
	// end inline asm
	// begin inline asm
	{	
ld.global.cg.u64 %rd25091, [%rd25089];
	}
	// end inline asm
	// begin inline asm
	{	
ld.global.cg.u64 %rd25093, [%rd25091];
	}
	// end inline asm
	// begin inline asm
	{	
ld.global.cg.u64 %rd25095, [%rd25093];
	}
	// end inline asm
	// begin inline asm
	{	
ld.global.cg.u64 %rd25097, [%rd25095];
	}
	// end inline asm
	// begin inline asm
	{	
ld.global.cg.u64 %rd25099, [%rd25097];
	}
	// end inline asm
	// begin inline asm
	{	
ld.global.cg.u64 %rd25101, [%rd25099];
	}
	// end inline asm
	// begin inline asm
	{	
ld.global.cg.u64 %rd25103, [%rd25101];
	}
	// end inline asm
	// begin inline asm
	{	
ld.global.cg.u64 %rd25105, [%rd25103];
	}
	// end inline asm
	// begin inline asm
	{	
ld.global.cg.u64 %rd25107, [%rd25105];
	}
	// end inline asm
	// begin inline asm
	{	
ld.global.cg.u64 %rd25109, [%rd25107];
	}
	// end inline asm
	// begin inline asm
	{	
ld.global.cg.u64 %rd25111, [%rd25109];
	}
	// end inline asm
	// begin inline asm
	{	
ld.global.cg.u64 %rd25113, [%rd25111];
	}
	// end inline asm
	// begin inline asm
	{	
ld.global.cg.u64 %rd25115, [%rd25113];
	}
	// end inline asm
	// begin inline asm
	{	
ld.global.cg.u64 %rd25117, [%rd25115];
	}
	// end inline asm
	// begin inline asm
	{	
ld.global.cg.u64 %rd25119, [%rd25117];
	}
	// end inline asm
	// begin inline asm
	{	
ld.global.cg.u64 %rd25121, [%rd25119];
	}
	// end inline asm
	// begin inline asm
	{	
ld.global.cg.u64 %rd25123, [%rd25121];
	}
	// end inline asm
	// begin inline asm
	{	
ld.global.cg.u64 %rd25125, [%rd25123];
	}
	// end inline asm
	// begin inline asm
	{	
ld.global.cg.u64 %rd25127, [%rd25125];
	}
	// end inline asm
	// begin inline asm
	{	
ld.global.cg.u64 %rd25129, [%rd25127];
	}
	// end inline asm
	// begin inline asm
	{	
ld.global.cg.u64 %rd25131, [%rd25129];
	}
	// end inline asm
	// begin inline asm
	{	
ld.global.cg.u64 %rd25133, [%rd25131];
	}
	// end inline asm
	// begin inline asm
	{	
ld.global.cg.u64 %rd25135, [%rd25133];
	}
	// end inline asm
	// begin inline asm
	{	
ld.global.cg.u64 %rd25137, [%rd25135];
	}
	// end inline asm
	// begin inline asm
	{	
ld.global.cg.u64 %rd25139, [%rd25137];
	}
	// end inline asm
	// begin inline asm
	{	
ld.global.cg.u64 %rd25141, [%rd25139];
	}
	// end inline asm
	// begin inline asm
	{	
ld.global.cg.u64 %rd25143, [%rd25141];
	}
	// end inline asm
	// begin inline asm
	{	
ld.global.cg.u64 %rd25145, [%rd25143];
	}
	// end inline asm
	// begin inline asm
	{	
ld.global.cg.u64 %rd25147, [%rd25145];
	}
	// end inline asm
	// begin inline asm
	{	
ld.global.cg.u64 %rd25149, [%rd25147];
	}
	// end inline asm
	// begin inline asm
	{	
ld.global.cg.u64 %rd25151, [%rd25149];
	}
	// end inline asm
	// begin inline asm
	{	
ld.global.cg.u64 %rd25153, [%rd25151];
	}
	// end inline asm
	// begin inline asm
	{	
ld.global.cg.u64 %rd25155, [%rd25153];
	}
	// end inline asm
	// begin inline asm
	{	
ld.global.cg.u64 %rd25157, [%rd25155];
	}
	// end inline asm
	// begin inline asm
	{	
ld.global.cg.u64 %rd25159, [%rd25157];
	}
	// end inline asm
	// begin inline asm
	{	
ld.global.cg.u64 %rd25161, [%rd25159];
	}
	// end inline asm
	// begin inline asm
	{	
ld.global.cg.u64 %rd25163, [%rd25161];
	}
	// end inline asm
	// begin inline asm
	{	
ld.global.cg.u64 %rd25165, [%rd25163];
	}
	// end inline asm
	// begin inline asm
	{	
ld.global.cg.u64 %rd25167, [%rd25165];
	}
	// end inline asm
	// begin inline asm
	{	
ld.global.cg.u64 %rd25169, [%rd25167];
	}
	// end inline asm
	// begin inline asm
	{	
ld.global.cg.u64 %rd25171, [%rd25169];
	}
	// end inline asm
	// begin inline asm
	{	
ld.global.cg.u64 %rd25173, [%rd25171];
	}
	// end inline asm
	// begin inline asm
	{	
ld.global.cg.u64 %rd25175, [%rd25173];
	}
	// end inline asm
	// begin inline asm
	{	
ld.global.cg.u64 %rd25177, [%rd25175];
	}
	// end inline asm
	// begin inline asm
	{	
ld.global.cg.u64 %rd25179, [%rd25177];
	}
	// end inline asm
	// begin inline asm
	{	
ld.global.cg.u64 %rd25181, [%rd25179];
	}
	// end inline asm
	// begin inline asm
	{	
ld.global.cg.u64 %rd25183, [%rd25181];
	}
	// end inline asm
	// begin inline asm
	{	
ld.global.cg.u64 %rd25185, [%rd25183];
	}
	// end inline asm
	// begin inline asm
	{	
ld.global.cg.u64 %rd25187, [%rd25185];
	}
	// end inline asm
	// begin inline asm
	{	
ld.global.cg.u64 %rd25189, [%rd25187];
	}
	// end inline asm
	// begin inline asm
	{	
ld.global.cg.u64 %rd25191, [%rd25189];
	}
	// end inline asm
	// begin inline asm
	{	
ld.global.cg.u64 %rd25193, [%rd25191];
	}
	// end inline asm
	// begin inline asm
	{	
ld.global.cg.u64 %rd25195, [%rd25193];
	}
	// end inline asm
	// begin inline asm
	{	
ld.global.cg.u64 %rd25197, [%rd25195];
	}
	// end inline asm
	// begin inline asm
	{	
ld.global.cg.u64 %rd25199, [%rd25197];
	}
	// end inline asm
	// begin inline asm
	{	
ld.global.cg.u64 %rd25201, [%rd25199];
	}
	// end inline asm
	// begin inline asm
	{	
ld.global.cg.u64 %rd25203, [%rd25201];
	}
	// end inline asm
	// begin inline asm
	{	
ld.global.cg.u64 %rd25205, [%rd25203];
	}
	// end inline asm
	// begin inline asm
	{	
ld.global.cg.u64 %rd25207, [%rd25205];
	}
	// end inline asm
	// begin inline asm
	{	
ld.global.cg.u64 %rd25209, [%rd25207];
	}
	// end inline asm
	// begin inline asm
	{	
ld.global.cg.u64 %rd25211, [%rd25209];
	}
	// end inline asm
	// begin inline asm
	{	
ld.global.cg.u64 %rd25213, [%rd25211];
	}
	// end inline asm
	// begin inline asm
	{	
ld.global.cg.u64 %rd25215, [%rd25213];
	}
	// end inline asm
	// begin inline asm
	{	
ld.global.cg.u64 %rd25217, [%rd25215];
	}
	// end inline asm
	// begin inline asm
	{	
ld.global.cg.u64 %rd25219, [%rd25217];
	}
	// end inline asm
	// begin inline asm
	{	
ld.global.cg.u64 %rd25221, [%rd25219];
	}
	// end inline asm
	// begin inline asm
	{	
ld.global.cg.u64 %rd25223, [%rd25221];
	}
	// end inline asm
	// begin inline asm
	{	
ld.global.cg.u64 %rd25225, [%rd25223];
	}
	// end inline asm
	// begin inline asm
	{	
ld.global.cg.u64 %rd25227, [%rd25225];
	}
	// end inline asm
	// begin inline asm
	{	
ld.global.cg.u64 %rd25229, [%rd25227];
	}
	// end inline asm
	// begin inline asm
	{	
ld.global.cg.u64 %rd25231, [%rd25229];
	}
	// end inline asm
	// begin inline asm
	{	
ld.global.cg.u64 %rd25233, [%rd25231];
	}
	// end inline asm
	// begin inline asm
	{	
ld.global.cg.u64 %rd25235, [%rd25233];
	}
	// end inline asm
	// begin inline asm
	{	
ld.global.cg.u64 %rd25237, [%rd25235];
	}
	// end inline asm
	// begin inline asm
	{	
ld.global.cg.u64 %rd25239, [%rd25237];
	}
	// end inline asm
	// begin inline asm
	{	
ld.global.cg.u64 %rd25241, [%rd25239];
	}
	// end inline asm
	// begin inline asm
	{	
ld.global.cg.u64 %rd25243, [%rd25241];
	}
	// end inline asm
	// begin inline asm
	{	
ld.global.cg.u64 %rd25245, [%rd25243];
	}
	// end inline asm
	// begin inline asm
	{	
ld.global.cg.u64 %rd25247, [%rd25245];
	}
	// end inline asm
	// begin inline asm
	{	
ld.global.cg.u64 %rd25249, [%rd25247];
	}
	// end inline asm
	// begin inline asm
	{	
ld.global.cg.u64 %rd25251, [%rd25249];
	}
	// end inline asm
	// begin inline asm
	{	
ld.global.cg.u64 %rd25253, [%rd25251];
	}
	// end inline asm
	// begin inline asm
	{	
ld.global.cg.u64 %rd25255, [%rd25253];
	}
	// end inline asm
	// begin inline asm
	{	
ld.global.cg.u64 %rd25257, [%rd25255];
	}
	// end inline asm
	// begin inline asm
	{	
ld.global.cg.u64 %rd25259, [%rd25257];
	}
	// end inline asm
	// begin inline asm
	{	
ld.global.cg.u64 %rd25261, [%rd25259];
	}
	// end inline asm
	// begin inline asm
	{	
ld.global.cg.u64 %rd25263, [%rd25261];
	}
	// end inline asm
	// begin inline asm
	{	
ld.global.cg.u64 %rd25265, [%rd25263];
	}
	// end inline asm
	// begin inline asm
	{	
ld.global.cg.u64 %rd25267, [%rd25265];
	}
	// end inline asm
	// begin inline asm
	{	
ld.global.cg.u64 %rd25269, [%rd25267];
	}
	// end inline asm
	// begin inline asm
	{	
ld.global.cg.u64 %rd25271, [%rd25269];
	}
	// end inline asm
	// begin inline asm
	{	
ld.global.cg.u64 %rd25273, [%rd25271];
	}
	// end inline asm
	// begin inline asm
	{	
ld.global.cg.u64 %rd25275, [%rd25273];
	}
	// end inline asm
	// begin inline asm
	{	
ld.global.cg.u64 %rd25277, [%rd25275];
	}
	// end inline asm
	// begin inline asm
	{	
ld.global.cg.u64 %rd25279, [%rd25277];
	}
	// end inline asm
	// begin inline asm
	{	
ld.global.cg.u64 %rd25281, [%rd25279];
	}
	// end inline asm
	// begin inline asm
	{	
ld.global.cg.u64 %rd25283, [%rd25281];
	}
	// end inline asm
	// begin inline asm
	{	
ld.global.cg.u64 %rd25285, [%rd25283];
	}
	// end inline asm
	// begin inline asm
	{	
ld.global.cg.u64 %rd25287, [%rd25285];
	}
	// end inline asm
	// begin inline asm
	{	
ld.global.cg.u64 %rd25289, [%rd25287];
	}
	// end inline asm
	// begin inline asm
	{	
ld.global.cg.u64 %rd25291, [%rd25289];
	}
	// end inline asm
	// begin inline asm
	{	
ld.global.cg.u64 %rd25293, [%rd25291];
	}
	// end inline asm
	// begin inline asm
	{	
ld.global.cg.u64 %rd25295, [%rd25293];
	}
	// end inline asm
	// begin inline asm
	{	
ld.global.cg.u64 %rd25297, [%rd25295];
	}
	// end inline asm
	// begin inline asm
	{	
ld.global.cg.u64 %rd25299, [%rd25297];
	}
	// end inline asm
	// begin inline asm
	{	
ld.global.cg.u64 %rd25301, [%rd25299];
	}
	// end inline asm
	// begin inline asm
	{	
ld.global.cg.u64 %rd25303, [%rd25301];
	}
	// end inline asm
	// begin inline asm
	{	
ld.global.cg.u64 %rd25305, [%rd25303];
	}
	// end inline asm
	// begin inline asm
	{	
ld.global.cg.u64 %rd25307, [%rd25305];
	}
	// end inline asm
	// begin inline asm
	{	
ld.global.cg.u64 %rd25309, [%rd25307];
	}
	// end inline asm
	// begin inline asm
	{	
ld.global.cg.u64 %rd25311, [%rd25309];
	}
	// end inline asm
	// begin inline asm
	{	
ld.global.cg.u64 %rd25313, [%rd25311];
	}
	// end inline asm
	// begin inline asm
	{	
ld.global.cg.u64 %rd25315, [%rd25313];
	}
	// end inline asm
	// begin inline asm
	{	
ld.global.cg.u64 %rd25317, [%rd25315];
	}
	// end inline asm
	// begin inline asm
	{	
ld.global.cg.u64 %rd25319, [%rd25317];
	}
	// end inline asm
	// begin inline asm
	{	
ld.global.cg.u64 %rd25321, [%rd25319];
	}
	// end inline asm
	// begin inline asm
	{	
ld.global.cg.u64 %rd25323, [%rd25321];
	}
	// end inline asm
	// begin inline asm
	{	
ld.global.cg.u64 %rd25325, [%rd25323];
	}
	// end inline asm
	// begin inline asm
	{	
ld.global.cg.u64 %rd25327, [%rd25325];
	}
	// end inline asm
	// begin inline asm
	{	
ld.global.cg.u64 %rd25329, [%rd25327];
	}
	// end inline asm
	// begin inline asm
	{	
ld.global.cg.u64 %rd25331, [%rd25329];
	}
	// end inline asm
	// begin inline asm
	{	
ld.global.cg.u64 %rd25333, [%rd25331];
	}
	// end inline asm
	// begin inline asm
	{	
ld.global.cg.u64 %rd25335, [%rd25333];
	}
	// end inline asm
	// begin inline asm
	{	
ld.global.cg.u64 %rd25337, [%rd25335];
	}
	// end inline asm
	// begin inline asm
	{	
ld.global.cg.u64 %rd25339, [%rd25337];
	}
	// end inline asm
	// begin inline asm
	{	
ld.global.cg.u64 %rd25341, [%rd25339];
	}
	// end inline asm
	// begin inline asm
	{	
ld.global.cg.u64 %rd25343, [%rd25341];
	}
	// end inline asm
	// begin inline asm
	{	
ld.global.cg.u64 %rd25345, [%rd25343];
	}
	// end inline asm
	// begin inline asm
	{	
ld.global.cg.u64 %rd25347, [%rd25345];
	}
	// end inline asm
	// begin inline asm
	{	
ld.global.cg.u64 %rd25349, [%rd25347];
	}
	// end inline asm
	// begin inline asm
	{	
ld.global.cg.u64 %rd25351, [%rd25349];
	}
	// end inline asm
	// begin inline asm
	{	
ld.global.cg.u64 %rd25353, [%rd25351];
	}
	// end inline asm
	// begin inline asm
	{	
ld.global.cg.u64 %rd25355, [%rd25353];
	}
	// end inline asm
	// begin inline asm
	{	
ld.global.cg.u64 %rd25357, [%rd25355];
	}
	// end inline asm
	// begin inline asm
	{	
ld.global.cg.u64 %rd25359, [%rd25357];
	}
	// end inline asm
	// begin inline asm
	{	
ld.global.cg.u64 %rd25361, [%rd25359];
	}
	// end inline asm
	// begin inline asm
	{	
ld.global.cg.u64 %rd25363, [%rd25361];
	}
	// end inline asm
	// begin inline asm
	{	
ld.global.cg.u64 %rd25365, [%rd25363];
	}
	// end inline asm
	// begin inline asm
	{	
ld.global.cg.u64 %rd25367, [%rd25365];
	}
	// end inline asm
	// begin inline asm
	{	
ld.global.cg.u64 %rd25369, [%rd25367];
	}
	// end inline asm
	// begin inline asm
	{	
ld.global.cg.u64 %rd25371, [%rd25369];
	}
	// end inline asm
	// begin inline asm
	{	
ld.global.cg.u64 %rd25373, [%rd25371];
	}
	// end inline asm
	// begin inline asm
	{	
ld.global.cg.u64 %rd25375, [%rd25373];
	}
	// end inline asm
	// begin inline asm
	{	
ld.global.cg.u64 %rd25377, [%rd25375];
	}
	// end inline asm
	// begin inline asm
	{	
ld.global.cg.u64 %rd25379, [%rd25377];
	}
	// end inline asm
	// begin inline asm
	{	
ld.global.cg.u64 %rd25381, [%rd25379];
	}
	// end inline asm
	// begin inline asm
	{	
ld.global.cg.u64 %rd25383, [%rd25381];
	}
	// end inline asm
	// begin inline asm
	{	
ld.global.cg.u64 %rd25385, [%rd25383];
	}
	// end inline asm
	// begin inline asm
	{	
ld.global.cg.u64 %rd25387, [%rd25385];
	}
	// end inline asm
	// begin inline asm
	{	
ld.global.cg.u64 %rd25389, [%rd25387];
	}
	// end inline asm
	// begin inline asm
	{	
ld.global.cg.u64 %rd25391, [%rd25389];
	}
	// end inline asm
	// begin inline asm
	{	
ld.global.cg.u64 %rd25393, [%rd25391];
	}
	// end inline asm
	// begin inline asm
	{	
ld.global.cg.u64 %rd25395, [%rd25393];
	}
	// end inline asm
	// begin inline asm
	{	
ld.global.cg.u64 %rd25397, [%rd25395];
	}
	// end inline asm
	// begin inline asm
	{	
ld.global.cg.u64 %rd25399, [%rd25397];
	}
	// end inline asm
	// begin inline asm
	{	
ld.global.cg.u64 %rd25401, [%rd25399];
	}
	// end inline asm
	// begin inline asm
	{	
ld.global.cg.u64 %rd25403, [%rd25401];
	}
	// end inline asm
	// begin inline asm
	{	
ld.global.cg.u64 %rd25405, [%rd25403];
	}
	// end inline asm
	// begin inline asm
	{	
ld.global.cg.u64 %rd25407, [%rd25405];
	}
	// end inline asm
	// begin inline asm
	{	
ld.global.cg.u64 %rd25409, [%rd25407];
	}
	// end inline asm
	// begin inline asm
	{	
ld.global.cg.u64 %rd25411, [%rd25409];
	}
	// end inline asm
	// begin inline asm
	{	
ld.global.cg.u64 %rd25413, [%rd25411];
	}
	// end inline asm
	// begin inline asm
	{	
ld.global.cg.u64 %rd25415, [%rd25413];
	}
	// end inline asm
	// begin inline asm
	{	
ld.global.cg.u64 %rd25417, [%rd25415];
	}
	// end inline asm
	// begin inline asm
	{	
ld.global.cg.u64 %rd25419, [%rd25417];
	}
	// end inline asm
	// begin inline asm
	{	
ld.global.cg.u64 %rd25421, [%rd25419];
	}
	// end inline asm
	// begin inline asm
	{	
ld.global.cg.u64 %rd25423, [%rd25421];
	}
	// end inline asm
	// begin inline asm
	{	
ld.global.cg.u64 %rd25425, [%rd25423];
	}
	// end inline asm
	// begin inline asm
	{	
ld.global.cg.u64 %rd25427, [%rd25425];
	}
	// end inline asm
	// begin inline asm
	{	
ld.global.cg.u64 %rd25429, [%rd25427];
	}
	// end inline asm
	// begin inline asm
	{	
ld.global.cg.u64 %rd25431, [%rd25429];
	}
	// end inline asm
	// begin inline asm
	{	
ld.global.cg.u64 %rd25433, [%rd25431];
	}
	// end inline asm
	// begin inline asm
	{	
ld.global.cg.u64 %rd25435, [%rd25433];
	}
	// end inline asm
	// begin inline asm
	{	
ld.global.cg.u64 %rd25437, [%rd25435];
	}
	// end inline asm
	// begin inline asm
	{	
ld.global.cg.u64 %rd25439, [%rd25437];
	}
	// end inline asm
	// begin inline asm
	{	
ld.global.cg.u64 %rd25441, [%rd25439];
	}
	// end inline asm
	// begin inline asm
	{	
ld.global.cg.u64 %rd25443, [%rd25441];
	}
	// end inline asm
	// begin inline asm
	{	
ld.global.cg.u64 %rd25445, [%rd25443];
	}
	// end inline asm
	// begin inline asm
	{	
ld.global.cg.u64 %rd25447, [%rd25445];
	}
	// end inline asm
	// begin inline asm
	{	
ld.global.cg.u64 %rd25449, [%rd25447];
	}
	// end inline asm
	// begin inline asm
	{	
ld.global.cg.u64 %rd25451, [%rd25449];
	}
	// end inline asm
	// begin inline asm
	{	
ld.global.cg.u64 %rd25453, [%rd25451];
	}
	// end inline asm
	// begin inline asm
	{	
ld.global.cg.u64 %rd25455, [%rd25453];
	}
	// end inline asm
	// begin inline asm
	{	
ld.global.cg.u64 %rd25457, [%rd25455];
	}
	// end inline asm
	// begin inline asm
	{	
ld.global.cg.u64 %rd25459, [%rd25457];
	}
	// end inline asm
	// begin inline asm
	{	
ld.global.cg.u64 %rd25461, [%rd25459];
	}
	// end inline asm
	// begin inline asm
	{	
ld.global.cg.u64 %rd25463, [%rd25461];
	}
	// end inline asm
	// begin inline asm
	{	
ld.global.cg.u64 %rd25465, [%rd25463];
	}
	// end inline asm
	// begin inline asm
	{	
ld.global.cg.u64 %rd25467, [%rd25465];
	}
	// end inline asm
	// begin inline asm
	{	
ld.global.cg.u64 %rd25469, [%rd25467];
	}
	// end inline asm
	// begin inline asm
	{	
ld.global.cg.u64 %rd25471, [%rd25469];
	}
	// end inline asm
	// begin inline asm
	{	
ld.global.cg.u64 %rd25473, [%rd25471];
	}
	// end inline asm
	// begin inline asm
	{	
ld.global.cg.u64 %rd25475, [%rd25473];
	}
	// end inline asm
	// begin inline asm
	{	
ld.global.cg.u64 %rd25477, [%rd25475];
	}
	// end inline asm
	// begin inline asm
	{	
ld.global.cg.u64 %rd25479, [%rd25477];
	}
	// end inline asm
	// begin inline asm
	{	
ld.global.cg.u64 %rd25481, [%rd25479];
	}
	// end inline asm
	// begin inline asm
	{	
ld.global.cg.u64 %rd25483, [%rd25481];
	}
	// end inline asm
	// begin inline asm
	{	
ld.global.cg.u64 %rd25485, [%rd25483];
	}
	// end inline asm
	// begin inline asm
	{	
ld.global.cg.u64 %rd25487, [%rd25485];
	}
	// end inline asm
	// begin inline asm
	{	
ld.global.cg.u64 %rd25489, [%rd25487];
	}
	// end inline asm
	// begin inline asm
	{	
ld.global.cg.u64 %rd25491, [%rd25489];
	}
	// end inline asm
	// begin inline asm
	{	
ld.global.cg.u64 %rd25493, [%rd25491];
	}
	// end inline asm
	// begin inline asm
	{	
ld.global.cg.u64 %rd25495, [%rd25493];
	}
	// end inline asm
	// begin inline asm
	{	
ld.global.cg.u64 %rd25497, [%rd25495];
	}
	// end inline asm
	// begin inline asm
	{	
ld.global.cg.u64 %rd25499, [%rd25497];
	}
	// end inline asm
	// begin inline asm
	{	
ld.global.cg.u64 %rd25501, [%rd25499];
	}
	// end inline asm
	// begin inline asm
	{	
ld.global.cg.u64 %rd25503, [%rd25501];
	}
	// end inline asm
	// begin inline asm
	{	
ld.global.cg.u64 %rd25505, [%rd25503];
	}
	// end inline asm
	// begin inline asm
	{	
ld.global.cg.u64 %rd25507, [%rd25505];
	}
	// end inline asm
	// begin inline asm
	{	
ld.global.cg.u64 %rd25509, [%rd25507];
	}
	// end inline asm
	// begin inline asm
	{	
ld.global.cg.u64 %rd25511, [%rd25509];
	}
	// end inline asm
	// begin inline asm
	{	
ld.global.cg.u64 %rd25513, [%rd25511];
	}
	// end inline asm
	// begin inline asm
	{	
ld.global.cg.u64 %rd25515, [%rd25513];
	}
	// end inline asm
	// begin inline asm
	{	
ld.global.cg.u64 %rd25517, [%rd25515];
	}
	// end inline asm
	// begin inline asm
	{	
ld.global.cg.u64 %rd25519, [%rd25517];
	}
	// end inline asm
	// begin inline asm
	{	
ld.global.cg.u64 %rd25521, [%rd25519];
	}
	// end inline asm
	// begin inline asm
	{	
ld.global.cg.u64 %rd25523, [%rd25521];
	}
	// end inline asm
	// begin inline asm
	{	
ld.global.cg.u64 %rd25525, [%rd25523];
	}
	// end inline asm
	// begin inline asm
	{	
ld.global.cg.u64 %rd25527, [%rd25525];
	}
	// end inline asm
	// begin inline asm
	{	
ld.global.cg.u64 %rd25529, [%rd25527];
	}
	// end inline asm
	// begin inline asm
	{	
ld.global.cg.u64 %rd25531, [%rd25529];
	}
	// end inline asm
	// begin inline asm
	{	
ld.global.cg.u64 %rd25533, [%rd25531];
	}
	// end inline asm
	// begin inline asm
	{	
ld.global.cg.u64 %rd25535, [%rd25533];
	}
	// end inline asm
	// begin inline asm
	{	
ld.global.cg.u64 %rd25537, [%rd25535];
	}
	// end inline asm
	// begin inline asm
	{	
ld.global.cg.u64 %rd25539, [%rd25537];
	}
	// end inline asm
	// begin inline asm
	{	
ld.global.cg.u64 %rd25541, [%rd25539];
	}
	// end inline asm
	// begin inline asm
	{	
ld.global.cg.u64 %rd25543, [%rd25541];
	}
	// end inline asm
	// begin inline asm
	{	
ld.global.cg.u64 %rd25545, [%rd25543];
	}
	// end inline asm
	// begin inline asm
	{	
ld.global.cg.u64 %rd25547, [%rd25545];
	}
	// end inline asm
	// begin inline asm
	{	
ld.global.cg.u64 %rd25549, [%rd25547];
	}
	// end inline asm
	// begin inline asm
	{	
ld.global.cg.u64 %rd25551, [%rd25549];
	}
	// end inline asm
	// begin inline asm
	{	
ld.global.cg.u64 %rd25553, [%rd25551];
	}
	// end inline asm
	// begin inline asm
	{	
ld.global.cg.u64 %rd25555, [%rd25553];
	}
	// end inline asm
	// begin inline asm
	{	
ld.global.cg.u64 %rd25557, [%rd25555];
	}
	// end inline asm
	// begin inline asm
	{	
ld.global.cg.u64 %rd25559, [%rd25557];
	}
	// end inline asm
	// begin inline asm
	{	
ld.global.cg.u64 %rd25561, [%rd25559];
	}
	// end inline asm
	// begin inline asm
	{	
ld.global.cg.u64 %rd25563, [%rd25561];
	}
	// end inline asm
	// begin inline asm
	{	
ld.global.cg.u64 %rd25565, [%rd25563];
	}
	// end inline asm
	// begin inline asm
	{	
ld.global.cg.u64 %rd25567, [%rd25565];
	}
	// end inline asm
	// begin inline asm
	{	
ld.global.cg.u64 %rd25569, [%rd25567];
	}
	// end inline asm
	// begin inline asm
	{	
ld.global.cg.u64 %rd25571, [%rd25569];
	}
	// end inline asm
	// begin inline asm
	{	
ld.global.cg.u64 %rd25573, [%rd25571];
	}
	// end inline asm
	// begin inline asm
	{	
ld.global.cg.u64 %rd25575, [%rd25573];
	}
	// end inline asm
	// begin inline asm
	{	
ld.global.cg.u64 %rd25577, [%rd25575];
	}
	// end inline asm
	// begin inline asm
	{	
ld.global.cg.u64 %rd25579, [%rd25577];
	}
	// end inline asm
	// begin inline asm
	{	
ld.global.cg.u64 %rd25581, [%rd25579];
	}
	// end inline asm
	// begin inline asm
	{	
ld.global.cg.u64 %rd25583, [%rd25581];
	}
	// end inline asm
	// begin inline asm
	{	
ld.global.cg.u64 %rd25585, [%rd25583];
	}
	// end inline asm
	// begin inline asm
	{	
ld.global.cg.u64 %rd25587, [%rd25585];
	}
	// end inline asm
	// begin inline asm
	{	
ld.global.cg.u64 %rd25589, [%rd25587];
	}
	// end inline asm
	// begin inline asm
	{	
ld.global.cg.u64 %rd25591, [%rd25589];
	}
	// end inline asm
	// begin inline asm
	{	
ld.global.cg.u64 %rd25593, [%rd25591];
	}
	// end inline asm
	// begin inline asm
	{	
ld.global.cg.u64 %rd25595, [%rd25593];
	}
	// end inline asm
	// begin inline asm
	{	
ld.global.cg.u64 %rd25597, [%rd25595];
	}
	// end inline asm
	// begin inline asm
	{	
ld.global.cg.u64 %rd25599, [%rd25597];
	}
	// end inline asm
	// begin inline asm
	{	
ld.global.cg.u64 %rd25601, [%rd25599];
	}
	// end inline asm
	// begin inline asm
	{	
ld.global.cg.u64 %rd25603, [%rd25601];
	}
	// end inline asm
	// begin inline asm
	{	
ld.global.cg.u64 %rd25605, [%rd25603];
	}
	// end inline asm
	// begin inline asm
	{	
ld.global.cg.u64 %rd25607, [%rd25605];
	}
	// end inline asm
	// begin inline asm
	{	
ld.global.cg.u64 %rd25609, [%rd25607];
	}
	// end inline asm
	// begin inline asm
	{	
ld.global.cg.u64 %rd25611, [%rd25609];
	}
	// end inline asm
	// begin inline asm
	{	
ld.global.cg.u64 %rd25613, [%rd25611];
	}
	// end inline asm
	// begin inline asm
	{	
ld.global.cg.u64 %rd25615, [%rd25613];
	}
	// end inline asm
	// begin inline asm
	{	
ld.global.cg.u64 %rd25617, [%rd25615];
	}
	// end inline asm
	// begin inline asm
	{	
ld.global.cg.u64 %rd25619, [%rd25617];
	}
	// end inline asm
	// begin inline asm
	{	
ld.global.cg.u64 %rd25621, [%rd25619];
	}
	// end inline asm
	// begin inline asm
	{	
ld.global.cg.u64 %rd25623, [%rd25621];
	}
	// end inline asm
	// begin inline asm
	{	
ld.global.cg.u64 %rd25625, [%rd25623];
	}
	// end inline asm
	// begin inline asm
	{	
ld.global.cg.u64 %rd25627, [%rd25625];
	}
	// end inline asm
	// begin inline asm
	{	
ld.global.cg.u64 %rd25629, [%rd25627];
	}
	// end inline asm
	// begin inline asm
	{	
ld.global.cg.u64 %rd25631, [%rd25629];
	}
	// end inline asm
	// begin inline asm
	{	
ld.global.cg.u64 %rd25633, [%rd25631];
	}
	// end inline asm
	// begin inline asm
	{	
ld.global.cg.u64 %rd25635, [%rd25633];
	}
	// end inline asm
	// begin inline asm
	{	
ld.global.cg.u64 %rd25637, [%rd25635];
	}
	// end inline asm
	// begin inline asm
	{	
ld.global.cg.u64 %rd25639, [%rd25637];
	}
	// end inline asm
	// begin inline asm
	{	
ld.global.cg.u64 %rd25641, [%rd25639];
	}
	// end inline asm
	// begin inline asm
	{	
ld.global.cg.u64 %rd25643, [%rd25641];
	}
	// end inline asm
	// begin inline asm
	{	
ld.global.cg.u64 %rd25645, [%rd25643];
	}
	// end inline asm
	// begin inline asm
	{	
ld.global.cg.u64 %rd25647, [%rd25645];
	}
	// end inline asm
	// begin inline asm
	{	
ld.global.cg.u64 %rd25649, [%rd25647];
	}
	// end inline asm
	// begin inline asm
	{	
ld.global.cg.u64 %rd25651, [%rd25649];
	}
	// end inline asm
	// begin inline asm
	{	
ld.global.cg.u64 %rd25653, [%rd25651];
	}
	// end inline asm
	// begin inline asm
	{	
ld.global.cg.u64 %rd25655, [%rd25653];
	}
	// end inline asm
	// begin inline asm
	{	
ld.global.cg.u64 %rd25657, [%rd25655];
	}
	// end inline asm
	// begin inline asm
	{	
ld.global.cg.u64 %rd25659, [%rd25657];
	}
	// end inline asm
	// begin inline asm
	{	
ld.global.cg.u64 %rd25661, [%rd25659];
	}
	// end inline asm
	// begin inline asm
	{	
ld.global.cg.u64 %rd25663, [%rd25661];
	}
	// end inline asm
	// begin inline asm
	{	
ld.global.cg.u64 %rd25665, [%rd25663];
	}
	// end inline asm
	// begin inline asm
	{	
ld.global.cg.u64 %rd25667, [%rd25665];
	}
	// end inline asm
	// begin inline asm
	{	
ld.global.cg.u64 %rd25669, [%rd25667];
	}
	// end inline asm
	// begin inline asm
	{	
ld.global.cg.u64 %rd25671, [%rd25669];
	}
	// end inline asm
	// begin inline asm
	{	
ld.global.cg.u64 %rd25673, [%rd25671];
	}
	// end inline asm
	// begin inline asm
	{	
ld.global.cg.u64 %rd25675, [%rd25673];
	}
	// end inline asm
	// begin inline asm
	{	
ld.global.cg.u64 %rd25677, [%rd25675];
	}
	// end inline asm
	// begin inline asm
	{	
ld.global.cg.u64 %rd25679, [%rd25677];
	}
	// end inline asm
	// begin inline asm
	{	
ld.global.cg.u64 %rd25681, [%rd25679];
	}
	// end inline asm
	// begin inline asm
	{	
ld.global.cg.u64 %rd25683, [%rd25681];
	}
	// end inline asm
	// begin inline asm
	{	
ld.global.cg.u64 %rd25685, [%rd25683];
	}
	// end inline asm
	// begin inline asm
	{	
ld.global.cg.u64 %rd25687, [%rd25685];
	}
	// end inline asm
	// begin inline asm
	{	
ld.global.cg.u64 %rd25689, [%rd25687];
	}
	// end inline asm
	// begin inline asm
	{	
ld.global.cg.u64 %rd25691, [%rd25689];
	}
	// end inline asm
	// begin inline asm
	{	
ld.global.cg.u64 %rd25693, [%rd25691];
	}
	// end inline asm
	// begin inline asm
	{	
ld.global.cg.u64 %rd25695, [%rd25693];
	}
	// end inline asm
	// begin inline asm
	{	
ld.global.cg.u64 %rd25697, [%rd25695];
	}
	// end inline asm
	// begin inline asm
	{	
ld.global.cg.u64 %rd25699, [%rd25697];
	}
	// end inline asm
	// begin inline asm
	{	
ld.global.cg.u64 %rd25701, [%rd25699];
	}
	// end inline asm
	// begin inline asm
	{	
ld.global.cg.u64 %rd25703, [%rd25701];
	}
	// end inline asm
	// begin inline asm
	{	
ld.global.cg.u64 %rd25705, [%rd25703];
	}
	// end inline asm
	// begin inline asm
	{	
ld.global.cg.u64 %rd25707, [%rd25705];
	}
	// end inline asm
	// begin inline asm
	{	
ld.global.cg.u64 %rd25709, [%rd25707];
	}
	// end inline asm
	// begin inline asm
	{	
ld.global.cg.u64 %rd25711, [%rd25709];
	}
	// end inline asm
	// begin inline asm
	{	
ld.global.cg.u64 %rd25713, [%rd25711];
	}
	// end inline asm
	// begin inline asm
	{	
ld.global.cg.u64 %rd25715, [%rd25713];
	}
	// end inline asm
	// begin inline asm
	{	
ld.global.cg.u64 %rd25717, [%rd25715];
	}
	// end inline asm
	// begin inline asm
	{	
ld.global.cg.u64 %rd25719, [%rd25717];
	}
	// end inline asm
	// begin inline asm
	{	
ld.global.cg.u64 %rd25721, [%rd25719];
	}
	// end inline asm
	// begin inline asm
	{	
ld.global.cg.u64 %rd25723, [%rd25721];
	}
	// end inline asm
	// begin inline asm
	{	
ld.global.cg.u64 %rd25725, [%rd25723];
	}
	// end inline asm
	// begin inline asm
	{	
ld.global.cg.u64 %rd25727, [%rd25725];
	}
	// end inline asm
	// begin inline asm
	{	
ld.global.cg.u64 %rd25729, [%rd25727];
	}
	// end inline asm
	// begin inline asm
	{	
ld.global.cg.u64 %rd25731, [%rd25729];
	}
	// end inline asm
	// begin inline asm
	{	
ld.global.cg.u64 %rd25733, [%rd25731];
	}
	// end inline asm
	// begin inline asm
	{	
ld.global.cg.u64 %rd25735, [%rd25733];
	}
	// end inline asm
	// begin inline asm
	{	
ld.global.cg.u64 %rd25737, [%rd25735];
	}
	// end inline asm
	// begin inline asm
	{	
ld.global.cg.u64 %rd25739, [%rd25737];
	}
	// end inline asm
	// begin inline asm
	{	
ld.global.cg.u64 %rd25741, [%rd25739];
	}
	// end inline asm
	// begin inline asm
	{	
ld.global.cg.u64 %rd25743, [%rd25741];
	}
	// end inline asm
	// begin inline asm
	{	
ld.global.cg.u64 %rd25745, [%rd25743];
	}
	// end inline asm
	// begin inline asm
	{	
ld.global.cg.u64 %rd25747, [%rd25745];
	}
	// end inline asm
	// begin inline asm
	{	
ld.global.cg.u64 %rd25749, [%rd25747];
	}
	// end inline asm
	// begin inline asm
	{	
ld.global.cg.u64 %rd25751, [%rd25749];
	}
	// end inline asm
	// begin inline asm
	{	
ld.global.cg.u64 %rd25753, [%rd25751];
	}
	// end inline asm
	// begin inline asm
	{	
ld.global.cg.u64 %rd25755, [%rd25753];
	}
	// end inline asm
	// begin inline asm
	{	
ld.global.cg.u64 %rd25757, [%rd25755];
	}
	// end inline asm
	// begin inline asm
	{	
ld.global.cg.u64 %rd25759, [%rd25757];
	}
	// end inline asm
	// begin inline asm
	{	
ld.global.cg.u64 %rd25761, [%rd25759];
	}
	// end inline asm
	// begin inline asm
	{	
ld.global.cg.u64 %rd25763, [%rd25761];
	}
	// end inline asm
	// begin inline asm
	{	
ld.global.cg.u64 %rd25765, [%rd25763];
	}
	// end inline asm
	// begin inline asm
	{	
ld.global.cg.u64 %rd25767, [%rd25765];
	}
	// end inline asm
	// begin inline asm
	{	
ld.global.cg.u64 %rd25769, [%rd25767];
	}
	// end inline asm
	// begin inline asm
	{	
ld.global.cg.u64 %rd25771, [%rd25769];
	}
	// end inline asm
	// begin inline asm
	{	
ld.global.cg.u64 %rd25773, [%rd25771];
	}
	// end inline asm
	// begin inline asm
	{	
ld.global.cg.u64 %rd25775, [%rd25773];
	}
	// end inline asm
	// begin inline asm
	{	
ld.global.cg.u64 %rd25777, [%rd25775];
	}
	// end inline asm
	// begin inline asm
	{	
ld.global.cg.u64 %rd25779, [%rd25777];
	}
	// end inline asm
	// begin inline asm
	{	
ld.global.cg.u64 %rd25781, [%rd25779];
	}
	// end inline asm
	// begin inline asm
	{	
ld.global.cg.u64 %rd25783, [%rd25781];
	}
	// end inline asm
	// begin inline asm
	{	
ld.global.cg.u64 %rd25785, [%rd25783];
	}
	// end inline asm
	// begin inline asm
	{	
ld.global.cg.u64 %rd25787, [%rd25785];
	}
	// end inline asm
	// begin inline asm
	{	
ld.global.cg.u64 %rd25789, [%rd25787];
	}
	// end inline asm
	// begin inline asm
	{	
ld.global.cg.u64 %rd25791, [%rd25789];
	}
	// end inline asm
	// begin inline asm
	{	
ld.global.cg.u64 %rd25793, [%rd25791];
	}
	// end inline asm
	// begin inline asm
	{	
ld.global.cg.u64 %rd25795, [%rd25793];
	}
	// end inline asm
	// begin inline asm
	{	
ld.global.cg.u64 %rd25797, [%rd25795];
	}
	// end inline asm
	// begin inline asm
	{	
ld.global.cg.u64 %rd25799, [%rd25797];
	}
	// end inline asm
	// begin inline asm
	{	
ld.global.cg.u64 %rd25801, [%rd25799];
	}
	// end inline asm
	// begin inline asm
	{	
ld.global.cg.u64 %rd25803, [%rd25801];
	}
	// end inline asm
	// begin inline asm
	{	
ld.global.cg.u64 %rd25805, [%rd25803];
	}
	// end inline asm
	// begin inline asm
	{	
ld.global.cg.u64 %rd25807, [%rd25805];
	}
	// end inline asm
	// begin inline asm
	{	
ld.global.cg.u64 %rd25809, [%rd25807];
	}
	// end inline asm
	// begin inline asm
	{	
ld.global.cg.u64 %rd25811, [%rd25809];
	}
	// end inline asm
	// begin inline asm
	{	
ld.global.cg.u64 %rd25813, [%rd25811];
	}
	// end inline asm
	// begin inline asm
	{	
ld.global.cg.u64 %rd25815, [%rd25813];
	}
	// end inline asm
	// begin inline asm
	{	
ld.global.cg.u64 %rd25817, [%rd25815];
	}
	// end inline asm
	// begin inline asm
	{	
ld.global.cg.u64 %rd25819, [%rd25817];
	}
	// end inline asm
	// begin inline asm
	{	
ld.global.cg.u64 %rd25821, [%rd25819];
	}
	// end inline asm
	// begin inline asm
	{	
ld.global.cg.u64 %rd25823, [%rd25821];
	}
	// end inline asm
	// begin inline asm
	{	
ld.global.cg.u64 %rd25825, [%rd25823];
	}
	// end inline asm
	// begin inline asm
	{	
ld.global.cg.u64 %rd25827, [%rd25825];
	}
	// end inline asm
	// begin inline asm
	{	
ld.global.cg.u64 %rd25829, [%rd25827];
	}
	// end inline asm
	// begin inline asm
	{	
ld.global.cg.u64 %rd25831, [%rd25829];
	}
	// end inline asm
	// begin inline asm
	{	
ld.global.cg.u64 %rd25833, [%rd25831];
	}
	// end inline asm
	// begin inline asm
	{	
ld.global.cg.u64 %rd25835, [%rd25833];
	}
	// end inline asm
	// begin inline asm
	{	
ld.global.cg.u64 %rd25837, [%rd25835];
	}
	// end inline asm
	// begin inline asm
	{	
ld.global.cg.u64 %rd25839, [%rd25837];
	}
	// end inline asm
	// begin inline asm
	{	
ld.global.cg.u64 %rd25841, [%rd25839];
	}
	// end inline asm
	// begin inline asm
	{	
ld.global.cg.u64 %rd25843, [%rd25841];
	}
	// end inline asm
	// begin inline asm
	{	
ld.global.cg.u64 %rd25845, [%rd25843];
	}
	// end inline asm
	// begin inline asm
	{	
ld.global.cg.u64 %rd25847, [%rd25845];
	}
	// end inline asm
	// begin inline asm
	{	
ld.global.cg.u64 %rd25849, [%rd25847];
	}
	// end inline asm
	// begin inline asm
	{	
ld.global.cg.u64 %rd25851, [%rd25849];
	}
	// end inline asm
	// begin inline asm
	{	
ld.global.cg.u64 %rd25853, [%rd25851];
	}
	// end inline asm
	// begin inline asm
	{	
ld.global.cg.u64 %rd25855, [%rd25853];
	}
	// end inline asm
	// begin inline asm
	{	
ld.global.cg.u64 %rd25857, [%rd25855];
	}
	// end inline asm
	// begin inline asm
	{	
ld.global.cg.u64 %rd25859, [%rd25857];
	}
	// end inline asm
	// begin inline asm
	{	
ld.global.cg.u64 %rd25861, [%rd25859];
	}
	// end inline asm
	// begin inline asm
	{	
ld.global.cg.u64 %rd25863, [%rd25861];
	}
	// end inline asm
	// begin inline asm
	{	
ld.global.cg.u64 %rd25865, [%rd25863];
	}
	// end inline asm
	// begin inline asm
	{	
ld.global.cg.u64 %rd25867, [%rd25865];
	}
	// end inline asm
	// begin inline asm
	{	
ld.global.cg.u64 %rd25869, [%rd25867];
	}
	// end inline asm
	// begin inline asm
	{	
ld.global.cg.u64 %rd25871, [%rd25869];
	}
	// end inline asm
	// begin inline asm
	{	
ld.global.cg.u64 %rd25873, [%rd25871];
	}
	// end inline asm
	// begin inline asm
	{	
ld.global.cg.u64 %rd25875, [%rd25873];
	}
	// end inline asm
	// begin inline asm
	{	
ld.global.cg.u64 %rd25877, [%rd25875];
	}
	// end inline asm
	// begin inline asm
	{	
ld.global.cg.u64 %rd25879, [%rd25877];
	}
	// end inline asm
	// begin inline asm
	{	
ld.global.cg.u64 %rd25881, [%rd25879];
	}
	// end inline asm
	// begin inline asm
	{	
ld.global.cg.u64 %rd25883, [%rd25881];
	}
	// end inline asm
	// begin inline asm
	{	
ld.global.cg.u64 %rd25885, [%rd25883];
	}
	// end inline asm
	// begin inline asm
	{	
ld.global.cg.u64 %rd25887, [%rd25885];
	}
	// end inline asm
	// begin inline asm
	{	
ld.global.cg.u64 %rd25889, [%rd25887];
	}
	// end inline asm
	// begin inline asm
	{	
ld.global.cg.u64 %rd25891, [%rd25889];
	}
	// end inline asm
	// begin inline asm
	{	
ld.global.cg.u64 %rd25893, [%rd25891];
	}
	// end inline asm
	// begin inline asm
	{	
ld.global.cg.u64 %rd25895, [%rd25893];
	}
	// end inline asm
	// begin inline asm
	{	
ld.global.cg.u64 %rd25897, [%rd25895];
	}
	// end inline asm
	// begin inline asm
	{	
ld.global.cg.u64 %rd25899, [%rd25897];
	}
	// end inline asm
	// begin inline asm
	{	
ld.global.cg.u64 %rd25901, [%rd25899];
	}
	// end inline asm
	// begin inline asm
	{	
ld.global.cg.u64 %rd25903, [%rd25901];
	}
	// end inline asm
	// begin inline asm
	{	
ld.global.cg.u64 %rd25905, [%rd25903];
	}
	// end inline asm
	// begin inline asm
	{	
ld.global.cg.u64 %rd25907, [%rd25905];
	}
	// end inline asm
	// begin inline asm
	{	
ld.global.cg.u64 %rd25909, [%rd25907];
	}
	// end inline asm
	// begin inline asm
	{	
ld.global.cg.u64 %rd25911, [%rd25909];
	}
	// end inline asm
	// begin inline asm
	{	
ld.global.cg.u64 %rd25913, [%rd25911];
	}
	// end inline asm
	// begin inline asm
	{	
ld.global.cg.u64 %rd25915, [%rd25913];
	}
	// end inline asm
	// begin inline asm
	{	
ld.global.cg.u64 %rd25917, [%rd25915];
	}
	// end inline asm
	// begin inline asm
	{	
ld.global.cg.u64 %rd25919, [%rd25917];
	}
	// end inline asm
	// begin inline asm
	{	
ld.global.cg.u64 %rd25921, [%rd25919];
	}
	// end inline asm
	// begin inline asm
	{	
ld.global.cg.u64 %rd25923, [%rd25921];
	}
	// end inline asm
	// begin inline asm
	{	
ld.global.cg.u64 %rd25925, [%rd25923];
	}
	// end inline asm
	// begin inline asm
	{	
ld.global.cg.u64 %rd25927, [%rd25925];
	}
	// end inline asm
	// begin inline asm
	{	
ld.global.cg.u64 %rd25929, [%rd25927];
	}
	// end inline asm
	// begin inline asm
	{	
ld.global.cg.u64 %rd25931, [%rd25929];
	}
	// end inline asm
	// begin inline asm
	{	
ld.global.cg.u64 %rd25933, [%rd25931];
	}
	// end inline asm
	// begin inline asm
	{	
ld.global.cg.u64 %rd25935, [%rd25933];
	}
	// end inline asm
	// begin inline asm
	{	
ld.global.cg.u64 %rd25937, [%rd25935];
	}
	// end inline asm
	// begin inline asm
	{	
ld.global.cg.u64 %rd25939, [%rd25937];
	}
	// end inline asm
	// begin inline asm
	{	
ld.global.cg.u64 %rd25941, [%rd25939];
	}
	// end inline asm
	// begin inline asm
	{	
ld.global.cg.u64 %rd25943, [%rd25941];
	}
	// end inline asm
	// begin inline asm
	{	
ld.global.cg.u64 %rd25945, [%rd25943];
	}
	// end inline asm
	// begin inline asm
	{	
ld.global.cg.u64 %rd25947, [%rd25945];
	}
	// end inline asm
	// begin inline asm
	{	
ld.global.cg.u64 %rd25949, [%rd25947];
	}
	// end inline asm
	// begin inline asm
	{	
ld.global.cg.u64 %rd25951, [%rd25949];
	}
	// end inline asm
	// begin inline asm
	{	
ld.global.cg.u64 %rd25953, [%rd25951];
	}
	// end inline asm
	// begin inline asm
	{	
ld.global.cg.u64 %rd25955, [%rd25953];
	}
	// end inline asm
	// begin inline asm
	{	
ld.global.cg.u64 %rd25957, [%rd25955];
	}
	// end inline asm
	// begin inline asm
	{	
ld.global.cg.u64 %rd25959, [%rd25957];
	}
	// end inline asm
	// begin inline asm
	{	
ld.global.cg.u64 %rd25961, [%rd25959];
	}
	// end inline asm
	// begin inline asm
	{	
ld.global.cg.u64 %rd25963, [%rd25961];
	}
	// end inline asm
	// begin inline asm
	{	
ld.global.cg.u64 %rd25965, [%rd25963];
	}
	// end inline asm
	// begin inline asm
	{	
ld.global.cg.u64 %rd25967, [%rd25965];
	}
	// end inline asm
	// begin inline asm
	{	
ld.global.cg.u64 %rd25969, [%rd25967];
	}
	// end inline asm
	// begin inline asm
	{	
ld.global.cg.u64 %rd25971, [%rd25969];
	}
	// end inline asm
	// begin inline asm
	{	
ld.global.cg.u64 %rd25973, [%rd25971];
	}
	// end inline asm
	// begin inline asm
	{	
ld.global.cg.u64 %rd25975, [%rd25973];
	}
	// end inline asm
	// begin inline asm
	{	
ld.global.cg.u64 %rd25977, [%rd25975];
	}
	// end inline asm
	// begin inline asm
	{	
ld.global.cg.u64 %rd25979, [%rd25977];
	}
	// end inline asm
	// begin inline asm
	{	
ld.global.cg.u64 %rd25981, [%rd25979];
	}
	// end inline asm
	// begin inline asm
	{	
ld.global.cg.u64 %rd25983, [%rd25981];
	}
	// end inline asm
	// begin inline asm
	{	
ld.global.cg.u64 %rd25985, [%rd25983];
	}
	// end inline asm
	// begin inline asm
	{	
ld.global.cg.u64 %rd25987, [%rd25985];
	}
	// end inline asm
	// begin inline asm
	{	
ld.global.cg.u64 %rd25989, [%rd25987];
	}
	// end inline asm
	// begin inline asm
	{	
ld.global.cg.u64 %rd25991, [%rd25989];
	}
	// end inline asm
	// begin inline asm
	{	
ld.global.cg.u64 %rd25993, [%rd25991];
	}
	// end inline asm
	// begin inline asm
	{	
ld.global.cg.u64 %rd25995, [%rd25993];
	}
	// end inline asm
	// begin inline asm
	{	
ld.global.cg.u64 %rd25997, [%rd25995];
	}
	// end inline asm
	// begin inline asm
	{	
ld.global.cg.u64 %rd25999, [%rd25997];
	}
	// end inline asm
	// begin inline asm
	{	
ld.global.cg.u64 %rd26001, [%rd25999];
	}
	// end inline asm
	// begin inline asm
	{	
ld.global.cg.u64 %rd26003, [%rd26001];
	}
	// end inline asm
	// begin inline asm
	{	
ld.global.cg.u64 %rd26005, [%rd26003];
	}
	// end inline asm
	// begin inline asm
	{	
ld.global.cg.u64 %rd26007, [%rd26005];
	}
	// end inline asm
	// begin inline asm
	{	
ld.global.cg.u64 %rd26009, [%rd26007];
	}
	// end inline asm
	// begin inline asm
	{	
ld.global.cg.u64 %rd26011, [%rd26009];
	}
	// end inline asm
	// begin inline asm
	{	
ld.global.cg.u64 %rd26013, [%rd26011];
	}
	// end inline asm
	// begin inline asm
	{	
ld.global.cg.u64 %rd26015, [%rd26013];
	}
	// end inline asm
	// begin inline asm
	{	
ld.global.cg.u64 %rd26017, [%rd26015];
	}
	// end inline asm
	// begin inline asm
	{	
ld.global.cg.u64 %rd26019, [%rd26017];
	}
	// end inline asm
	// begin inline asm
	{	
ld.global.cg.u64 %rd26021, [%rd26019];
	}
	// end inline asm
	// begin inline asm
	{	
ld.global.cg.u64 %rd26023, [%rd26021];
	}
	// end inline asm
	// begin inline asm
	{	
ld.global.cg.u64 %rd26025, [%rd26023];
	}
	// end inline asm
	// begin inline asm
	{	
ld.global.cg.u64 %rd26027, [%rd26025];
	}
	// end inline asm
	// begin inline asm
	{	
ld.global.cg.u64 %rd26029, [%rd26027];
	}
	// end inline asm
	// begin inline asm
	{	
ld.global.cg.u64 %rd26031, [%rd26029];
	}
	// end inline asm
	// begin inline asm
	{	
ld.global.cg.u64 %rd26033, [%rd26031];
	}
	// end inline asm
	// begin inline asm
	{	
ld.global.cg.u64 %rd26035, [%rd26033];
	}
	// end inline asm
	// begin inline asm
	{	
ld.global.cg.u64 %rd26037, [%rd26035];
	}
	// end inline asm
	// begin inline asm
	{	
ld.global.cg.u64 %rd26039, [%rd26037];
	}
	// end inline asm
	// begin inline asm
	{	
ld.global.cg.u64 %rd26041, [%rd26039];
	}
	// end inline asm
	// begin inline asm
	{	
ld.global.cg.u64 %rd26043, [%rd26041];
	}
	// end inline asm
	// begin inline asm
	{	
ld.global.cg.u64 %rd26045, [%rd26043];
	}
	// end inline asm
	// begin inline asm
	{	
ld.global.cg.u64 %rd26047, [%rd26045];
	}
	// end inline asm
	// begin inline asm
	{	
ld.global.cg.u64 %rd26049, [%rd26047];
	}
	// end inline asm
	// begin inline asm
	{	
ld.global.cg.u64 %rd26051, [%rd26049];
	}
	// end inline asm
	// begin inline asm
	{	
ld.global.cg.u64 %rd26053, [%rd26051];
	}
	// end inline asm
	// begin inline asm
	{	
ld.global.cg.u64 %rd26055, [%rd26053];
	}
	// end inline asm
	// begin inline asm
	{	
ld.global.cg.u64 %rd26057, [%rd26055];
	}
	// end inline asm
	// begin inline asm
	{	
ld.global.cg.u64 %rd26059, [%rd26057];
	}
	// end inline asm
	// begin inline asm
	{	
ld.global.cg.u64 %rd26061, [%rd26059];
	}
	// end inline asm
	// begin inline asm
	{	
ld.global.cg.u64 %rd26063, [%rd26061];
	}
	// end inline asm
	// begin inline asm
	{	
ld.global.cg.u64 %rd26065, [%rd26063];
	}
	// end inline asm
	// begin inline asm
	{	
ld.global.cg.u64 %rd26067, [%rd26065];
	}
	// end inline asm
	// begin inline asm
	{	
ld.global.cg.u64 %rd26069, [%rd26067];
	}
	// end inline asm
	// begin inline asm
	{	
ld.global.cg.u64 %rd26071, [%rd26069];
	}
	// end inline asm
	// begin inline asm
	{	
ld.global.cg.u64 %rd26073, [%rd26071];
	}
	// end inline asm
	// begin inline asm
	{	
ld.global.cg.u64 %rd26075, [%rd26073];
	}
	// end inline asm
	// begin inline asm
	{	
ld.global.cg.u64 %rd26077, [%rd26075];
	}
	// end inline asm
	// begin inline asm
	{	
ld.global.cg.u64 %rd26079, [%rd26077];
	}
	// end inline asm
	// begin inline asm
	{	
ld.global.cg.u64 %rd26081, [%rd26079];
	}
	// end inline asm
	// begin inline asm
	{	
ld.global.cg.u64 %rd26083, [%rd26081];
	}
	// end inline asm
	// begin inline asm
	{	
ld.global.cg.u64 %rd26085, [%rd26083];
	}
	// end inline asm
	// begin inline asm
	{	
ld.global.cg.u64 %rd26087, [%rd26085];
	}
	// end inline asm
	// begin inline asm
	{	
ld.global.cg.u64 %rd26089, [%rd26087];
	}
	// end inline asm
	// begin inline asm
	{	
ld.global.cg.u64 %rd26091, [%rd26089];
	}
	// end inline asm
	// begin inline asm
	{	
ld.global.cg.u64 %rd26093, [%rd26091];
	}
	// end inline asm
	// begin inline asm
	{	
ld.global.cg.u64 %rd26095, [%rd26093];
	}
	// end inline asm
	// begin inline asm
	{	
ld.global.cg.u64 %rd26097, [%rd26095];
	}
	// end inline asm
	// begin inline asm
	{	
ld.global.cg.u64 %rd26099, [%rd26097];
	}
	// end inline asm
	// begin inline asm
	{	
ld.global.cg.u64 %rd26101, [%rd26099];
	}
	// end inline asm
	// begin inline asm
	{	
ld.global.cg.u64 %rd26103, [%rd26101];
	}
	// end inline asm
	// begin inline asm
	{	
ld.global.cg.u64 %rd26105, [%rd26103];
	}
	// end inline asm
	// begin inline asm
	{	
ld.global.cg.u64 %rd26107, [%rd26105];
	}
	// end inline asm
	// begin inline asm
	{	
ld.global.cg.u64 %rd26109, [%rd26107];
	}
	// end inline asm
	// begin inline asm
	{	
ld.global.cg.u64 %rd26111, [%rd26109];
	}
	// end inline asm
	// begin inline asm
	{	
ld.global.cg.u64 %rd26113, [%rd26111];
	}
	// end inline asm
	// begin inline asm
	{	
ld.global.cg.u64 %rd26115, [%rd26113];
	}
	// end inline asm
	// begin inline asm
	{	
ld.global.cg.u64 %rd26117, [%rd26115];
	}
	// end inline asm
	// begin inline asm
	{	
ld.global.cg.u64 %rd26119, [%rd26117];
	}
	// end inline asm
	// begin inline asm
	{	
ld.global.cg.u64 %rd26121, [%rd26119];
	}
	// end inline asm
	// begin inline asm
	{	
ld.global.cg.u64 %rd26123, [%rd26121];
	}
	// end inline asm
	// begin inline asm
	{	
ld.global.cg.u64 %rd26125, [%rd26123];
	}
	// end inline asm
	// begin inline asm
	{	
ld.global.cg.u64 %rd26127, [%rd26125];
	}
	// end inline asm
	// begin inline asm
	{	
ld.global.cg.u64 %rd26129, [%rd26127];
	}
	// end inline asm
	// begin inline asm
	{	
ld.global.cg.u64 %rd26131, [%rd26129];
	}
	// end inline asm
	// begin inline asm
	{	
ld.global.cg.u64 %rd26133, [%rd26131];
	}
	// end inline asm
	// begin inline asm
	{	
ld.global.cg.u64 %rd26135, [%rd26133];
	}
	// end inline asm
	// begin inline asm
	{	
ld.global.cg.u64 %rd26137, [%rd26135];
	}
	// end inline asm
	// begin inline asm
	{	
ld.global.cg.u64 %rd26139, [%rd26137];
	}
	// end inline asm
	// begin inline asm
	{	
ld.global.cg.u64 %rd26141, [%rd26139];
	}
	// end inline asm
	// begin inline asm
	{	
ld.global.cg.u64 %rd26143, [%rd26141];
	}
	// end inline asm
	// begin inline asm
	{	
ld.global.cg.u64 %rd26145, [%rd26143];
	}
	// end inline asm
	// begin inline asm
	{	
ld.global.cg.u64 %rd26147, [%rd26145];
	}
	// end inline asm
	// begin inline asm
	{	
ld.global.cg.u64 %rd26149, [%rd26147];
	}
	// end inline asm
	// begin inline asm
	{	
ld.global.cg.u64 %rd26151, [%rd26149];
	}
	// end inline asm
	// begin inline asm
	{	
ld.global.cg.u64 %rd26153, [%rd26151];
	}
	// end inline asm
	// begin inline asm
	{	
ld.global.cg.u64 %rd26155, [%rd26153];
	}
	// end inline asm
	// begin inline asm
	{	
ld.global.cg.u64 %rd26157, [%rd26155];
	}
	// end inline asm
	// begin inline asm
	{	
ld.global.cg.u64 %rd26159, [%rd26157];
	}
	// end inline asm
	// begin inline asm
	{	
ld.global.cg.u64 %rd26161, [%rd26159];
	}
	// end inline asm
	// begin inline asm
	{	
ld.global.cg.u64 %rd26163, [%rd26161];
	}
	// end inline asm
	// begin inline asm
	{	
ld.global.cg.u64 %rd26165, [%rd26163];
	}
	// end inline asm
	// begin inline asm
	{	
ld.global.cg.u64 %rd26167, [%rd26165];
	}
	// end inline asm
	// begin inline asm
	{	
ld.global.cg.u64 %rd26169, [%rd26167];
	}
	// end inline asm
	// begin inline asm
	{	
ld.global.cg.u64 %rd26171, [%rd26169];
	}
	// end inline asm
	// begin inline asm
	{	
ld.global.cg.u64 %rd26173, [%rd26171];
	}
	// end inline asm
	// begin inline asm
	{	
ld.global.cg.u64 %rd26175, [%rd26173];
	}
	// end inline asm
	// begin inline asm
	{	
ld.global.cg.u64 %rd26177, [%rd26175];
	}
	// end inline asm
	// begin inline asm
	{	
ld.global.cg.u64 %rd26179, [%rd26177];
	}
	// end inline asm
	// begin inline asm
	{	
ld.global.cg.u64 %rd26181, [%rd26179];
	}
	// end inline asm
	// begin inline asm
	{	
ld.global.cg.u64 %rd26183, [%rd26181];
	}
	// end inline asm
	// begin inline asm
	{	
ld.global.cg.u64 %rd26185, [%rd26183];
	}
	// end inline asm
	// begin inline asm
	{	
ld.global.cg.u64 %rd26187, [%rd26185];
	}
	// end inline asm
	// begin inline asm
	{	
ld.global.cg.u64 %rd26189, [%rd26187];
	}
	// end inline asm
	// begin inline asm
	{	
ld.global.cg.u64 %rd26191, [%rd26189];
	}
	// end inline asm
	// begin inline asm
	{	
ld.global.cg.u64 %rd26193, [%rd26191];
	}
	// end inline asm
	// begin inline asm
	{	
ld.global.cg.u64 %rd26195, [%rd26193];
	}
	// end inline asm
	// begin inline asm
	{	
ld.global.cg.u64 %rd26197, [%rd26195];
	}
	// end inline asm
	// begin inline asm
	{	
ld.global.cg.u64 %rd26199, [%rd26197];
	}
	// end inline asm
	// begin inline asm
	{	
ld.global.cg.u64 %rd26201, [%rd26199];
	}
	// end inline asm
	// begin inline asm
	{	
ld.global.cg.u64 %rd26203, [%rd26201];
	}
	// end inline asm
	// begin inline asm
	{	
ld.global.cg.u64 %rd26205, [%rd26203];
	}
	// end inline asm
	// begin inline asm
	{	
ld.global.cg.u64 %rd26207, [%rd26205];
	}
	// end inline asm
	// begin inline asm
	{	
ld.global.cg.u64 %rd26209, [%rd26207];
	}
	// end inline asm
	// begin inline asm
	{	
ld.global.cg.u64 %rd26211, [%rd26209];
	}
	// end inline asm
	// begin inline asm
	{	
ld.global.cg.u64 %rd26213, [%rd26211];
	}
	// end inline asm
	// begin inline asm
	{	
ld.global.cg.u64 %rd26215, [%rd26213];
	}
	// end inline asm
	// begin inline asm
	{	
ld.global.cg.u64 %rd26217, [%rd26215];
	}
	// end inline asm
	// begin inline asm
	{	
ld.global.cg.u64 %rd26219, [%rd26217];
	}
	// end inline asm
	// begin inline asm
	{	
ld.global.cg.u64 %rd26221, [%rd26219];
	}
	// end inline asm
	// begin inline asm
	{	
ld.global.cg.u64 %rd26223, [%rd26221];
	}
	// end inline asm
	// begin inline asm
	{	
ld.global.cg.u64 %rd26225, [%rd26223];
	}
	// end inline asm
	// begin inline asm
	{	
ld.global.cg.u64 %rd26227, [%rd26225];
	}
	// end inline asm
	// begin inline asm
	{	
ld.global.cg.u64 %rd26229, [%rd26227];
	}
	// end inline asm
	// begin inline asm
	{	
ld.global.cg.u64 %rd26231, [%rd26229];
	}
	// end inline asm
	// begin inline asm
	{	
ld.global.cg.u64 %rd26233, [%rd26231];
	}
	// end inline asm
	// begin inline asm
	{	
ld.global.cg.u64 %rd26235, [%rd26233];
	}
	// end inline asm
	// begin inline asm
	{	
ld.global.cg.u64 %rd26237, [%rd26235];
	}
	// end inline asm
	// begin inline asm
	{	
ld.global.cg.u64 %rd26239, [%rd26237];
	}
	// end inline asm
	// begin inline asm
	{	
ld.global.cg.u64 %rd26241, [%rd26239];
	}
	// end inline asm
	// begin inline asm
	{	
ld.global.cg.u64 %rd26243, [%rd26241];
	}
	// end inline asm
	// begin inline asm
	{	
ld.global.cg.u64 %rd26245, [%rd26243];
	}
	// end inline asm
	// begin inline asm
	{	
ld.global.cg.u64 %rd26247, [%rd26245];
	}
	// end inline asm
	// begin inline asm
	{	
ld.global.cg.u64 %rd26249, [%rd26247];
	}
	// end inline asm
	// begin inline asm
	{	
ld.global.cg.u64 %rd26251, [%rd26249];
	}
	// end inline asm
	// begin inline asm
	{	
ld.global.cg.u64 %rd26253, [%rd26251];
	}
	// end inline asm
	// begin inline asm
	{	
ld.global.cg.u64 %rd26255, [%rd26253];
	}
	// end inline asm
	// begin inline asm
	{	
ld.global.cg.u64 %rd26257, [%rd26255];
	}
	// end inline asm
	// begin inline asm
	{	
ld.global.cg.u64 %rd26259, [%rd26257];
	}
	// end inline asm
	// begin inline asm
	{	
ld.global.cg.u64 %rd26261, [%rd26259];
	}
	// end inline asm
	// begin inline asm
	{	
ld.global.cg.u64 %rd26263, [%rd26261];
	}
	// end inline asm
	// begin inline asm
	{	
ld.global.cg.u64 %rd26265, [%rd26263];
	}
	// end inline asm
	// begin inline asm
	{	
ld.global.cg.u64 %rd26267, [%rd26265];
	}
	// end inline asm
	// begin inline asm
	{	
ld.global.cg.u64 %rd26269, [%rd26267];
	}
	// end inline asm
	// begin inline asm
	{	
ld.global.cg.u64 %rd26271, [%rd26269];
	}
	// end inline asm
	// begin inline asm
	{	
ld.global.cg.u64 %rd26273, [%rd26271];
	}
	// end inline asm
	// begin inline asm
	{	
ld.global.cg.u64 %rd26275, [%rd26273];
	}
	// end inline asm
	// begin inline asm
	{	
ld.global.cg.u64 %rd26277, [%rd26275];
	}
	// end inline asm
	// begin inline asm
	{	
ld.global.cg.u64 %rd26279, [%rd26277];
	}
	// end inline asm
	// begin inline asm
	{	
ld.global.cg.u64 %rd26281, [%rd26279];
	}
	// end inline asm
	// begin inline asm
	{	
ld.global.cg.u64 %rd26283, [%rd26281];
	}
	// end inline asm
	// begin inline asm
	{	
ld.global.cg.u64 %rd26285, [%rd26283];
	}
	// end inline asm
	// begin inline asm
	{	
ld.global.cg.u64 %rd26287, [%rd26285];
	}
	// end inline asm
	// begin inline asm
	{	
ld.global.cg.u64 %rd26289, [%rd26287];
	}
	// end inline asm
	// begin inline asm
	{	
ld.global.cg.u64 %rd26291, [%rd26289];
	}
	// end inline asm
	// begin inline asm
	{	
ld.global.cg.u64 %rd26293, [%rd26291];
	}
	// end inline asm
	// begin inline asm
	{	
ld.global.cg.u64 %rd26295, [%rd26293];
	}
	// end inline asm
	// begin inline asm
	{	
ld.global.cg.u64 %rd26297, [%rd26295];
	}
	// end inline asm
	// begin inline asm
	{	
ld.global.cg.u64 %rd26299, [%rd26297];
	}
	// end inline asm
	// begin inline asm
	{	
ld.global.cg.u64 %rd26301, [%rd26299];
	}
	// end inline asm
	// begin inline asm
	{	
ld.global.cg.u64 %rd26303, [%rd26301];
	}
	// end inline asm
	// begin inline asm
	{	
ld.global.cg.u64 %rd26305, [%rd26303];
	}
	// end inline asm
	// begin inline asm
	{	
ld.global.cg.u64 %rd26307, [%rd26305];
	}
	// end inline asm
	// begin inline asm
	{	
ld.global.cg.u64 %rd26309, [%rd26307];
	}
	// end inline asm
	// begin inline asm
	{	
ld.global.cg.u64 %rd26311, [%rd26309];
	}
	// end inline asm
	// begin inline asm
	{	
ld.global.cg.u64 %rd26313, [%rd26311];
	}
	// end inline asm
	// begin inline asm
	{	
ld.global.cg.u64 %rd26315, [%rd26313];
	}
	// end inline asm
	// begin inline asm
	{	
ld.global.cg.u64 %rd26317, [%rd26315];
	}
	// end inline asm
	// begin inline asm
	{	
ld.global.cg.u64 %rd26319, [%rd26317];
	}
	// end inline asm
	// begin inline asm
	{	
ld.global.cg.u64 %rd26321, [%rd26319];
	}
	// end inline asm
	// begin inline asm
	{	
ld.global.cg.u64 %rd26323, [%rd26321];
	}
	// end inline asm
	// begin inline asm
	{	
ld.global.cg.u64 %rd26325, [%rd26323];
	}
	// end inline asm
	// begin inline asm
	{	
ld.global.cg.u64 %rd26327, [%rd26325];
	}
	// end inline asm
	// begin inline asm
	{	
ld.global.cg.u64 %rd26329, [%rd26327];
	}
	// end inline asm
	// begin inline asm
	{	
ld.global.cg.u64 %rd26331, [%rd26329];
	}
	// end inline asm
	// begin inline asm
	{	
ld.global.cg.u64 %rd26333, [%rd26331];
	}
	// end inline asm
	// begin inline asm
	{	
ld.global.cg.u64 %rd26335, [%rd26333];
	}
	// end inline asm
	// begin inline asm
	{	
ld.global.cg.u64 %rd26337, [%rd26335];
	}
	// end inline asm
	// begin inline asm
	{	
ld.global.cg.u64 %rd26339, [%rd26337];
	}
	// end inline asm
	// begin inline asm
	{	
ld.global.cg.u64 %rd26341, [%rd26339];
	}
	// end inline asm
	// begin inline asm
	{	
ld.global.cg.u64 %rd26343, [%rd26341];
	}
	// end inline asm
	// begin inline asm
	{	
ld.global.cg.u64 %rd26345, [%rd26343];
	}
	// end inline asm
	// begin inline asm
	{	
ld.global.cg.u64 %rd26347, [%rd26345];
	}
	// end inline asm
	// begin inline asm
	{	
ld.global.cg.u64 %rd26349, [%rd26347];
	}
	// end inline asm
	// begin inline asm
	{	
ld.global.cg.u64 %rd26351, [%rd26349];
	}
	// end inline asm
	// begin inline asm
	{	
ld.global.cg.u64 %rd26353, [%rd26351];
	}
	// end inline asm
	// begin inline asm
	{	
ld.global.cg.u64 %rd26355, [%rd26353];
	}
	// end inline asm
	// begin inline asm
	{	
ld.global.cg.u64 %rd26357, [%rd26355];
	}
	// end inline asm
	// begin inline asm
	{	
ld.global.cg.u64 %rd26359, [%rd26357];
	}
	// end inline asm
	// begin inline asm
	{	
ld.global.cg.u64 %rd26361, [%rd26359];
	}
	// end inline asm
	// begin inline asm
	{	
ld.global.cg.u64 %rd26363, [%rd26361];
	}
	// end inline asm
	// begin inline asm
	{	
ld.global.cg.u64 %rd26365, [%rd26363];
	}
	// end inline asm
	// begin inline asm
	{	
ld.global.cg.u64 %rd26367, [%rd26365];
	}
	// end inline asm
	// begin inline asm
	{	
ld.global.cg.u64 %rd26369, [%rd26367];
	}
	// end inline asm
	// begin inline asm
	{	
ld.global.cg.u64 %rd26371, [%rd26369];
	}
	// end inline asm
	// begin inline asm
	{	
ld.global.cg.u64 %rd26373, [%rd26371];
	}
	// end inline asm
	// begin inline asm
	{	
ld.global.cg.u64 %rd26375, [%rd26373];
	}
	// end inline asm
	// begin inline asm
	{	
ld.global.cg.u64 %rd26377, [%rd26375];
	}
	// end inline asm
	// begin inline asm
	{	
ld.global.cg.u64 %rd26379, [%rd26377];
	}
	// end inline asm
	// begin inline asm
	{	
ld.global.cg.u64 %rd26381, [%rd26379];
	}
	// end inline asm
	// begin inline asm
	{	
ld.global.cg.u64 %rd26383, [%rd26381];
	}
	// end inline asm
	// begin inline asm
	{	
ld.global.cg.u64 %rd26385, [%rd26383];
	}
	// end inline asm
	// begin inline asm
	{	
ld.global.cg.u64 %rd26387, [%rd26385];
	}
	// end inline asm
	// begin inline asm
	{	
ld.global.cg.u64 %rd26389, [%rd26387];
	}
	// end inline asm
	// begin inline asm
	{	
ld.global.cg.u64 %rd26391, [%rd26389];
	}
	// end inline asm
	// begin inline asm
	{	
ld.global.cg.u64 %rd26393, [%rd26391];
	}
	// end inline asm
	// begin inline asm
	{	
ld.global.cg.u64 %rd26395, [%rd26393];
	}
	// end inline asm
	// begin inline asm
	{	
ld.global.cg.u64 %rd26397, [%rd26395];
	}
	// end inline asm
	// begin inline asm
	{	
ld.global.cg.u64 %rd26399, [%rd26397];
	}
	// end inline asm
	// begin inline asm
	{	
ld.global.cg.u64 %rd26401, [%rd26399];
	}
	// end inline asm
	// begin inline asm
	{	
ld.global.cg.u64 %rd26403, [%rd26401];
	}
	// end inline asm
	// begin inline asm
	{	
ld.global.cg.u64 %rd26405, [%rd26403];
	}
	// end inline asm
	// begin inline asm
	{	
ld.global.cg.u64 %rd26407, [%rd26405];
	}
	// end inline asm
	// begin inline asm
	{	
ld.global.cg.u64 %rd26409, [%rd26407];
	}
	// end inline asm
	// begin inline asm
	{	
ld.global.cg.u64 %rd26411, [%rd26409];
	}
	// end inline asm
	// begin inline asm
	{	
ld.global.cg.u64 %rd26413, [%rd26411];
	}
	// end inline asm
	// begin inline asm
	{	
ld.global.cg.u64 %rd26415, [%rd26413];
	}
	// end inline asm
	// begin inline asm
	{	
ld.global.cg.u64 %rd26417, [%rd26415];
	}
	// end inline asm
	// begin inline asm
	{	
ld.global.cg.u64 %rd26419, [%rd26417];
	}
	// end inline asm
	// begin inline asm
	{	
ld.global.cg.u64 %rd26421, [%rd26419];
	}
	// end inline asm
	// begin inline asm
	{	
ld.global.cg.u64 %rd26423, [%rd26421];
	}
	// end inline asm
	// begin inline asm
	{	
ld.global.cg.u64 %rd26425, [%rd26423];
	}
	// end inline asm
	// begin inline asm
	{	
ld.global.cg.u64 %rd26427, [%rd26425];
	}
	// end inline asm
	// begin inline asm
	{	
ld.global.cg.u64 %rd26429, [%rd26427];
	}
	// end inline asm
	// begin inline asm
	{	
ld.global.cg.u64 %rd26431, [%rd26429];
	}
	// end inline asm
	// begin inline asm
	{	
ld.global.cg.u64 %rd26433, [%rd26431];
	}
	// end inline asm
	// begin inline asm
	{	
ld.global.cg.u64 %rd26435, [%rd26433];
	}
	// end inline asm
	// begin inline asm
	{	
ld.global.cg.u64 %rd26437, [%rd26435];
	}
	// end inline asm
	// begin inline asm
	{	
ld.global.cg.u64 %rd26439, [%rd26437];
	}
	// end inline asm
	// begin inline asm
	{	
ld.global.cg.u64 %rd26441, [%rd26439];
	}
	// end inline asm
	// begin inline asm
	{	
ld.global.cg.u64 %rd26443, [%rd26441];
	}
	// end inline asm
	// begin inline asm
	{	
ld.global.cg.u64 %rd26445, [%rd26443];
	}
	// end inline asm
	// begin inline asm
	{	
ld.global.cg.u64 %rd26447, [%rd26445];
	}
	// end inline asm
	// begin inline asm
	{	
ld.global.cg.u64 %rd26449, [%rd26447];
	}
	// end inline asm
	// begin inline asm
	{	
ld.global.cg.u64 %rd26451, [%rd26449];
	}
	// end inline asm
	// begin inline asm
	{	
ld.global.cg.u64 %rd26453, [%rd26451];
	}
	// end inline asm
	// begin inline asm
	{	
ld.global.cg.u64 %rd26455, [%rd26453];
	}
	// end inline asm
	// begin inline asm
	{	
ld.global.cg.u64 %rd26457, [%rd26455];
	}
	// end inline asm
	// begin inline asm
	{	
ld.global.cg.u64 %rd26459, [%rd26457];
	}
	// end inline asm
	// begin inline asm
	{	
ld.global.cg.u64 %rd26461, [%rd26459];
	}
	// end inline asm
	// begin inline asm
	{	
ld.global.cg.u64 %rd26463, [%rd26461];
	}
	// end inline asm
	// begin inline asm
	{	
ld.global.cg.u64 %rd26465, [%rd26463];
	}
	// end inline asm
	// begin inline asm
	{	
ld.global.cg.u64 %rd26467, [%rd26465];
	}
	// end inline asm
	// begin inline asm
	{	
ld.global.cg.u64 %rd26469, [%rd26467];
	}
	// end inline asm
	// begin inline asm
	{	
ld.global.cg.u64 %rd26471, [%rd26469];
	}
	// end inline asm
	// begin inline asm
	{	
ld.global.cg.u64 %rd26473, [%rd26471];
	}
	// end inline asm
	// begin inline asm
	{	
ld.global.cg.u64 %rd26475, [%rd26473];
	}
	// end inline asm
	// begin inline asm
	{	
ld.global.cg.u64 %rd26477, [%rd26475];
	}
	// end inline asm
	// begin inline asm
	{	
ld.global.cg.u64 %rd26479, [%rd26477];
	}
	// end inline asm
	// begin inline asm
	{	
ld.global.cg.u64 %rd26481, [%rd26479];
	}
	// end inline asm
	// begin inline asm
	{	
ld.global.cg.u64 %rd26483, [%rd26481];
	}
	// end inline asm
	// begin inline asm
	{	
ld.global.cg.u64 %rd26485, [%rd26483];
	}
	// end inline asm
	// begin inline asm
	{	
ld.global.cg.u64 %rd26487, [%rd26485];
	}
	// end inline asm
	// begin inline asm
	{	
ld.global.cg.u64 %rd26489, [%rd26487];
	}
	// end inline asm
	// begin inline asm
	{	
ld.global.cg.u64 %rd26491, [%rd26489];
	}
	// end inline asm
	// begin inline asm
	{	
ld.global.cg.u64 %rd26493, [%rd26491];
	}
	// end inline asm
	// begin inline asm
	{	
ld.global.cg.u64 %rd26495, [%rd26493];
	}
	// end inline asm
	// begin inline asm
	{	
ld.global.cg.u64 %rd26497, [%rd26495];
	}
	// end inline asm
	// begin inline asm
	{	
ld.global.cg.u64 %rd26499, [%rd26497];
	}
	// end inline asm
	// begin inline asm
	{	
ld.global.cg.u64 %rd26501, [%rd26499];
	}
	// end inline asm
	// begin inline asm
	{	
ld.global.cg.u64 %rd26503, [%rd26501];
	}
	// end inline asm
	// begin inline asm
	{	
ld.global.cg.u64 %rd26505, [%rd26503];
	}
	// end inline asm
	// begin inline asm
	{	
ld.global.cg.u64 %rd26507, [%rd26505];
	}
	// end inline asm
	// begin inline asm
	{	
ld.global.cg.u64 %rd26509, [%rd26507];
	}
	// end inline asm
	// begin inline asm
	{	
ld.global.cg.u64 %rd26511, [%rd26509];
	}
	// end inline asm
	// begin inline asm
	{	
ld.global.cg.u64 %rd26513, [%rd26511];
	}
	// end inline asm
	// begin inline asm
	{	
ld.global.cg.u64 %rd26515, [%rd26513];
	}
	// end inline asm
	// begin inline asm
	{	
ld.global.cg.u64 %rd26517, [%rd26515];
	}
	// end inline asm
	// begin inline asm
	{	
ld.global.cg.u64 %rd26519, [%rd26517];
	}
	// end inline asm
	// begin inline asm
	{	
ld.global.cg.u64 %rd26521, [%rd26519];
	}
	// end inline asm
	// begin inline asm
	{	
ld.global.cg.u64 %rd26523, [%rd26521];
	}
	// end inline asm
	// begin inline asm
	{	
ld.global.cg.u64 %rd26525, [%rd26523];
	}
	// end inline asm
	// begin inline asm
	{	
ld.global.cg.u64 %rd26527, [%rd26525];
	}
	// end inline asm
	// begin inline asm
	{	
ld.global.cg.u64 %rd26529, [%rd26527];
	}
	// end inline asm
	// begin inline asm
	{	
ld.global.cg.u64 %rd26531, [%rd26529];
	}
	// end inline asm
	// begin inline asm
	{	
ld.global.cg.u64 %rd26533, [%rd26531];
	}
	// end inline asm
	// begin inline asm
	{	
ld.global.cg.u64 %rd26535, [%rd26533];
	}
	// end inline asm
	// begin inline asm
	{	
ld.global.cg.u64 %rd26537, [%rd26535];
	}
	// end inline asm
	// begin inline asm
	{	
ld.global.cg.u64 %rd26539, [%rd26537];
	}
	// end inline asm
	// begin inline asm
	{	
ld.global.cg.u64 %rd26541, [%rd26539];
	}
	// end inline asm
	// begin inline asm
	{	
ld.global.cg.u64 %rd26543, [%rd26541];
	}
	// end inline asm
	// begin inline asm
	{	
ld.global.cg.u64 %rd26545, [%rd26543];
	}
	// end inline asm
	// begin inline asm
	{	
ld.global.cg.u64 %rd26547, [%rd26545];
	}
	// end inline asm
	// begin inline asm
	{	
ld.global.cg.u64 %rd26549, [%rd26547];
	}
	// end inline asm
	// begin inline asm
	{	
ld.global.cg.u64 %rd26551, [%rd26549];
	}
	// end inline asm
	// begin inline asm
	{	
ld.global.cg.u64 %rd26553, [%rd26551];
	}
	// end inline asm
	// begin inline asm
	{	
ld.global.cg.u64 %rd26555, [%rd26553];
	}
	// end inline asm
	// begin inline asm
	{	
ld.global.cg.u64 %rd26557, [%rd26555];
	}
	// end inline asm
	// begin inline asm
	{	
ld.global.cg.u64 %rd26559, [%rd26557];
	}
	// end inline asm
	// begin inline asm
	{	
ld.global.cg.u64 %rd26561, [%rd26559];
	}
	// end inline asm
	// begin inline asm
	{	
ld.global.cg.u64 %rd26563, [%rd26561];
	}
	// end inline asm
	// begin inline asm
	{	
ld.global.cg.u64 %rd26565, [%rd26563];
	}
	// end inline asm
	// begin inline asm
	{	
ld.global.cg.u64 %rd26567, [%rd26565];
	}
	// end inline asm
	// begin inline asm
	{	
ld.global.cg.u64 %rd26569, [%rd26567];
	}
	// end inline asm
	// begin inline asm
	{	
ld.global.cg.u64 %rd26571, [%rd26569];
	}
	// end inline asm
	// begin inline asm
	{	
ld.global.cg.u64 %rd26573, [%rd26571];
	}
	// end inline asm
	// begin inline asm
	{	
ld.global.cg.u64 %rd26575, [%rd26573];
	}
	// end inline asm
	// begin inline asm
	{	
ld.global.cg.u64 %rd26577, [%rd26575];
	}
	// end inline asm
	// begin inline asm
	{	
ld.global.cg.u64 %rd26579, [%rd26577];
	}
	// end inline asm
	// begin inline asm
	{	
ld.global.cg.u64 %rd26581, [%rd26579];
	}
	// end inline asm
	// begin inline asm
	{	
ld.global.cg.u64 %rd26583, [%rd26581];
	}
	// end inline asm
	// begin inline asm
	{	
ld.global.cg.u64 %rd26585, [%rd26583];
	}
	// end inline asm
	// begin inline asm
	{	
ld.global.cg.u64 %rd26587, [%rd26585];
	}
	// end inline asm
	// begin inline asm
	{	
ld.global.cg.u64 %rd26589, [%rd26587];
	}
	// end inline asm
	// begin inline asm
	{	
ld.global.cg.u64 %rd26591, [%rd26589];
	}
	// end inline asm
	// begin inline asm
	{	
ld.global.cg.u64 %rd26593, [%rd26591];
	}
	// end inline asm
	// begin inline asm
	{	
ld.global.cg.u64 %rd26595, [%rd26593];
	}
	// end inline asm
	// begin inline asm
	{	
ld.global.cg.u64 %rd26597, [%rd26595];
	}
	// end inline asm
	// begin inline asm
	{	
ld.global.cg.u64 %rd26599, [%rd26597];
	}
	// end inline asm
	// begin inline asm
	{	
ld.global.cg.u64 %rd26601, [%rd26599];
	}
	// end inline asm
	// begin inline asm
	{	
ld.global.cg.u64 %rd26603, [%rd26601];
	}
	// end inline asm
	// begin inline asm
	{	
ld.global.cg.u64 %rd26605, [%rd26603];
	}
	// end inline asm
	// begin inline asm
	{	
ld.global.cg.u64 %rd26607, [%rd26605];
	}
	// end inline asm
	// begin inline asm
	{	
ld.global.cg.u64 %rd26609, [%rd26607];
	}
	// end inline asm
	// begin inline asm
	{	
ld.global.cg.u64 %rd26611, [%rd26609];
	}
	// end inline asm
	// begin inline asm
	{	
ld.global.cg.u64 %rd26613, [%rd26611];
	}
	// end inline asm
	// begin inline asm
	{	
ld.global.cg.u64 %rd26615, [%rd26613];
	}
	// end inline asm
	// begin inline asm
	{	
ld.global.cg.u64 %rd26617, [%rd26615];
	}
	// end inline asm
	// begin inline asm
	{	
ld.global.cg.u64 %rd26619, [%rd26617];
	}
	// end inline asm
	// begin inline asm
	{	
ld.global.cg.u64 %rd26621, [%rd26619];
	}
	// end inline asm
	// begin inline asm
	{	
ld.global.cg.u64 %rd26623, [%rd26621];
	}
	// end inline asm
	// begin inline asm
	{	
ld.global.cg.u64 %rd26625, [%rd26623];
	}
	// end inline asm
	// begin inline asm
	{	
ld.global.cg.u64 %rd26627, [%rd26625];
	}
	// end inline asm
	// begin inline asm
	{	
ld.global.cg.u64 %rd26629, [%rd26627];
	}
	// end inline asm
	// begin inline asm
	{	
ld.global.cg.u64 %rd26631, [%rd26629];
	}
	// end inline asm
	// begin inline asm
	{	
ld.global.cg.u64 %rd26633, [%rd26631];
	}
	// end inline asm
	// begin inline asm
	{	
ld.global.cg.u64 %rd26635, [%rd26633];
	}
	// end inline asm
	// begin inline asm
	{	
ld.global.cg.u64 %rd26637, [%rd26635];
	}
	// end inline asm
	// begin inline asm
	{	
ld.global.cg.u64 %rd26639, [%rd26637];
	}
	// end inline asm
	// begin inline asm
	{	
ld.global.cg.u64 %rd26641, [%rd26639];
	}
	// end inline asm
	// begin inline asm
	{	
ld.global.cg.u64 %rd26643, [%rd26641];
	}
	// end inline asm
	// begin inline asm
	{	
ld.global.cg.u64 %rd26645, [%rd26643];
	}
	// end inline asm
	// begin inline asm
	{	
ld.global.cg.u64 %rd26647, [%rd26645];
	}
	// end inline asm
	// begin inline asm
	{	
ld.global.cg.u64 %rd26649, [%rd26647];
	}
	// end inline asm
	// begin inline asm
	{	
ld.global.cg.u64 %rd26651, [%rd26649];
	}
	// end inline asm
	// begin inline asm
	{	
ld.global.cg.u64 %rd26653, [%rd26651];
	}
	// end inline asm
	// begin inline asm
	{	
ld.global.cg.u64 %rd26655, [%rd26653];
	}
	// end inline asm
	// begin inline asm
	{	
ld.global.cg.u64 %rd26657, [%rd26655];
	}
	// end inline asm
	// begin inline asm
	{	
ld.global.cg.u64 %rd26659, [%rd26657];
	}
	// end inline asm
	// begin inline asm
	{	
ld.global.cg.u64 %rd26661, [%rd26659];
	}
	// end inline asm
	// begin inline asm
	{	
ld.global.cg.u64 %rd26663, [%rd26661];
	}
	// end inline asm
	// begin inline asm
	{	
ld.global.cg.u64 %rd26665, [%rd26663];
	}
	// end inline asm
	// begin inline asm
	{	
ld.global.cg.u64 %rd26667, [%rd26665];
	}
	// end inline asm
	// begin inline asm
	{	
ld.global.cg.u64 %rd26669, [%rd26667];
	}
	// end inline asm
	// begin inline asm
	{	
ld.global.cg.u64 %rd26671, [%rd26669];
	}
	// end inline asm
	// begin inline asm
	{	
ld.global.cg.u64 %rd26673, [%rd26671];
	}
	// end inline asm
	// begin inline asm
	{	
ld.global.cg.u64 %rd26675, [%rd26673];
	}
	// end inline asm
	// begin inline asm
	{	
ld.global.cg.u64 %rd26677, [%rd26675];
	}
	// end inline asm
	// begin inline asm
	{	
ld.global.cg.u64 %rd26679, [%rd26677];
	}
	// end inline asm
	// begin inline asm
	{	
ld.global.cg.u64 %rd26681, [%rd26679];
	}
	// end inline asm
	// begin inline asm
	{	
ld.global.cg.u64 %rd26683, [%rd26681];
	}
	// end inline asm
	// begin inline asm
	{	
ld.global.cg.u64 %rd26685, [%rd26683];
	}
	// end inline asm
	// begin inline asm
	{	
ld.global.cg.u64 %rd26687, [%rd26685];
	}
	// end inline asm
	// begin inline asm
	{	
ld.global.cg.u64 %rd26689, [%rd26687];
	}
	// end inline asm
	// begin inline asm
	{	
ld.global.cg.u64 %rd26691, [%rd26689];
	}
	// end inline asm
	// begin inline asm
	{	
ld.global.cg.u64 %rd26693, [%rd26691];
	}
	// end inline asm
	// begin inline asm
	{	
ld.global.cg.u64 %rd26695, [%rd26693];
	}
	// end inline asm
	// begin inline asm
	{	
ld.global.cg.u64 %rd26697, [%rd26695];
	}
	// end inline asm
	// begin inline asm
	{	
ld.global.cg.u64 %rd26699, [%rd26697];
	}
	// end inline asm
	// begin inline asm
	{	
ld.global.cg.u64 %rd26701, [%rd26699];
	}
	// end inline asm
	// begin inline asm
	{	
ld.global.cg.u64 %rd26703, [%rd26701];
	}
	// end inline asm
	// begin inline asm
	{	
ld.global.cg.u64 %rd26705, [%rd26703];
	}
	// end inline asm
	// begin inline asm
	{	
ld.global.cg.u64 %rd26707, [%rd26705];
	}
	// end inline asm
	// begin inline asm
	{	
ld.global.cg.u64 %rd26709, [%rd26707];
	}
	// end inline asm
	// begin inline asm
	{	
ld.global.cg.u64 %rd26711, [%rd26709];
	}
	// end inline asm
	// begin inline asm
	{	
ld.global.cg.u64 %rd26713, [%rd26711];
	}
	// end inline asm
	// begin inline asm
	{	
ld.global.cg.u64 %rd26715, [%rd26713];
	}
	// end inline asm
	// begin inline asm
	{	
ld.global.cg.u64 %rd26717, [%rd26715];
	}
	// end inline asm
	// begin inline asm
	{	
ld.global.cg.u64 %rd26719, [%rd26717];
	}
	// end inline asm
	// begin inline asm
	{	
ld.global.cg.u64 %rd26721, [%rd26719];
	}
	// end inline asm
	// begin inline asm
	{	
ld.global.cg.u64 %rd26723, [%rd26721];
	}
	// end inline asm
	// begin inline asm
	{	
ld.global.cg.u64 %rd26725, [%rd26723];
	}
	// end inline asm
	// begin inline asm
	{	
ld.global.cg.u64 %rd26727, [%rd26725];
	}
	// end inline asm
	// begin inline asm
	{	
ld.global.cg.u64 %rd26729, [%rd26727];
	}
	// end inline asm
	// begin inline asm
	{	
ld.global.cg.u64 %rd26731, [%rd26729];
	}
	// end inline asm
	// begin inline asm
	{	
ld.global.cg.u64 %rd26733, [%rd26731];
	}
	// end inline asm
	// begin inline asm
	{	
ld.global.cg.u64 %rd26735, [%rd26733];
	}
	// end inline asm
	// begin inline asm
	{	
ld.global.cg.u64 %rd26737, [%rd26735];
	}
	// end inline asm
	// begin inline asm
	{	
ld.global.cg.u64 %rd26739, [%rd26737];
	}
	// end inline asm
	// begin inline asm
	{	
ld.global.cg.u64 %rd26741, [%rd26739];
	}
	// end inline asm
	// begin inline asm
	{	
ld.global.cg.u64 %rd26743, [%rd26741];
	}
	// end inline asm
	// begin inline asm
	{	
ld.global.cg.u64 %rd26745, [%rd26743];
	}
	// end inline asm
	// begin inline asm
	{	
ld.global.cg.u64 %rd26747, [%rd26745];
	}
	// end inline asm
	// begin inline asm
	{	
ld.global.cg.u64 %rd26749, [%rd26747];
	}
	// end inline asm
	// begin inline asm
	{	
ld.global.cg.u64 %rd26751, [%rd26749];
	}
	// end inline asm
	// begin inline asm
	{	
ld.global.cg.u64 %rd26753, [%rd26751];
	}
	// end inline asm
	// begin inline asm
	{	
ld.global.cg.u64 %rd26755, [%rd26753];
	}
	// end inline asm
	// begin inline asm
	{	
ld.global.cg.u64 %rd26757, [%rd26755];
	}
	// end inline asm
	// begin inline asm
	{	
ld.global.cg.u64 %rd26759, [%rd26757];
	}
	// end inline asm
	// begin inline asm
	{	
ld.global.cg.u64 %rd26761, [%rd26759];
	}
	// end inline asm
	// begin inline asm
	{	
ld.global.cg.u64 %rd26763, [%rd26761];
	}
	// end inline asm
	// begin inline asm
	{	
ld.global.cg.u64 %rd26765, [%rd26763];
	}
	// end inline asm
	// begin inline asm
	{	
ld.global.cg.u64 %rd26767, [%rd26765];
	}
	// end inline asm
	// begin inline asm
	{	
ld.global.cg.u64 %rd26769, [%rd26767];
	}
	// end inline asm
	// begin inline asm
	{	
ld.global.cg.u64 %rd26771, [%rd26769];
	}
	// end inline asm
	// begin inline asm
	{	
ld.global.cg.u64 %rd26773, [%rd26771];
	}
	// end inline asm
	// begin inline asm
	{	
ld.global.cg.u64 %rd26775, [%rd26773];
	}
	// end inline asm
	// begin inline asm
	{	
ld.global.cg.u64 %rd26777, [%rd26775];
	}
	// end inline asm
	// begin inline asm
	{	
ld.global.cg.u64 %rd26779, [%rd26777];
	}
	// end inline asm
	// begin inline asm
	{	
ld.global.cg.u64 %rd26781, [%rd26779];
	}
	// end inline asm
	// begin inline asm
	{	
ld.global.cg.u64 %rd26783, [%rd26781];
	}
	// end inline asm
	// begin inline asm
	{	
ld.global.cg.u64 %rd26785, [%rd26783];
	}
	// end inline asm
	// begin inline asm
	{	
ld.global.cg.u64 %rd26787, [%rd26785];
	}
	// end inline asm
	// begin inline asm
	{	
ld.global.cg.u64 %rd26789, [%rd26787];
	}
	// end inline asm
	// begin inline asm
	{	
ld.global.cg.u64 %rd26791, [%rd26789];
	}
	// end inline asm
	// begin inline asm
	{	
ld.global.cg.u64 %rd26793, [%rd26791];
	}
	// end inline asm
	// begin inline asm
	{	
ld.global.cg.u64 %rd26795, [%rd26793];
	}
	// end inline asm
	// begin inline asm
	{	
ld.global.cg.u64 %rd26797, [%rd26795];
	}
	// end inline asm
	// begin inline asm
	{	
ld.global.cg.u64 %rd26799, [%rd26797];
	}
	// end inline asm
	// begin inline asm
	{	
ld.global.cg.u64 %rd26801, [%rd26799];
	}
	// end inline asm
	// begin inline asm
	{	
ld.global.cg.u64 %rd26803, [%rd26801];
	}
	// end inline asm
	// begin inline asm
	{	
ld.global.cg.u64 %rd26805, [%rd26803];
	}
	// end inline asm
	// begin inline asm
	{	
ld.global.cg.u64 %rd26807, [%rd26805];
	}
	// end inline asm
	// begin inline asm
	{	
ld.global.cg.u64 %rd26809, [%rd26807];
	}
	// end inline asm
	// begin inline asm
	{	
ld.global.cg.u64 %rd26811, [%rd26809];
	}
	// end inline asm
	// begin inline asm
	{	
ld.global.cg.u64 %rd26813, [%rd26811];
	}
	// end inline asm
	// begin inline asm
	{	
ld.global.cg.u64 %rd26815, [%rd26813];
	}
	// end inline asm
	// begin inline asm
	{	
ld.global.cg.u64 %rd26817, [%rd26815];
	}
	// end inline asm
	// begin inline asm
	{	
ld.global.cg.u64 %rd26819, [%rd26817];
	}
	// end inline asm
	// begin inline asm
	{	
ld.global.cg.u64 %rd26821, [%rd26819];
	}
	// end inline asm
	// begin inline asm
	{	
ld.global.cg.u64 %rd26823, [%rd26821];
	}
	// end inline asm
	// begin inline asm
	{	
ld.global.cg.u64 %rd26825, [%rd26823];
	}
	// end inline asm
	// begin inline asm
	{	
ld.global.cg.u64 %rd26827, [%rd26825];
	}
	// end inline asm
	// begin inline asm
	{	
ld.global.cg.u64 %rd26829, [%rd26827];
	}
	// end inline asm
	// begin inline asm
	{	
ld.global.cg.u64 %rd26831, [%rd26829];
	}
	// end inline asm
	// begin inline asm
	{	
ld.global.cg.u64 %rd26833, [%rd26831];
	}
	// end inline asm
	// begin inline asm
	{	
ld.global.cg.u64 %rd26835, [%rd26833];
	}
	// end inline asm
	// begin inline asm
	{	
ld.global.cg.u64 %rd26837, [%rd26835];
	}
	// end inline asm
	// begin inline asm
	{	
ld.global.cg.u64 %rd26839, [%rd26837];
	}
	// end inline asm
	// begin inline asm
	{	
ld.global.cg.u64 %rd26841, [%rd26839];
	}
	// end inline asm
	// begin inline asm
	{	
ld.global.cg.u64 %rd26843, [%rd26841];
	}
	// end inline asm
	// begin inline asm
	{	
ld.global.cg.u64 %rd26845, [%rd26843];
	}
	// end inline asm
	// begin inline asm
	{	
ld.global.cg.u64 %rd26847, [%rd26845];
	}
	// end inline asm
	// begin inline asm
	{	
ld.global.cg.u64 %rd26849, [%rd26847];
	}
	// end inline asm
	// begin inline asm
	{	
ld.global.cg.u64 %rd26851, [%rd26849];
	}
	// end inline asm
	// begin inline asm
	{	
ld.global.cg.u64 %rd26853, [%rd26851];
	}
	// end inline asm
	// begin inline asm
	{	
ld.global.cg.u64 %rd26855, [%rd26853];
	}
	// end inline asm
	// begin inline asm
	{	
ld.global.cg.u64 %rd26857, [%rd26855];
	}
	// end inline asm
	// begin inline asm
	{	
ld.global.cg.u64 %rd26859, [%rd26857];
	}
	// end inline asm
	// begin inline asm
	{	
ld.global.cg.u64 %rd26861, [%rd26859];
	}
	// end inline asm
	// begin inline asm
	{	
ld.global.cg.u64 %rd26863, [%rd26861];
	}
	// end inline asm
	// begin inline asm
	{	
ld.global.cg.u64 %rd26865, [%rd26863];
	}
	// end inline asm
	// begin inline asm
	{	
ld.global.cg.u64 %rd26867, [%rd26865];
	}
	// end inline asm
	// begin inline asm
	{	
ld.global.cg.u64 %rd26869, [%rd26867];
	}
	// end inline asm
	// begin inline asm
	{	
ld.global.cg.u64 %rd26871, [%rd26869];
	}
	// end inline asm
	// begin inline asm
	{	
ld.global.cg.u64 %rd26873, [%rd26871];
	}
	// end inline asm
	// begin inline asm
	{	
ld.global.cg.u64 %rd26875, [%rd26873];
	}
	// end inline asm
	// begin inline asm
	{	
ld.global.cg.u64 %rd26877, [%rd26875];
	}
	// end inline asm
	// begin inline asm
	{	
ld.global.cg.u64 %rd26879, [%rd26877];
	}
	// end inline asm
	// begin inline asm
	{	
ld.global.cg.u64 %rd26881, [%rd26879];
	}
	// end inline asm
	// begin inline asm
	{	
ld.global.cg.u64 %rd26883, [%rd26881];
	}
	// end inline asm
	// begin inline asm
	{	
ld.global.cg.u64 %rd26885, [%rd26883];
	}
	// end inline asm
	// begin inline asm
	{	
ld.global.cg.u64 %rd26887, [%rd26885];
	}
	// end inline asm
	// begin inline asm
	{	
ld.global.cg.u64 %rd26889, [%rd26887];
	}
	// end inline asm
	// begin inline asm
	{	
ld.global.cg.u64 %rd26891, [%rd26889];
	}
	// end inline asm
	// begin inline asm
	{	
ld.global.cg.u64 %rd26893, [%rd26891];
	}
	// end inline asm
	// begin inline asm
	{	
ld.global.cg.u64 %rd26895, [%rd26893];
	}
	// end inline asm
	// begin inline asm
	{	
ld.global.cg.u64 %rd26897, [%rd26895];
	}
	// end inline asm
	// begin inline asm
	{	
ld.global.cg.u64 %rd26899, [%rd26897];
	}
	// end inline asm
	// begin inline asm
	{	
ld.global.cg.u64 %rd26901, [%rd26899];
	}
	// end inline asm
	// begin inline asm
	{	
ld.global.cg.u64 %rd26903, [%rd26901];
	}
	// end inline asm
	// begin inline asm
	{	
ld.global.cg.u64 %rd26905, [%rd26903];
	}
	// end inline asm
	// begin inline asm
	{	
ld.global.cg.u64 %rd26907, [%rd26905];
	}
	// end inline asm
	// begin inline asm
	{	
ld.global.cg.u64 %rd26909, [%rd26907];
	}
	// end inline asm
	// begin inline asm
	{	
ld.global.cg.u64 %rd26911, [%rd26909];
	}
	// end inline asm
	// begin inline asm
	{	
ld.global.cg.u64 %rd26913, [%rd26911];
	}
	// end inline asm
	// begin inline asm
	{	
ld.global.cg.u64 %rd26915, [%rd26913];
	}
	// end inline asm
	// begin inline asm
	{	
ld.global.cg.u64 %rd26917, [%rd26915];
	}
	// end inline asm
	// begin inline asm
	{	
ld.global.cg.u64 %rd26919, [%rd26917];
	}
	// end inline asm
	// begin inline asm
	{	
ld.global.cg.u64 %rd26921, [%rd26919];
	}
	// end inline asm
	// begin inline asm
	{	
ld.global.cg.u64 %rd26923, [%rd26921];
	}
	// end inline asm
	// begin inline asm
	{	
ld.global.cg.u64 %rd26925, [%rd26923];
	}
	// end inline asm
	// begin inline asm
	{	
ld.global.cg.u64 %rd26927, [%rd26925];
	}
	// end inline asm
	// begin inline asm
	{	
ld.global.cg.u64 %rd26929, [%rd26927];
	}
	// end inline asm
	// begin inline asm
	{	
ld.global.cg.u64 %rd26931, [%rd26929];
	}
	// end inline asm
	// begin inline asm
	{	
ld.global.cg.u64 %rd26933, [%rd26931];
	}
	// end inline asm
	// begin inline asm
	{	
ld.global.cg.u64 %rd26935, [%rd26933];
	}
	// end inline asm
	// begin inline asm
	{	
ld.global.cg.u64 %rd26937, [%rd26935];
	}
	// end inline asm
	// begin inline asm
	{	
ld.global.cg.u64 %rd26939, [%rd26937];
	}
	// end inline asm
	// begin inline asm
	{	
ld.global.cg.u64 %rd26941, [%rd26939];
	}
	// end inline asm
	// begin inline asm
	{	
ld.global.cg.u64 %rd26943, [%rd26941];
	}
	// end inline asm
	// begin inline asm
	{	
ld.global.cg.u64 %rd26945, [%rd26943];
	}
	// end inline asm
	// begin inline asm
	{	
ld.global.cg.u64 %rd26947, [%rd26945];
	}
	// end inline asm
	// begin inline asm
	{	
ld.global.cg.u64 %rd26949, [%rd26947];
	}
	// end inline asm
	// begin inline asm
	{	
ld.global.cg.u64 %rd26951, [%rd26949];
	}
	// end inline asm
	// begin inline asm
	{	
ld.global.cg.u64 %rd26953, [%rd26951];
	}
	// end inline asm
	// begin inline asm
	{	
ld.global.cg.u64 %rd26955, [%rd26953];
	}
	// end inline asm
	// begin inline asm
	{	
ld.global.cg.u64 %rd26957, [%rd26955];
	}
	// end inline asm
	// begin inline asm
	{	
ld.global.cg.u64 %rd26959, [%rd26957];
	}
	// end inline asm
	// begin inline asm
	{	
ld.global.cg.u64 %rd26961, [%rd26959];
	}
	// end inline asm
	// begin inline asm
	{	
ld.global.cg.u64 %rd26963, [%rd26961];
	}
	// end inline asm
	// begin inline asm
	{	
ld.global.cg.u64 %rd26965, [%rd26963];
	}
	// end inline asm
	// begin inline asm
	{	
ld.global.cg.u64 %rd26967, [%rd26965];
	}
	// end inline asm
	// begin inline asm
	{	
ld.global.cg.u64 %rd26969, [%rd26967];
	}
	// end inline asm
	// begin inline asm
	{	
ld.global.cg.u64 %rd26971, [%rd26969];
	}
	// end inline asm
	// begin inline asm
	{	
ld.global.cg.u64 %rd26973, [%rd26971];
	}
	// end inline asm
	// begin inline asm
	{	
ld.global.cg.u64 %rd26975, [%rd26973];
	}
	// end inline asm
	// begin inline asm
	{	
ld.global.cg.u64 %rd26977, [%rd26975];
	}
	// end inline asm
	// begin inline asm
	{	
ld.global.cg.u64 %rd26979, [%rd26977];
	}
	// end inline asm
	// begin inline asm
	{	
ld.global.cg.u64 %rd26981, [%rd26979];
	}
	// end inline asm
	// begin inline asm
	{	
ld.global.cg.u64 %rd26983, [%rd26981];
	}
	// end inline asm
	// begin inline asm
	{	
ld.global.cg.u64 %rd26985, [%rd26983];
	}
	// end inline asm
	// begin inline asm
	{	
ld.global.cg.u64 %rd26987, [%rd26985];
	}
	// end inline asm
	// begin inline asm
	{	
ld.global.cg.u64 %rd26989, [%rd26987];
	}
	// end inline asm
	// begin inline asm
	{	
ld.global.cg.u64 %rd26991, [%rd26989];
	}
	// end inline asm
	// begin inline asm
	{	
ld.global.cg.u64 %rd26993, [%rd26991];
	}
	// end inline asm
	// begin inline asm
	{	
ld.global.cg.u64 %rd26995, [%rd26993];
	}
	// end inline asm
	// begin inline asm
	{	
ld.global.cg.u64 %rd26997, [%rd26995];
	}
	// end inline asm
	// begin inline asm
	{	
ld.global.cg.u64 %rd26999, [%rd26997];
	}
	// end inline asm
	// begin inline asm
	{	
ld.global.cg.u64 %rd27001, [%rd26999];
	}
	// end inline asm
	// begin inline asm
	{	
ld.global.cg.u64 %rd27003, [%rd27001];
	}
	// end inline asm
	// begin inline asm
	{	
ld.global.cg.u64 %rd27005, [%rd27003];
	}
	// end inline asm
	// begin inline asm
	{	
ld.global.cg.u64 %rd27007, [%rd27005];
	}
	// end inline asm
	// begin inline asm
	{	
ld.global.cg.u64 %rd27009, [%rd27007];
	}
	// end inline asm
	// begin inline asm
	{	
ld.global.cg.u64 %rd27011, [%rd27009];
	}
	// end inline asm
	// begin inline asm
	{	
ld.global.cg.u64 %rd27013, [%rd27011];
	}
	// end inline asm
	// begin inline asm
	{	
ld.global.cg.u64 %rd27015, [%rd27013];
	}
	// end inline asm
	// begin inline asm
	{	
ld.global.cg.u64 %rd27017, [%rd27015];
	}
	// end inline asm
	// begin inline asm
	{	
ld.global.cg.u64 %rd27019, [%rd27017];
	}
	// end inline asm
	// begin inline asm
	{	
ld.global.cg.u64 %rd27021, [%rd27019];
	}
	// end inline asm
	// begin inline asm
	{	
ld.global.cg.u64 %rd27023, [%rd27021];
	}
	// end inline asm
	// begin inline asm
	{	
ld.global.cg.u64 %rd27025, [%rd27023];
	}
	// end inline asm
	// begin inline asm
	{	
ld.global.cg.u64 %rd27027, [%rd27025];
	}
	// end inline asm
	// begin inline asm
	{	
ld.global.cg.u64 %rd27029, [%rd27027];
	}
	// end inline asm
	// begin inline asm
	{	
ld.global.cg.u64 %rd27031, [%rd27029];
	}
	// end inline asm
	// begin inline asm
	{	
ld.global.cg.u64 %rd27033, [%rd27031];
	}
	// end inline asm
	// begin inline asm
	{	
ld.global.cg.u64 %rd27035, [%rd27033];
	}
	// end inline asm
	// begin inline asm
	{	
ld.global.cg.u64 %rd27037, [%rd27035];
	}
	// end inline asm
	// begin inline asm
	{	
ld.global.cg.u64 %rd27039, [%rd27037];
	}
	// end inline asm
	// begin inline asm
	{	
ld.global.cg.u64 %rd27041, [%rd27039];
	}
	// end inline asm
	// begin inline asm
	{	
ld.global.cg.u64 %rd27043, [%rd27041];
	}
	// end inline asm
	// begin inline asm
	{	
ld.global.cg.u64 %rd27045, [%rd27043];
	}
	// end inline asm
	// begin inline asm
	{	
ld.global.cg.u64 %rd27047, [%rd27045];
	}
	// end inline asm
	// begin inline asm
	{	
ld.global.cg.u64 %rd27049, [%rd27047];
	}
	// end inline asm
	// begin inline asm
	{	
ld.global.cg.u64 %rd27051, [%rd27049];
	}
	// end inline asm
	// begin inline asm
	{	
ld.global.cg.u64 %rd27053, [%rd27051];
	}
	// end inline asm
	// begin inline asm
	{	
ld.global.cg.u64 %rd27055, [%rd27053];
	}
	// end inline asm
	// begin inline asm
	{	
ld.global.cg.u64 %rd27057, [%rd27055];
	}
	// end inline asm
	// begin inline asm
	{	
ld.global.cg.u64 %rd27059, [%rd27057];
	}
	// end inline asm
	// begin inline asm
	{	
ld.global.cg.u64 %rd27061, [%rd27059];
	}
	// end inline asm
	// begin inline asm
	{	
ld.global.cg.u64 %rd27063, [%rd27061];
	}
	// end inline asm
	// begin inline asm
	{	
ld.global.cg.u64 %rd27065, [%rd27063];
	}
	// end inline asm
	// begin inline asm
	{	
ld.global.cg.u64 %rd27067, [%rd27065];
	}
	// end inline asm
	// begin inline asm
	{	
ld.global.cg.u64 %rd27069, [%rd27067];
	}
	// end inline asm
	// begin inline asm
	{	
ld.global.cg.u64 %rd27071, [%rd27069];
	}
	// end inline asm
	// begin inline asm
	{	
ld.global.cg.u64 %rd27073, [%rd27071];
	}
	// end inline asm
	// begin inline asm
	{	
ld.global.cg.u64 %rd27075, [%rd27073];
	}
	// end inline asm
	// begin inline asm
	{	
ld.global.cg.u64 %rd27077, [%rd27075];
	}
	// end inline asm
	// begin inline asm
	{	
ld.global.cg.u64 %rd27079, [%rd27077];
	}
	// end inline asm
	// begin inline asm
	{	
ld.global.cg.u64 %rd27081, [%rd27079];
	}
	// end inline asm
	// begin inline asm
	{	
ld.global.cg.u64 %rd27083, [%rd27081];
	}
	// end inline asm
	// begin inline asm
	{	
ld.global.cg.u64 %rd27085, [%rd27083];
	}
	// end inline asm
	// begin inline asm
	{	
ld.global.cg.u64 %rd27087, [%rd27085];
	}
	// end inline asm
	// begin inline asm
	{	
ld.global.cg.u64 %rd27089, [%rd27087];
	}
	// end inline asm
	// begin inline asm
	{	
ld.global.cg.u64 %rd27091, [%rd27089];
	}
	// end inline asm
	// begin inline asm
	{	
ld.global.cg.u64 %rd27093, [%rd27091];
	}
	// end inline asm
	// begin inline asm
	{	
ld.global.cg.u64 %rd27095, [%rd27093];
	}
	// end inline asm
	// begin inline asm
	{	
ld.global.cg.u64 %rd27097, [%rd27095];
	}
	// end inline asm
	// begin inline asm
	{	
ld.global.cg.u64 %rd27099, [%rd27097];
	}
	// end inline asm
	// begin inline asm
	{	
ld.global.cg.u64 %rd27101, [%rd27099];
	}
	// end inline asm
	// begin inline asm
	{	
ld.global.cg.u64 %rd27103, [%rd27101];
	}
	// end inline asm
	// begin inline asm
	{	
ld.global.cg.u64 %rd27105, [%rd27103];
	}
	// end inline asm
	// begin inline asm
	{	
ld.global.cg.u64 %rd27107, [%rd27105];
	}
	// end inline asm
	// begin inline asm
	{	
ld.global.cg.u64 %rd27109, [%rd27107];
	}
	// end inline asm
	// begin inline asm
	{	
ld.global.cg.u64 %rd27111, [%rd27109];
	}
	// end inline asm
	// begin inline asm
	{	
ld.global.cg.u64 %rd27113, [%rd27111];
	}
	// end inline asm
	// begin inline asm
	{	
ld.global.cg.u64 %rd27115, [%rd27113];
	}
	// end inline asm
	// begin inline asm
	{	
ld.global.cg.u64 %rd27117, [%rd27115];
	}
	// end inline asm
	// begin inline asm
	{	
ld.global.cg.u64 %rd27119, [%rd27117];
	}
	// end inline asm
	// begin inline asm
	{	
ld.global.cg.u64 %rd27121, [%rd27119];
	}
	// end inline asm
	// begin inline asm
	{	
ld.global.cg.u64 %rd27123, [%rd27121];
	}
	// end inline asm
	// begin inline asm
	{	
ld.global.cg.u64 %rd27125, [%rd27123];
	}
	// end inline asm
	// begin inline asm
	{	
ld.global.cg.u64 %rd27127, [%rd27125];
	}
	// end inline asm
	// begin inline asm
	{	
ld.global.cg.u64 %rd27129, [%rd27127];
	}
	// end inline asm
	// begin inline asm
	{	
ld.global.cg.u64 %rd27131, [%rd27129];
	}
	// end inline asm
	// begin inline asm
	{	
ld.global.cg.u64 %rd27133, [%rd27131];
	}
	// end inline asm
	// begin inline asm
	{	
ld.global.cg.u64 %rd27135, [%rd27133];
	}
	// end inline asm
	// begin inline asm
	{	
ld.global.cg.u64 %rd27137, [%rd27135];
	}
	// end inline asm
	// begin inline asm
	{	
ld.global.cg.u64 %rd27139, [%rd27137];
	}
	// end inline asm
	// begin inline asm
	{	
ld.global.cg.u64 %rd27141, [%rd27139];
	}
	// end inline asm
	// begin inline asm
	{	
ld.global.cg.u64 %rd27143, [%rd27141];
	}
	// end inline asm
	// begin inline asm
	{	
ld.global.cg.u64 %rd27145, [%rd27143];
	}
	// end inline asm
	// begin inline asm
	{	
ld.global.cg.u64 %rd27147, [%rd27145];
	}
	// end inline asm
	// begin inline asm
	{	
ld.global.cg.u64 %rd27149, [%rd27147];
	}
	// end inline asm
	// begin inline asm
	{	
ld.global.cg.u64 %rd27151, [%rd27149];
	}
	// end inline asm
	// begin inline asm
	{	
ld.global.cg.u64 %rd27153, [%rd27151];
	}
	// end inline asm
	// begin inline asm
	{	
ld.global.cg.u64 %rd27155, [%rd27153];
	}
	// end inline asm
	// begin inline asm
	{	
ld.global.cg.u64 %rd27157, [%rd27155];
	}
	// end inline asm
	// begin inline asm
	{	
ld.global.cg.u64 %rd27159, [%rd27157];
	}
	// end inline asm
	// begin inline asm
	{	
ld.global.cg.u64 %rd27161, [%rd27159];
	}
	// end inline asm
	// begin inline asm
	{	
ld.global.cg.u64 %rd27163, [%rd27161];
	}
	// end inline asm
	// begin inline asm
	{	
ld.global.cg.u64 %rd27165, [%rd27163];
	}
	// end inline asm
	// begin inline asm
	{	
ld.global.cg.u64 %rd27167, [%rd27165];
	}
	// end inline asm
	// begin inline asm
	{	
ld.global.cg.u64 %rd27169, [%rd27167];
	}
	// end inline asm
	// begin inline asm
	{	
ld.global.cg.u64 %rd27171, [%rd27169];
	}
	// end inline asm
	// begin inline asm
	{	
ld.global.cg.u64 %rd27173, [%rd27171];
	}
	// end inline asm
	// begin inline asm
	{	
ld.global.cg.u64 %rd27175, [%rd27173];
	}
	// end inline asm
	// begin inline asm
	{	
ld.global.cg.u64 %rd27177, [%rd27175];
	}
	// end inline asm
	// begin inline asm
	{	
ld.global.cg.u64 %rd27179, [%rd27177];
	}
	// end inline asm
	// begin inline asm
	{	
ld.global.cg.u64 %rd27181, [%rd27179];
	}
	// end inline asm
	// begin inline asm
	{	
ld.global.cg.u64 %rd27183, [%rd27181];
	}
	// end inline asm
	// begin inline asm
	{	
ld.global.cg.u64 %rd27185, [%rd27183];
	}
	// end inline asm
	// begin inline asm
	{	
ld.global.cg.u64 %rd27187, [%rd27185];
	}
	// end inline asm
	// begin inline asm
	{	
ld.global.cg.u64 %rd27189, [%rd27187];
	}
	// end inline asm
	// begin inline asm
	{	
ld.global.cg.u64 %rd27191, [%rd27189];
	}
	// end inline asm
	// begin inline asm
	{	
ld.global.cg.u64 %rd27193, [%rd27191];
	}
	// end inline asm
	// begin inline asm
	{	
ld.global.cg.u64 %rd27195, [%rd27193];
	}
	// end inline asm
	// begin inline asm
	{	
ld.global.cg.u64 %rd27197, [%rd27195];
	}
	// end inline asm
	// begin inline asm
	{	
ld.global.cg.u64 %rd27199, [%rd27197];
	}
	// end inline asm
	// begin inline asm
	{	
ld.global.cg.u64 %rd27201, [%rd27199];
	}
	// end inline asm
	// begin inline asm
	{	
ld.global.cg.u64 %rd27203, [%rd27201];
	}
	// end inline asm
	// begin inline asm
	{	
ld.global.cg.u64 %rd27205, [%rd27203];
	}
	// end inline asm
	// begin inline asm
	{	
ld.global.cg.u64 %rd27207, [%rd27205];
	}
	// end inline asm
	// begin inline asm
	{	
ld.global.cg.u64 %rd27209, [%rd27207];
	}
	// end inline asm
	// begin inline asm
	{	
ld.global.cg.u64 %rd27211, [%rd27209];
	}
	// end inline asm
	// begin inline asm
	{	
ld.global.cg.u64 %rd27213, [%rd27211];
	}
	// end inline asm
	// begin inline asm
	{	
ld.global.cg.u64 %rd27215, [%rd27213];
	}
	// end inline asm
	// begin inline asm
	{	
ld.global.cg.u64 %rd27217, [%rd27215];
	}
	// end inline asm
	// begin inline asm
	{	
ld.global.cg.u64 %rd27219, [%rd27217];
	}
	// end inline asm
	// begin inline asm
	{	
ld.global.cg.u64 %rd27221, [%rd27219];
	}
	// end inline asm
	// begin inline asm
	{	
ld.global.cg.u64 %rd27223, [%rd27221];
	}
	// end inline asm
	// begin inline asm
	{	
ld.global.cg.u64 %rd27225, [%rd27223];
	}
	// end inline asm
	// begin inline asm
	{	
ld.global.cg.u64 %rd27227, [%rd27225];
	}
	// end inline asm
	// begin inline asm
	{	
ld.global.cg.u64 %rd27229, [%rd27227];
	}
	// end inline asm
	// begin inline asm
	{	
ld.global.cg.u64 %rd27231, [%rd27229];
	}
	// end inline asm
	// begin inline asm
	{	
ld.global.cg.u64 %rd27233, [%rd27231];
	}
	// end inline asm
	// begin inline asm
	{	
ld.global.cg.u64 %rd27235, [%rd27233];
	}
	// end inline asm
	// begin inline asm
	{	
ld.global.cg.u64 %rd27237, [%rd27235];
	}
	// end inline asm
	// begin inline asm
	{	
ld.global.cg.u64 %rd27239, [%rd27237];
	}
	// end inline asm
	// begin inline asm
	{	
ld.global.cg.u64 %rd27241, [%rd27239];
	}
	// end inline asm
	// begin inline asm
	{	
ld.global.cg.u64 %rd27243, [%rd27241];
	}
	// end inline asm
	// begin inline asm
	{	
ld.global.cg.u64 %rd27245, [%rd27243];
	}
	// end inline asm
	// begin inline asm
	{	
ld.global.cg.u64 %rd27247, [%rd27245];
	}
	// end inline asm
	// begin inline asm
	{	
ld.global.cg.u64 %rd27249, [%rd27247];
	}
	// end inline asm
	// begin inline asm
	{	
ld.global.cg.u64 %rd27251, [%rd27249];
	}
	// end inline asm
	// begin inline asm
	{	
ld.global.cg.u64 %rd27253, [%rd27251];
	}
	// end inline asm
	// begin inline asm
	{	
ld.global.cg.u64 %rd27255, [%rd27253];
	}
	// end inline asm
	// begin inline asm
	{	
ld.global.cg.u64 %rd27257, [%rd27255];
	}
	// end inline asm
	// begin inline asm
	{	
ld.global.cg.u64 %rd27259, [%rd27257];
	}
	// end inline asm
	// begin inline asm
	{	
ld.global.cg.u64 %rd27261, [%rd27259];
	}
	// end inline asm
	// begin inline asm
	{	
ld.global.cg.u64 %rd27263, [%rd27261];
	}
	// end inline asm
	// begin inline asm
	{	
ld.global.cg.u64 %rd27265, [%rd27263];
	}
	// end inline asm
	// begin inline asm
	{	
ld.global.cg.u64 %rd27267, [%rd27265];
	}
	// end inline asm
	// begin inline asm
	{	
ld.global.cg.u64 %rd27269, [%rd27267];
	}
	// end inline asm
	// begin inline asm
	{	
ld.global.cg.u64 %rd27271, [%rd27269];
	}
	// end inline asm
	// begin inline asm
	{	
ld.global.cg.u64 %rd27273, [%rd27271];
	}
	// end inline asm
	// begin inline asm
	{	
ld.global.cg.u64 %rd27275, [%rd27273];
	}
	// end inline asm
	// begin inline asm
	{	
ld.global.cg.u64 %rd27277, [%rd27275];
	}
	// end inline asm
	// begin inline asm
	{	
ld.global.cg.u64 %rd27279, [%rd27277];
	}
	// end inline asm
	// begin inline asm
	{	
ld.global.cg.u64 %rd27281, [%rd27279];
	}
	// end inline asm
	// begin inline asm
	{	
ld.global.cg.u64 %rd27283, [%rd27281];
	}
	// end inline asm
	// begin inline asm
	{	
ld.global.cg.u64 %rd27285, [%rd27283];
	}
	// end inline asm
	// begin inline asm
	{	
ld.global.cg.u64 %rd27287, [%rd27285];
	}
	// end inline asm
	// begin inline asm
	{	
ld.global.cg.u64 %rd27289, [%rd27287];
	}
	// end inline asm
	// begin inline asm
	{	
ld.global.cg.u64 %rd27291, [%rd27289];
	}
	// end inline asm
	// begin inline asm
	{	
ld.global.cg.u64 %rd27293, [%rd27291];
	}
	// end inline asm
	// begin inline asm
	{	
ld.global.cg.u64 %rd27295, [%rd27293];
	}
	// end inline asm
	// begin inline asm
	{	
ld.global.cg.u64 %rd27297, [%rd27295];
	}
	// end inline asm
	// begin inline asm
	{	
ld.global.cg.u64 %rd27299, [%rd27297];
	}
	// end inline asm
	// begin inline asm
	{	
ld.global.cg.u64 %rd27301, [%rd27299];
	}
	// end inline asm
	// begin inline asm
	{	
ld.global.cg.u64 %rd27303, [%rd27301];
	}
	// end inline asm
	// begin inline asm
	{	
ld.global.cg.u64 %rd27305, [%rd27303];
	}
	// end inline asm
	// begin inline asm
	{	
ld.global.cg.u64 %rd27307, [%rd27305];
	}
	// end inline asm
	// begin inline asm
	{	
ld.global.cg.u64 %rd27309, [%rd27307];
	}
	// end inline asm
	// begin inline asm
	{	
ld.global.cg.u64 %rd27311, [%rd27309];
	}
	// end inline asm
	// begin inline asm
	{	
ld.global.cg.u64 %rd27313, [%rd27311];
	}
	// end inline asm
	// begin inline asm
	{	
ld.global.cg.u64 %rd27315, [%rd27313];
	}
	// end inline asm
	// begin inline asm
	{	
ld.global.cg.u64 %rd27317, [%rd27315];
	}
	// end inline asm
	// begin inline asm
	{	
ld.global.cg.u64 %rd27319, [%rd27317];
	}
	// end inline asm
	// begin inline asm
	{	
ld.global.cg.u64 %rd27321, [%rd27319];
	}
	// end inline asm
	// begin inline asm
	{	
ld.global.cg.u64 %rd27323, [%rd27321];
	}
	// end inline asm
	// begin inline asm
	{	
ld.global.cg.u64 %rd27325, [%rd27323];
	}
	// end inline asm
	// begin inline asm
	{	
ld.global.cg.u64 %rd27327, [%rd27325];
	}
	// end inline asm
	// begin inline asm
	{	
ld.global.cg.u64 %rd27329, [%rd27327];
	}
	// end inline asm
	// begin inline asm
	{	
ld.global.cg.u64 %rd27331, [%rd27329];
	}
	// end inline asm
	// begin inline asm
	{	
ld.global.cg.u64 %rd27333, [%rd27331];
	}
	// end inline asm
	// begin inline asm
	{	
ld.global.cg.u64 %rd27335, [%rd27333];
	}
	// end inline asm
	// begin inline asm
	{	
ld.global.cg.u64 %rd27337, [%rd27335];
	}
	// end inline asm
	// begin inline asm
	{	
ld.global.cg.u64 %rd27339, [%rd27337];
	}
	// end inline asm
	// begin inline asm
	{	
ld.global.cg.u64 %rd27341, [%rd27339];
	}
	// end inline asm
	// begin inline asm
	{	
ld.global.cg.u64 %rd27343, [%rd27341];
	}
	// end inline asm
	// begin inline asm
	{	
ld.global.cg.u64 %rd27345, [%rd27343];
	}
	// end inline asm
	// begin inline asm
	{	
ld.global.cg.u64 %rd27347, [%rd27345];
	}
	// end inline asm
	// begin inline asm
	{	
ld.global.cg.u64 %rd27349, [%rd27347];
	}
	// end inline asm
	// begin inline asm
	{	
ld.global.cg.u64 %rd27351, [%rd27349];
	}
	// end inline asm
	// begin inline asm
	{	
ld.global.cg.u64 %rd27353, [%rd27351];
	}
	// end inline asm
	// begin inline asm
	{	
ld.global.cg.u64 %rd27355, [%rd27353];
	}
	// end inline asm
	// begin inline asm
	{	
ld.global.cg.u64 %rd27357, [%rd27355];
	}
	// end inline asm
	// begin inline asm
	{	
ld.global.cg.u64 %rd27359, [%rd27357];
	}
	// end inline asm
	// begin inline asm
	{	
ld.global.cg.u64 %rd27361, [%rd27359];
	}
	// end inline asm
	// begin inline asm
	{	
ld.global.cg.u64 %rd27363, [%rd27361];
	}
	// end inline asm
	// begin inline asm
	{	
ld.global.cg.u64 %rd27365, [%rd27363];
	}
	// end inline asm
	// begin inline asm
	{	
ld.global.cg.u64 %rd27367, [%rd27365];
	}
	// end inline asm
	// begin inline asm
	{	
ld.global.cg.u64 %rd27369, [%rd27367];
	}
	// end inline asm
	// begin inline asm
	{	
ld.global.cg.u64 %rd27371, [%rd27369];
	}
	// end inline asm
	// begin inline asm
	{	
ld.global.cg.u64 %rd27373, [%rd27371];
	}
	// end inline asm
	// begin inline asm
	{	
ld.global.cg.u64 %rd27375, [%rd27373];
	}
	// end inline asm
	// begin inline asm
	{	
ld.global.cg.u64 %rd27377, [%rd27375];
	}
	// end inline asm
	// begin inline asm
	{	
ld.global.cg.u64 %rd27379, [%rd27377];
	}
	// end inline asm
	// begin inline asm
	{	
ld.global.cg.u64 %rd27381, [%rd27379];
	}
	// end inline asm
	// begin inline asm
	{	
ld.global.cg.u64 %rd27383, [%rd27381];
	}
	// end inline asm
	// begin inline asm
	{	
ld.global.cg.u64 %rd27385, [%rd27383];
	}
	// end inline asm
	// begin inline asm
	{	
ld.global.cg.u64 %rd27387, [%rd27385];
	}
	// end inline asm
	// begin inline asm
	{	
ld.global.cg.u64 %rd27389, [%rd27387];
	}
	// end inline asm
	// begin inline asm
	{	
ld.global.cg.u64 %rd27391, [%rd27389];
	}
	// end inline asm
	// begin inline asm
	{	
ld.global.cg.u64 %rd27393, [%rd27391];
	}
	// end inline asm
	// begin inline asm
	{	
ld.global.cg.u64 %rd27395, [%rd27393];
	}
	// end inline asm
	// begin inline asm
	{	
ld.global.cg.u64 %rd27397, [%rd27395];
	}
	// end inline asm
	// begin inline asm
	{	
ld.global.cg.u64 %rd27399, [%rd27397];
	}
	// end inline asm
	// begin inline asm
	{	
ld.global.cg.u64 %rd27401, [%rd27399];
	}
	// end inline asm
	// begin inline asm
	{	
ld.global.cg.u64 %rd27403, [%rd27401];
	}
	// end inline asm
	// begin inline asm
	{	
ld.global.cg.u64 %rd27405, [%rd27403];
	}
	// end inline asm
	// begin inline asm
	{	
ld.global.cg.u64 %rd27407, [%rd27405];
	}
	// end inline asm
	// begin inline asm
	{	
ld.global.cg.u64 %rd27409, [%rd27407];
	}
	// end inline asm
	// begin inline asm
	{	
ld.global.cg.u64 %rd27411, [%rd27409];
	}
	// end inline asm
	// begin inline asm
	{	
ld.global.cg.u64 %rd27413, [%rd27411];
	}
	// end inline asm
	// begin inline asm
	{	
ld.global.cg.u64 %rd27415, [%rd27413];
	}
	// end inline asm
	// begin inline asm
	{	
ld.global.cg.u64 %rd27417, [%rd27415];
	}
	// end inline asm
	// begin inline asm
	{	
ld.global.cg.u64 %rd27419, [%rd27417];
	}
	// end inline asm
	// begin inline asm
	{	
ld.global.cg.u64 %rd27421, [%rd27419];
	}
	// end inline asm
	// begin inline asm
	{	
ld.global.cg.u64 %rd27423, [%rd27421];
	}
	// end inline asm
	// begin inline asm
	{	
ld.global.cg.u64 %rd27425, [%rd27423];
	}
	// end inline asm
	// begin inline asm
	{	
ld.global.cg.u64 %rd27427, [%rd27425];
	}
	// end inline asm
	// begin inline asm
	{	
ld.global.cg.u64 %rd27429, [%rd27427];
	}
	// end inline asm
	// begin inline asm
	{	
ld.global.cg.u64 %rd27431, [%rd27429];
	}
	// end inline asm
	// begin inline asm
	{	
ld.global.cg.u64 %rd27433, [%rd27431];
	}
	// end inline asm
	// begin inline asm
	{	
ld.global.cg.u64 %rd27435, [%rd27433];
	}
	// end inline asm
	// begin inline asm
	{	
ld.global.cg.u64 %rd27437, [%rd27435];
	}
	// end inline asm
	// begin inline asm
	{	
ld.global.cg.u64 %rd27439, [%rd27437];
	}
	// end inline asm
	// begin inline asm
	{	
ld.global.cg.u64 %rd27441, [%rd27439];
	}
	// end inline asm
	// begin inline asm
	{	
ld.global.cg.u64 %rd27443, [%rd27441];
	}
	// end inline asm
	// begin inline asm
	{	
ld.global.cg.u64 %rd27445, [%rd27443];
	}
	// end inline asm
	// begin inline asm
	{	
ld.global.cg.u64 %rd27447, [%rd27445];
	}
	// end inline asm
	// begin inline asm
	{	
ld.global.cg.u64 %rd27449, [%rd27447];
	}
	// end inline asm
	// begin inline asm
	{	
ld.global.cg.u64 %rd27451, [%rd27449];
	}
	// end inline asm
	// begin inline asm
	{	
ld.global.cg.u64 %rd27453, [%rd27451];
	}
	// end inline asm
	// begin inline asm
	{	
ld.global.cg.u64 %rd27455, [%rd27453];
	}
	// end inline asm
	// begin inline asm
	{	
ld.global.cg.u64 %rd27457, [%rd27455];
	}
	// end inline asm
	// begin inline asm
	{	
ld.global.cg.u64 %rd27459, [%rd27457];
	}
	// end inline asm
	// begin inline asm
	{	
ld.global.cg.u64 %rd27461, [%rd27459];
	}
	// end inline asm
	// begin inline asm
	{	
ld.global.cg.u64 %rd27463, [%rd27461];
	}
	// end inline asm
	// begin inline asm
	{	
ld.global.cg.u64 %rd27465, [%rd27463];
	}
	// end inline asm
	// begin inline asm
	{	
ld.global.cg.u64 %rd27467, [%rd27465];
	}
	// end inline asm
	// begin inline asm
	{	
ld.global.cg.u64 %rd27469, [%rd27467];
	}
	// end inline asm
	// begin inline asm
	{	
ld.global.cg.u64 %rd27471, [%rd27469];
	}
	// end inline asm
	// begin inline asm
	{	
ld.global.cg.u64 %rd27473, [%rd27471];
	}
	// end inline asm
	// begin inline asm
	{	
ld.global.cg.u64 %rd27475, [%rd27473];
	}
	// end inline asm
	// begin inline asm
	{	
ld.global.cg.u64 %rd27477, [%rd27475];
	}
	// end inline asm
	// begin inline asm
	{	
ld.global.cg.u64 %rd27479, [%rd27477];
	}
	// end inline asm
	// begin inline asm
	{	
ld.global.cg.u64 %rd27481, [%rd27479];
	}
	// end inline asm
	// begin inline asm
	{	
ld.global.cg.u64 %rd27483, [%rd27481];
	}
	// end inline asm
	// begin inline asm
	{	
ld.global.cg.u64 %rd27485, [%rd27483];
	}
	// end inline asm
	// begin inline asm
	{	
ld.global.cg.u64 %rd27487, [%rd27485];
	}
	// end inline asm
	// begin inline asm
	{	
ld.global.cg.u64 %rd27489, [%rd27487];
	}
	// end inline asm
	// begin inline asm
	{	
ld.global.cg.u64 %rd27491, [%rd27489];
	}
	// end inline asm
	// begin inline asm
	{	
ld.global.cg.u64 %rd27493, [%rd27491];
	}
	// end inline asm
	// begin inline asm
	{	
ld.global.cg.u64 %rd27495, [%rd27493];
	}
	// end inline asm
	// begin inline asm
	{	
ld.global.cg.u64 %rd27497, [%rd27495];
	}
	// end inline asm
	// begin inline asm
	{	
ld.global.cg.u64 %rd27499, [%rd27497];
	}
	// end inline asm
	// begin inline asm
	{	
ld.global.cg.u64 %rd27501, [%rd27499];
	}
	// end inline asm
	// begin inline asm
	{	
ld.global.cg.u64 %rd27503, [%rd27501];
	}
	// end inline asm
	// begin inline asm
	{	
ld.global.cg.u64 %rd27505, [%rd27503];
	}
	// end inline asm
	// begin inline asm
	{	
ld.global.cg.u64 %rd27507, [%rd27505];
	}
	// end inline asm
	// begin inline asm
	{	
ld.global.cg.u64 %rd27509, [%rd27507];
	}
	// end inline asm
	// begin inline asm
	{	
ld.global.cg.u64 %rd27511, [%rd27509];
	}
	// end inline asm
	// begin inline asm
	{	
ld.global.cg.u64 %rd27513, [%rd27511];
	}
	// end inline asm
	// begin inline asm
	{	
ld.global.cg.u64 %rd27515, [%rd27513];
	}
	// end inline asm
	// begin inline asm
	{	
ld.global.cg.u64 %rd27517, [%rd27515];
	}
	// end inline asm
	// begin inline asm
	{	
ld.global.cg.u64 %rd27519, [%rd27517];
	}
	// end inline asm
	// begin inline asm
	{	
ld.global.cg.u64 %rd27521, [%rd27519];
	}
	// end inline asm
	// begin inline asm
	{	
ld.global.cg.u64 %rd27523, [%rd27521];
	}
	// end inline asm
	// begin inline asm
	{	
ld.global.cg.u64 %rd27525, [%rd27523];
	}
	// end inline asm
	// begin inline asm
	{	
ld.global.cg.u64 %rd27527, [%rd27525];
	}
	// end inline asm
	// begin inline asm
	{	
ld.global.cg.u64 %rd27529, [%rd27527];
	}
	// end inline asm
	// begin inline asm
	{	
ld.global.cg.u64 %rd27531, [%rd27529];
	}
	// end inline asm
	// begin inline asm
	{	
ld.global.cg.u64 %rd27533, [%rd27531];
	}
	// end inline asm
	// begin inline asm
	{	
ld.global.cg.u64 %rd27535, [%rd27533];
	}
	// end inline asm
	// begin inline asm
	{	
ld.global.cg.u64 %rd27537, [%rd27535];
	}
	// end inline asm
	// begin inline asm
	{	
ld.global.cg.u64 %rd27539, [%rd27537];
	}
	// end inline asm
	// begin inline asm
	{	
ld.global.cg.u64 %rd27541, [%rd27539];
	}
	// end inline asm
	// begin inline asm
	{	
ld.global.cg.u64 %rd27543, [%rd27541];
	}
	// end inline asm
	// begin inline asm
	{	
ld.global.cg.u64 %rd27545, [%rd27543];
	}
	// end inline asm
	// begin inline asm
	{	
ld.global.cg.u64 %rd27547, [%rd27545];
	}
	// end inline asm
	// begin inline asm
	{	
ld.global.cg.u64 %rd27549, [%rd27547];
	}
	// end inline asm
	// begin inline asm
	{	
ld.global.cg.u64 %rd27551, [%rd27549];
	}
	// end inline asm
	// begin inline asm
	{	
ld.global.cg.u64 %rd27553, [%rd27551];
	}
	// end inline asm
	// begin inline asm
	{	
ld.global.cg.u64 %rd27555, [%rd27553];
	}
	// end inline asm
	// begin inline asm
	{	
ld.global.cg.u64 %rd27557, [%rd27555];
	}
	// end inline asm
	// begin inline asm
	{	
ld.global.cg.u64 %rd27559, [%rd27557];
	}
	// end inline asm
	// begin inline asm
	{	
ld.global.cg.u64 %rd27561, [%rd27559];
	}
	// end inline asm
	// begin inline asm
	{	
ld.global.cg.u64 %rd27563, [%rd27561];
	}
	// end inline asm
	// begin inline asm
	{	
ld.global.cg.u64 %rd27565, [%rd27563];
	}
	// end inline asm
	// begin inline asm
	{	
ld.global.cg.u64 %rd27567, [%rd27565];
	}
	// end inline asm
	// begin inline asm
	{	
ld.global.cg.u64 %rd27569, [%rd27567];
	}
	// end inline asm
	// begin inline asm
	{	
ld.global.cg.u64 %rd27571, [%rd27569];
	}
	// end inline asm
	// begin inline asm
	{	
ld.global.cg.u64 %rd27573, [%rd27571];
	}
	// end inline asm
	// begin inline asm
	{	
ld.global.cg.u64 %rd27575, [%rd27573];
	}
	// end inline asm
	// begin inline asm
	{	
ld.global.cg.u64 %rd27577, [%rd27575];
	}
	// end inline asm
	// begin inline asm
	{	
ld.global.cg.u64 %rd27579, [%rd27577];
	}
	// end inline asm
	// begin inline asm
	{	
ld.global.cg.u64 %rd27581, [%rd27579];
	}
	// end inline asm
	// begin inline asm
	{	
ld.global.cg.u64 %rd27583, [%rd27581];
	}
	// end inline asm
	// begin inline asm
	{	
ld.global.cg.u64 %rd27585, [%rd27583];
	}
	// end inline asm
	// begin inline asm
	{	
ld.global.cg.u64 %rd27587, [%rd27585];
	}
	// end inline asm
	// begin inline asm
	{	
ld.global.cg.u64 %rd27589, [%rd27587];
	}
	// end inline asm
	// begin inline asm
	{	
ld.global.cg.u64 %rd27591, [%rd27589];
	}
	// end inline asm
	// begin inline asm
	{	
ld.global.cg.u64 %rd27593, [%rd27591];
	}
	// end inline asm
	// begin inline asm
	{	
ld.global.cg.u64 %rd27595, [%rd27593];
	}
	// end inline asm
	// begin inline asm
	{	
ld.global.cg.u64 %rd27597, [%rd27595];
	}
	// end inline asm
	// begin inline asm
	{	
ld.global.cg.u64 %rd27599, [%rd27597];
	}
	// end inline asm
	// begin inline asm
	{	
ld.global.cg.u64 %rd27601, [%rd27599];
	}
	// end inline asm
	// begin inline asm
	{	
ld.global.cg.u64 %rd27603, [%rd27601];
	}
	// end inline asm
	// begin inline asm
	{	
ld.global.cg.u64 %rd27605, [%rd27603];
	}
	// end inline asm
	// begin inline asm
	{	
ld.global.cg.u64 %rd27607, [%rd27605];
	}
	// end inline asm
	// begin inline asm
	{	
ld.global.cg.u64 %rd27609, [%rd27607];
	}
	// end inline asm
	// begin inline asm
	{	
ld.global.cg.u64 %rd27611, [%rd27609];
	}
	// end inline asm
	// begin inline asm
	{	
ld.global.cg.u64 %rd27613, [%rd27611];
	}
	// end inline asm
	// begin inline asm
	{	
ld.global.cg.u64 %rd27615, [%rd27613];
	}
	// end inline asm
	// begin inline asm
	{	
ld.global.cg.u64 %rd27617, [%rd27615];
	}
	// end inline asm
	// begin inline asm
	{	
ld.global.cg.u64 %rd27619, [%rd27617];
	}
	// end inline asm
	// begin inline asm
	{	
ld.global.cg.u64 %rd27621, [%rd27619];
	}
	// end inline asm
	// begin inline asm
	{	
ld.global.cg.u64 %rd27623, [%rd27621];
	}
	// end inline asm
	// begin inline asm
	{	
ld.global.cg.u64 %rd27625, [%rd27623];
	}
	// end inline asm
	// begin inline asm
	{	
ld.global.cg.u64 %rd27627, [%rd27625];
	}
	// end inline asm
	// begin inline asm
	{	
ld.global.cg.u64 %rd27629, [%rd27627];
	}
	// end inline asm
	// begin inline asm
	{	
ld.global.cg.u64 %rd27631, [%rd27629];
	}
	// end inline asm
	// begin inline asm
	{	
ld.global.cg.u64 %rd27633, [%rd27631];
	}
	// end inline asm
	// begin inline asm
	{	
ld.global.cg.u64 %rd27635, [%rd27633];
	}
	// end inline asm
	// begin inline asm
	{	
ld.global.cg.u64 %rd27637, [%rd27635];
	}
	// end inline asm
	// begin inline asm
	{	
ld.global.cg.u64 %rd27639, [%rd27637];
	}
	// end inline asm
	// begin inline asm
	{	
ld.global.cg.u64 %rd27641, [%rd27639];
	}
	// end inline asm
	// begin inline asm
	{	
ld.global.cg.u64 %rd27643, [%rd27641];
	}
	// end inline asm
	// begin inline asm
	{	
ld.global.cg.u64 %rd27645, [%rd27643];
	}
	// end inline asm
	// begin inline asm
	{	
ld.global.cg.u64 %rd27647, [%rd27645];
	}
	// end inline asm
	// begin inline asm
	{	
ld.global.cg.u64 %rd27649, [%rd27647];
	}
	// end inline asm
	// begin inline asm
	{	
ld.global.cg.u64 %rd27651, [%rd27649];
	}
	// end inline asm
	// begin inline asm
	{	
ld.global.cg.u64 %rd27653, [%rd27651];
	}
	// end inline asm
	// begin inline asm
	{	
ld.global.cg.u64 %rd27655, [%rd27653];
	}
	// end inline asm
	// begin inline asm
	{	
ld.global.cg.u64 %rd27657, [%rd27655];
	}
	// end inline asm
	// begin inline asm
	{	
ld.global.cg.u64 %rd27659, [%rd27657];
	}
	// end inline asm
	// begin inline asm
	{	
ld.global.cg.u64 %rd27661, [%rd27659];
	}
	// end inline asm
	// begin inline asm
	{	
ld.global.cg.u64 %rd27663, [%rd27661];
	}
	// end inline asm
	// begin inline asm
	{	
ld.global.cg.u64 %rd27665, [%rd27663];
	}
	// end inline asm
	// begin inline asm
	{	
ld.global.cg.u64 %rd27667, [%rd27665];
	}
	// end inline asm
	// begin inline asm
	{	
ld.global.cg.u64 %rd27669, [%rd27667];
	}
	// end inline asm
	// begin inline asm
	{	
ld.global.cg.u64 %rd27671, [%rd27669];
	}
	// end inline asm
	// begin inline asm
	{	
ld.global.cg.u64 %rd27673, [%rd27671];
	}
	// end inline asm
	// begin inline asm
	{	
ld.global.cg.u64 %rd27675, [%rd27673];
	}
	// end inline asm
	// begin inline asm
	{	
ld.global.cg.u64 %rd27677, [%rd27675];
	}
	// end inline asm
	// begin inline asm
	{	
ld.global.cg.u64 %rd27679, [%rd27677];
	}
	// end inline asm
	// begin inline asm
	{	
ld.global.cg.u64 %rd27681, [%rd27679];
	}
	// end inline asm
	// begin inline asm
	{	
ld.global.cg.u64 %rd27683, [%rd27681];
	}
	// end inline asm
	// begin inline asm
	{	
ld.global.cg.u64 %rd27685, [%rd27683];
	}
	// end inline asm
	// begin inline asm
	{	
ld.global.cg.u64 %rd27687, [%rd27685];
	}
	// end inline asm
	// begin inline asm
	{	
ld.global.cg.u64 %rd27689, [%rd27687];
	}
	// end inline asm
	// begin inline asm
	{	
ld.global.cg.u64 %rd27691, [%rd27689];
	}
	// end inline asm
	// begin inline asm
	{	
ld.global.cg.u64 %rd27693, [%rd27691];
	}
	// end inline asm
	// begin inline asm
	{	
ld.global.cg.u64 %rd27695, [%rd27693];
	}
	// end inline asm
	// begin inline asm
	{	
ld.global.cg.u64 %rd27697, [%rd27695];
	}
	// end inline asm
	// begin inline asm
	{	
ld.global.cg.u64 %rd27699, [%rd27697];
	}
	// end inline asm
	// begin inline asm
	{	
ld.global.cg.u64 %rd27701, [%rd27699];
	}
	// end inline asm
	// begin inline asm
	{	
ld.global.cg.u64 %rd27703, [%rd27701];
	}
	// end inline asm
	// begin inline asm
	{	
ld.global.cg.u64 %rd27705, [%rd27703];
	}
	// end inline asm
	// begin inline asm
	{	
ld.global.cg.u64 %rd27707, [%rd27705];
	}
	// end inline asm
	// begin inline asm
	{	
ld.global.cg.u64 %rd27709, [%rd27707];
	}
	// end inline asm
	// begin inline asm
	{	
ld.global.cg.u64 %rd27711, [%rd27709];
	}
	// end inline asm
	// begin inline asm
	{	
ld.global.cg.u64 %rd27713, [%rd27711];
	}
	// end inline asm
	// begin inline asm
	{	
ld.global.cg.u64 %rd27715, [%rd27713];
	}
	// end inline asm
	// begin inline asm
	{	
ld.global.cg.u64 %rd27717, [%rd27715];
	}
	// end inline asm
	// begin inline asm
	{	
ld.global.cg.u64 %rd27719, [%rd27717];
	}
	// end inline asm
	// begin inline asm
	{	
ld.global.cg.u64 %rd27721, [%rd27719];
	}
	// end inline asm
	// begin inline asm
	{	
ld.global.cg.u64 %rd27723, [%rd27721];
	}
	// end inline asm
	// begin inline asm
	{	
ld.global.cg.u64 %rd27725, [%rd27723];
	}
	// end inline asm
	// begin inline asm
	{	
ld.global.cg.u64 %rd27727, [%rd27725];
	}
	// end inline asm
	// begin inline asm
	{	
ld.global.cg.u64 %rd27729, [%rd27727];
	}
	// end inline asm
	// begin inline asm
	{	
ld.global.cg.u64 %rd27731, [%rd27729];
	}
	// end inline asm
	// begin inline asm
	{	
ld.global.cg.u64 %rd27733, [%rd27731];
	}
	// end inline asm
	// begin inline asm
	{	
ld.global.cg.u64 %rd27735, [%rd27733];
	}
	// end inline asm
	// begin inline asm
	{	
ld.global.cg.u64 %rd27737, [%rd27735];
	}
	// end inline asm
	// begin inline asm
	{	
ld.global.cg.u64 %rd27739, [%rd27737];
	}
	// end inline asm
	// begin inline asm
	{	
ld.global.cg.u64 %rd27741, [%rd27739];
	}
	// end inline asm
	// begin inline asm
	{	
ld.global.cg.u64 %rd27743, [%rd27741];
	}
	// end inline asm
	// begin inline asm
	{	
ld.global.cg.u64 %rd27745, [%rd27743];
	}
	// end inline asm
	// begin inline asm
	{	
ld.global.cg.u64 %rd27747, [%rd27745];
	}
	// end inline asm
	// begin inline asm
	{	
ld.global.cg.u64 %rd27749, [%rd27747];
	}
	// end inline asm
	// begin inline asm
	{	
ld.global.cg.u64 %rd27751, [%rd27749];
	}
	// end inline asm
	// begin inline asm
	{	
ld.global.cg.u64 %rd27753, [%rd27751];
	}
	// end inline asm
	// begin inline asm
	{	
ld.global.cg.u64 %rd27755, [%rd27753];
	}
	// end inline asm
	// begin inline asm
	{	
ld.global.cg.u64 %rd27757, [%rd27755];
	}
	// end inline asm
	// begin inline asm
	{	
ld.global.cg.u64 %rd27759, [%rd27757];
	}
	// end inline asm
	// begin inline asm
	{	
ld.global.cg.u64 %rd27761, [%rd27759];
	}
	// end inline asm
	// begin inline asm
	{	
ld.global.cg.u64 %rd27763, [%rd27761];
	}
	// end inline asm
	// begin inline asm
	{	
ld.global.cg.u64 %rd27765, [%rd27763];
	}
	// end inline asm
	// begin inline asm
	{	
ld.global.cg.u64 %rd27767, [%rd27765];
	}
	// end inline asm
	// begin inline asm
	{	
ld.global.cg.u64 %rd27769, [%rd27767];
	}
	// end inline asm
	// begin inline asm
	{	
ld.global.cg.u64 %rd27771, [%rd27769];
	}
	// end inline asm
	// begin inline asm
	{	
ld.global.cg.u64 %rd27773, [%rd27771];
	}
	// end inline asm
	// begin inline asm
	{	
ld.global.cg.u64 %rd27775, [%rd27773];
	}
	// end inline asm
	// begin inline asm
	{	
ld.global.cg.u64 %rd27777, [%rd27775];
	}
	// end inline asm
	// begin inline asm
	{	
ld.global.cg.u64 %rd27779, [%rd27777];
	}
	// end inline asm
	// begin inline asm
	{	
ld.global.cg.u64 %rd27781, [%rd27779];
	}
	// end inline asm
	// begin inline asm
	{	
ld.global.cg.u64 %rd27783, [%rd27781];
	}
	// end inline asm
	// begin inline asm
	{	
ld.global.cg.u64 %rd27785, [%rd27783];
	}
	// end inline asm
	// begin inline asm
	{	
ld.global.cg.u64 %rd27787, [%rd27785];
	}
	// end inline asm
	// begin inline asm
	{	
ld.global.cg.u64 %rd27789, [%rd27787];
	}
	// end inline asm
	// begin inline asm
	{	
ld.global.cg.u64 %rd27791, [%rd27789];
	}
	// end inline asm
	// begin inline asm
	{	
ld.global.cg.u64 %rd27793, [%rd27791];
	}
	// end inline asm
	// begin inline asm
	{	
ld.global.cg.u64 %rd27795, [%rd27793];
	}
	// end inline asm
	// begin inline asm
	{	
ld.global.cg.u64 %rd27797, [%rd27795];
	}
	// end inline asm
	// begin inline asm
	{	
ld.global.cg.u64 %rd27799, [%rd27797];
	}
	// end inline asm
	// begin inline asm
	{	
ld.global.cg.u64 %rd27801, [%rd27799];
	}
	// end inline asm
	// begin inline asm
	{	
ld.global.cg.u64 %rd27803, [%rd27801];
	}
	// end inline asm
	// begin inline asm
	{	
ld.global.cg.u64 %rd27805, [%rd27803];
	}
	// end inline asm
	// begin inline asm
	{	
ld.global.cg.u64 %rd27807, [%rd27805];
	}
	// end inline asm
	// begin inline asm
	{	
ld.global.cg.u64 %rd27809, [%rd27807];
	}
	// end inline asm
	// begin inline asm
	{	
ld.global.cg.u64 %rd27811, [%rd27809];
	}
	// end inline asm
	// begin inline asm
	{	
ld.global.cg.u64 %rd27813, [%rd27811];
	}
	// end inline asm
	// begin inline asm
	{	
ld.global.cg.u64 %rd27815, [%rd27813];
	}
	// end inline asm
	// begin inline asm
	{	
ld.global.cg.u64 %rd27817, [%rd27815];
	}
	// end inline asm
	// begin inline asm
	{	
ld.global.cg.u64 %rd27819, [%rd27817];
	}
	// end inline asm
	// begin inline asm
	{	
ld.global.cg.u64 %rd27821, [%rd27819];
	}
	// end inline asm
	// begin inline asm
	{	
ld.global.cg.u64 %rd27823, [%rd27821];
	}
	// end inline asm
	// begin inline asm
	{	
ld.global.cg.u64 %rd27825, [%rd27823];
	}
	// end inline asm
	// begin inline asm
	{	
ld.global.cg.u64 %rd27827, [%rd27825];
	}
	// end inline asm
	// begin inline asm
	{	
ld.global.cg.u64 %rd27829, [%rd27827];
	}
	// end inline asm
	// begin inline asm
	{	
ld.global.cg.u64 %rd27831, [%rd27829];
	}
	// end inline asm
	// begin inline asm
	{	
ld.global.cg.u64 %rd27833, [%rd27831];
	}
	// end inline asm
	// begin inline asm
	{	
ld.global.cg.u64 %rd27835, [%rd27833];
	}
	// end inline asm
	// begin inline asm
	{	
ld.global.cg.u64 %rd27837, [%rd27835];
	}
	// end inline asm
	// begin inline asm
	{	
ld.global.cg.u64 %rd27839, [%rd27837];
	}
	// end inline asm
	// begin inline asm
	{	
ld.global.cg.u64 %rd27841, [%rd27839];
	}
	// end inline asm
	// begin inline asm
	{	
ld.global.cg.u64 %rd27843, [%rd27841];
	}
	// end inline asm
	// begin inline asm
	{	
ld.global.cg.u64 %rd27845, [%rd27843];
	}
	// end inline asm
	// begin inline asm
	{	
ld.global.cg.u64 %rd27847, [%rd27845];
	}
	// end inline asm
	// begin inline asm
	{	
ld.global.cg.u64 %rd27849, [%rd27847];
	}
	// end inline asm
	// begin inline asm
	{	
ld.global.cg.u64 %rd27851, [%rd27849];
	}
	// end inline asm
	// begin inline asm
	{	
ld.global.cg.u64 %rd27853, [%rd27851];
	}
	// end inline asm
	// begin inline asm
	{	
ld.global.cg.u64 %rd27855, [%rd27853];
	}
	// end inline asm
	// begin inline asm
	{	
ld.global.cg.u64 %rd27857, [%rd27855];
	}
	// end inline asm
	// begin inline asm
	{	
ld.global.cg.u64 %rd27859, [%rd27857];
	}
	// end inline asm
	// begin inline asm
	{	
ld.global.cg.u64 %rd27861, [%rd27859];
	}
	// end inline asm
	// begin inline asm
	{	
ld.global.cg.u64 %rd27863, [%rd27861];
	}
	// end inline asm
	// begin inline asm
	{	
ld.global.cg.u64 %rd27865, [%rd27863];
	}
	// end inline asm
	// begin inline asm
	{	
ld.global.cg.u64 %rd27867, [%rd27865];
	}
	// end inline asm
	// begin inline asm
	{	
ld.global.cg.u64 %rd27869, [%rd27867];
	}
	// end inline asm
	// begin inline asm
	{	
ld.global.cg.u64 %rd27871, [%rd27869];
	}
	// end inline asm
	// begin inline asm
	{	
ld.global.cg.u64 %rd27873, [%rd27871];
	}
	// end inline asm
	// begin inline asm
	{	
ld.global.cg.u64 %rd27875, [%rd27873];
	}
	// end inline asm
	// begin inline asm
	{	
ld.global.cg.u64 %rd27877, [%rd27875];
	}
	// end inline asm
	// begin inline asm
	{	
ld.global.cg.u64 %rd27879, [%rd27877];
	}
	// end inline asm
	// begin inline asm
	{	
ld.global.cg.u64 %rd27881, [%rd27879];
	}
	// end inline asm
	// begin inline asm
	{	
ld.global.cg.u64 %rd27883, [%rd27881];
	}
	// end inline asm
	// begin inline asm
	{	
ld.global.cg.u64 %rd27885, [%rd27883];
	}
	// end inline asm
	// begin inline asm
	{	
ld.global.cg.u64 %rd27887, [%rd27885];
	}
	// end inline asm
	// begin inline asm
	{	
ld.global.cg.u64 %rd27889, [%rd27887];
	}
	// end inline asm
	// begin inline asm
	{	
ld.global.cg.u64 %rd27891, [%rd27889];
	}
	// end inline asm
	// begin inline asm
	{	
ld.global.cg.u64 %rd27893, [%rd27891];
	}
	// end inline asm
	// begin inline asm
	{	
ld.global.cg.u64 %rd27895, [%rd27893];
	}
	// end inline asm
	// begin inline asm
	{	
ld.global.cg.u64 %rd27897, [%rd27895];
	}
	// end inline asm
	// begin inline asm
	{	
ld.global.cg.u64 %rd27899, [%rd27897];
	}
	// end inline asm
	// begin inline asm
	{	
ld.global.cg.u64 %rd27901, [%rd27899];
	}
	// end inline asm
	// begin inline asm
	{	
ld.global.cg.u64 %rd27903, [%rd27901];
	}
	// end inline asm
	// begin inline asm
	{	
ld.global.cg.u64 %rd27905, [%rd27903];
	}
	// end inline asm
	// begin inline asm
	{	
ld.global.cg.u64 %rd27907, [%rd27905];
	}
	// end inline asm
	// begin inline asm
	{	
ld.global.cg.u64 %rd27909, [%rd27907];
	}
	// end inline asm
	// begin inline asm
	{	
ld.global.cg.u64 %rd27911, [%rd27909];
	}
	// end inline asm
	// begin inline asm
	{	
ld.global.cg.u64 %rd27913, [%rd27911];
	}
	// end inline asm
	// begin inline asm
	{	
ld.global.cg.u64 %rd27915, [%rd27913];
	}
	// end inline asm
	// begin inline asm
	{	
ld.global.cg.u64 %rd27917, [%rd27915];
	}
	// end inline asm
	// begin inline asm
	{	
ld.global.cg.u64 %rd27919, [%rd27917];
	}
	// end inline asm
	// begin inline asm
	{	
ld.global.cg.u64 %rd27921, [%rd27919];
	}
	// end inline asm
	// begin inline asm
	{	
ld.global.cg.u64 %rd27923, [%rd27921];
	}
	// end inline asm
	// begin inline asm
	{	
ld.global.cg.u64 %rd27925, [%rd27923];
	}
	// end inline asm
	// begin inline asm
	{	
ld.global.cg.u64 %rd27927, [%rd27925];
	}
	// end inline asm
	// begin inline asm
	{	
ld.global.cg.u64 %rd27929, [%rd27927];
	}
	// end inline asm
	// begin inline asm
	{	
ld.global.cg.u64 %rd27931, [%rd27929];
	}
	// end inline asm
	// begin inline asm
	{	
ld.global.cg.u64 %rd27933, [%rd27931];
	}
	// end inline asm
	// begin inline asm
	{	
ld.global.cg.u64 %rd27935, [%rd27933];
	}
	// end inline asm
	// begin inline asm
	{	
ld.global.cg.u64 %rd27937, [%rd27935];
	}
	// end inline asm
	// begin inline asm
	{	
ld.global.cg.u64 %rd27939, [%rd27937];
	}
	// end inline asm
	// begin inline asm
	{	
ld.global.cg.u64 %rd27941, [%rd27939];
	}
	// end inline asm
	// begin inline asm
	{	
ld.global.cg.u64 %rd27943, [%rd27941];
	}
	// end inline asm
	// begin inline asm
	{	
ld.global.cg.u64 %rd27945, [%rd27943];
	}
	// end inline asm
	// begin inline asm
	{	
ld.global.cg.u64 %rd27947, [%rd27945];
	}
	// end inline asm
	// begin inline asm
	{	
ld.global.cg.u64 %rd27949, [%rd27947];
	}
	// end inline asm
	// begin inline asm
	{	
ld.global.cg.u64 %rd27951, [%rd27949];
	}
	// end inline asm
	// begin inline asm
	{	
ld.global.cg.u64 %rd27953, [%rd27951];
	}
	// end inline asm
	// begin inline asm
	{	
ld.global.cg.u64 %rd27955, [%rd27953];
	}
	// end inline asm
	// begin inline asm
	{	
ld.global.cg.u64 %rd27957, [%rd27955];
	}
	// end inline asm
	// begin inline asm
	{	
ld.global.cg.u64 %rd27959, [%rd27957];
	}
	// end inline asm
	// begin inline asm
	{	
ld.global.cg.u64 %rd27961, [%rd27959];
	}
	// end inline asm
	// begin inline asm
	{	
ld.global.cg.u64 %rd27963, [%rd27961];
	}
	// end inline asm
	// begin inline asm
	{	
ld.global.cg.u64 %rd27965, [%rd27963];
	}
	// end inline asm
	// begin inline asm
	{	
ld.global.cg.u64 %rd27967, [%rd27965];
	}
	// end inline asm
	// begin inline asm
	{	
ld.global.cg.u64 %rd27969, [%rd27967];
	}
	// end inline asm
	// begin inline asm
	{	
ld.global.cg.u64 %rd27971, [%rd27969];
	}
	// end inline asm
	// begin inline asm
	{	
ld.global.cg.u64 %rd27973, [%rd27971];
	}
	// end inline asm
	// begin inline asm
	{	
ld.global.cg.u64 %rd27975, [%rd27973];
	}
	// end inline asm
	// begin inline asm
	{	
ld.global.cg.u64 %rd27977, [%rd27975];
	}
	// end inline asm
	// begin inline asm
	{	
ld.global.cg.u64 %rd27979, [%rd27977];
	}
	// end inline asm
	// begin inline asm
	{	
ld.global.cg.u64 %rd27981, [%rd27979];
	}
	// end inline asm
	// begin inline asm
	{	
ld.global.cg.u64 %rd27983, [%rd27981];
	}
	// end inline asm
	// begin inline asm
	{	
ld.global.cg.u64 %rd27985, [%rd27983];
	}
	// end inline asm
	// begin inline asm
	{	
ld.global.cg.u64 %rd27987, [%rd27985];
	}
	// end inline asm
	// begin inline asm
	{	
ld.global.cg.u64 %rd27989, [%rd27987];
	}
	// end inline asm
	// begin inline asm
	{	
ld.global.cg.u64 %rd27991, [%rd27989];
	}
	// end inline asm
	// begin inline asm
	{	
ld.global.cg.u64 %rd27993, [%rd27991];
	}
	// end inline asm
	// begin inline asm
	{	
ld.global.cg.u64 %rd27995, [%rd27993];
	}
	// end inline asm
	// begin inline asm
	{	
ld.global.cg.u64 %rd27997, [%rd27995];
	}
	// end inline asm
	// begin inline asm
	{	
ld.global.cg.u64 %rd27999, [%rd27997];
	}
	// end inline asm
	// begin inline asm
	{	
ld.global.cg.u64 %rd28001, [%rd27999];
	}
	// end inline asm
	// begin inline asm
	{	
ld.global.cg.u64 %rd28003, [%rd28001];
	}
	// end inline asm
	// begin inline asm
	{	
ld.global.cg.u64 %rd28005, [%rd28003];
	}
	// end inline asm
	// begin inline asm
	{	
ld.global.cg.u64 %rd28007, [%rd28005];
	}
	// end inline asm
	// begin inline asm
	{	
ld.global.cg.u64 %rd28009, [%rd28007];
	}
	// end inline asm
	// begin inline asm
	{	
ld.global.cg.u64 %rd28011, [%rd28009];
	}
	// end inline asm
	// begin inline asm
	{	
ld.global.cg.u64 %rd28013, [%rd28011];
	}
	// end inline asm
	// begin inline asm
	{	
ld.global.cg.u64 %rd28015, [%rd28013];
	}
	// end inline asm
	// begin inline asm
	{	
ld.global.cg.u64 %rd28017, [%rd28015];
	}
	// end inline asm
	// begin inline asm
	{	
ld.global.cg.u64 %rd28019, [%rd28017];
	}
	// end inline asm
	// begin inline asm
	{	
ld.global.cg.u64 %rd28021, [%rd28019];
	}
	// end inline asm
	// begin inline asm
	{	
ld.global.cg.u64 %rd28023, [%rd28021];
	}
	// end inline asm
	// begin inline asm
	{	
ld.global.cg.u64 %rd28025, [%rd28023];
	}
	// end inline asm
	// begin inline asm
	{	
ld.global.cg.u64 %rd28027, [%rd28025];
	}
	// end inline asm
	// begin inline asm
	{	
ld.global.cg.u64 %rd28029, [%rd28027];
	}
	// end inline asm
	// begin inline asm
	{	
ld.global.cg.u64 %rd28031, [%rd28029];
	}
	// end inline asm
	// begin inline asm
	{	
ld.global.cg.u64 %rd28033, [%rd28031];
	}
	// end inline asm
	// begin inline asm
	{	
ld.global.cg.u64 %rd28035, [%rd28033];
	}
	// end inline asm
	// begin inline asm
	{	
ld.global.cg.u64 %rd28037, [%rd28035];
	}
	// end inline asm
	// begin inline asm
	{	
ld.global.cg.u64 %rd28039, [%rd28037];
	}
	// end inline asm
	// begin inline asm
	{	
ld.global.cg.u64 %rd28041, [%rd28039];
	}
	// end inline asm
	// begin inline asm
	{	
ld.global.cg.u64 %rd28043, [%rd28041];
	}
	// end inline asm
	// begin inline asm
	{	
ld.global.cg.u64 %rd28045, [%rd28043];
	}
	// end inline asm
	// begin inline asm
	{	
ld.global.cg.u64 %rd28047, [%rd28045];
	}
	// end inline asm
	// begin inline asm
	{	
ld.global.cg.u64 %rd28049, [%rd28047];
	}
	// end inline asm
	// begin inline asm
	{	
ld.global.cg.u64 %rd28051, [%rd28049];
	}
	// end inline asm
	// begin inline asm
	{	
ld.global.cg.u64 %rd28053, [%rd28051];
	}
	// end inline asm
	// begin inline asm
	{	
ld.global.cg.u64 %rd28055, [%rd28053];
	}
	// end inline asm
	// begin inline asm
	{	
ld.global.cg.u64 %rd28057, [%rd28055];
	}
	// end inline asm
	// begin inline asm
	{	
ld.global.cg.u64 %rd28059, [%rd28057];
	}
	// end inline asm
	// begin inline asm
	{	
ld.global.cg.u64 %rd28061, [%rd28059];
	}
	// end inline asm
	// begin inline asm
	{	
ld.global.cg.u64 %rd28063, [%rd28061];
	}
	// end inline asm
	// begin inline asm
	{	
ld.global.cg.u64 %rd28065, [%rd28063];
	}
	// end inline asm
	// begin inline asm
	{	
ld.global.cg.u64 %rd28067, [%rd28065];
	}
	// end inline asm
	// begin inline asm
	{	
ld.global.cg.u64 %rd28069, [%rd28067];
	}
	// end inline asm
	// begin inline asm
	{	
ld.global.cg.u64 %rd28071, [%rd28069];
	}
	// end inline asm
	// begin inline asm
	{	
ld.global.cg.u64 %rd28073, [%rd28071];
	}
	// end inline asm
	// begin inline asm
	{	
ld.global.cg.u64 %rd28075, [%rd28073];
	}
	// end inline asm
	// begin inline asm
	{	
ld.global.cg.u64 %rd28077, [%rd28075];
	}
	// end inline asm
	// begin inline asm
	{	
ld.global.cg.u64 %rd28079, [%rd28077];
	}
	// end inline asm
	// begin inline asm
	{	
ld.global.cg.u64 %rd28081, [%rd28079];
	}
	// end inline asm
	// begin inline asm
	{	
ld.global.cg.u64 %rd28083, [%rd28081];
	}
	// end inline asm
	// begin inline asm
	{	
ld.global.cg.u64 %rd28085, [%rd28083];
	}
	// end inline asm
	// begin inline asm
	{	
ld.global.cg.u64 %rd28087, [%rd28085];
	}
	// end inline asm
	// begin inline asm
	{	
ld.global.cg.u64 %rd28089, [%rd28087];
	}
	// end inline asm
	// begin inline asm
	{	
ld.global.cg.u64 %rd28091, [%rd28089];
	}
	// end inline asm
	// begin inline asm
	{	
ld.global.cg.u64 %rd28093, [%rd28091];
	}
	// end inline asm
	// begin inline asm
	{	
ld.global.cg.u64 %rd28095, [%rd28093];
	}
	// end inline asm
	// begin inline asm
	{	
ld.global.cg.u64 %rd28097, [%rd28095];
	}
	// end inline asm
	// begin inline asm
	{	
ld.global.cg.u64 %rd28099, [%rd28097];
	}
	// end inline asm
	// begin inline asm
	{	
ld.global.cg.u64 %rd28101, [%rd28099];
	}
	// end inline asm
	// begin inline asm
	{	
ld.global.cg.u64 %rd28103, [%rd28101];
	}
	// end inline asm
	// begin inline asm
	{	
ld.global.cg.u64 %rd28105, [%rd28103];
	}
	// end inline asm
	// begin inline asm
	{	
ld.global.cg.u64 %rd28107, [%rd28105];
	}
	// end inline asm
	// begin inline asm
	{	
ld.global.cg.u64 %rd28109, [%rd28107];
	}
	// end inline asm
	// begin inline asm
	{	
ld.global.cg.u64 %rd28111, [%rd28109];
	}
	// end inline asm
	// begin inline asm
	{	
ld.global.cg.u64 %rd28113, [%rd28111];
	}
	// end inline asm
	// begin inline asm
	{	
ld.global.cg.u64 %rd28115, [%rd28113];
	}
	// end inline asm
	// begin inline asm
	{	
ld.global.cg.u64 %rd28117, [%rd28115];
	}
	// end inline asm
	// begin inline asm
	{	
ld.global.cg.u64 %rd28119, [%rd28117];
	}
	// end inline asm
	// begin inline asm
	{	
ld.global.cg.u64 %rd28121, [%rd28119];
	}
	// end inline asm
	// begin inline asm
	{	
ld.global.cg.u64 %rd28123, [%rd28121];
	}
	// end inline asm
	// begin inline asm
	{	
ld.global.cg.u64 %rd28125, [%rd28123];
	}
	// end inline asm
	// begin inline asm
	{	
ld.global.cg.u64 %rd28127, [%rd28125];
	}
	// end inline asm
	// begin inline asm
	{	
ld.global.cg.u64 %rd28129, [%rd28127];
	}
	// end inline asm
	// begin inline asm
	{	
ld.global.cg.u64 %rd28131, [%rd28129];
	}
	// end inline asm
	// begin inline asm
	{	
ld.global.cg.u64 %rd28133, [%rd28131];
	}
	// end inline asm
	// begin inline asm
	{	
ld.global.cg.u64 %rd28135, [%rd28133];
	}
	// end inline asm
	// begin inline asm
	{	
ld.global.cg.u64 %rd28137, [%rd28135];
	}
	// end inline asm
	// begin inline asm
	{	
ld.global.cg.u64 %rd28139, [%rd28137];
	}
	// end inline asm
	// begin inline asm
	{	
ld.global.cg.u64 %rd28141, [%rd28139];
	}
	// end inline asm
	// begin inline asm
	{	
ld.global.cg.u64 %rd28143, [%rd28141];
	}
	// end inline asm
	// begin inline asm
	{	
ld.global.cg.u64 %rd28145, [%rd28143];
	}
	// end inline asm
	// begin inline asm
	{	
ld.global.cg.u64 %rd28147, [%rd28145];
	}
	// end inline asm
	// begin inline asm
	{	
ld.global.cg.u64 %rd28149, [%rd28147];
	}
	// end inline asm
	// begin inline asm
	{	
ld.global.cg.u64 %rd28151, [%rd28149];
	}
	// end inline asm
	// begin inline asm
	{	
ld.global.cg.u64 %rd28153, [%rd28151];
	}
	// end inline asm
	// begin inline asm
	{	
ld.global.cg.u64 %rd28155, [%rd28153];
	}
	// end inline asm
	// begin inline asm
	{	
ld.global.cg.u64 %rd28157, [%rd28155];
	}
	// end inline asm
	// begin inline asm
	{	
ld.global.cg.u64 %rd28159, [%rd28157];
	}
	// end inline asm
	// begin inline asm
	{	
ld.global.cg.u64 %rd28161, [%rd28159];
	}
	// end inline asm
	// begin inline asm
	{	
ld.global.cg.u64 %rd28163, [%rd28161];
	}
	// end inline asm
	// begin inline asm
	{	
ld.global.cg.u64 %rd28165, [%rd28163];
	}
	// end inline asm
	// begin inline asm
	{	
ld.global.cg.u64 %rd28167, [%rd28165];
	}
	// end inline asm
	// begin inline asm
	{	
ld.global.cg.u64 %rd28169, [%rd28167];
	}
	// end inline asm
	// begin inline asm
	{	
ld.global.cg.u64 %rd28171, [%rd28169];
	}
	// end inline asm
	// begin inline asm
	{	
ld.global.cg.u64 %rd28173, [%rd28171];
	}
	// end inline asm
	// begin inline asm
	{	
ld.global.cg.u64 %rd28175, [%rd28173];
	}
	// end inline asm
	// begin inline asm
	{	
ld.global.cg.u64 %rd28177, [%rd28175];
	}
	// end inline asm
	// begin inline asm
	{	
ld.global.cg.u64 %rd28179, [%rd28177];
	}
	// end inline asm
	// begin inline asm
	{	
ld.global.cg.u64 %rd28181, [%rd28179];
	}
	// end inline asm
	// begin inline asm
	{	
ld.global.cg.u64 %rd28183, [%rd28181];
	}
	// end inline asm
	// begin inline asm
	{	
ld.global.cg.u64 %rd28185, [%rd28183];
	}
	// end inline asm
	// begin inline asm
	{	
ld.global.cg.u64 %rd28187, [%rd28185];
	}
	// end inline asm
	// begin inline asm
	{	
ld.global.cg.u64 %rd28189, [%rd28187];
	}
	// end inline asm
	// begin inline asm
	{	
ld.global.cg.u64 %rd28191, [%rd28189];
	}
	// end inline asm
	// begin inline asm
	{	
ld.global.cg.u64 %rd28193, [%rd28191];
	}
	// end inline asm
	// begin inline asm
	{	
ld.global.cg.u64 %rd28195, [%rd28193];
	}
	// end inline asm
	// begin inline asm
	{	
ld.global.cg.u64 %rd28197, [%rd28195];
	}
	// end inline asm
	// begin inline asm
	{	
ld.global.cg.u64 %rd28199, [%rd28197];
	}
	// end inline asm
	// begin inline asm
	{	
ld.global.cg.u64 %rd28201, [%rd28199];
	}
	// end inline asm
	// begin inline asm
	{	
ld.global.cg.u64 %rd28203, [%rd28201];
	}
	// end inline asm
	// begin inline asm
	{	
ld.global.cg.u64 %rd28205, [%rd28203];
	}
	// end inline asm
	// begin inline asm
	{	
ld.global.cg.u64 %rd28207, [%rd28205];
	}
	// end inline asm
	// begin inline asm
	{	
ld.global.cg.u64 %rd28209, [%rd28207];
	}
	// end inline asm
	// begin inline asm
	{	
ld.global.cg.u64 %rd28211, [%rd28209];
	}
	// end inline asm
	// begin inline asm
	{	
ld.global.cg.u64 %rd28213, [%rd28211];
	}
	// end inline asm
	// begin inline asm
	{	
ld.global.cg.u64 %rd28215, [%rd28213];
	}
	// end inline asm
	// begin inline asm
	{	
ld.global.cg.u64 %rd28217, [%rd28215];
	}
	// end inline asm
	// begin inline asm
	{	
ld.global.cg.u64 %rd28219, [%rd28217];
	}
	// end inline asm
	// begin inline asm
	{	
ld.global.cg.u64 %rd28221, [%rd28219];
	}
	// end inline asm
	// begin inline asm
	{	
ld.global.cg.u64 %rd28223, [%rd28221];
	}
	// end inline asm
	// begin inline asm
	{	
ld.global.cg.u64 %rd28225, [%rd28223];
	}
	// end inline asm
	// begin inline asm
	{	
ld.global.cg.u64 %rd28227, [%rd28225];
	}
	// end inline asm
	// begin inline asm
	{	
ld.global.cg.u64 %rd28229, [%rd28227];
	}
	// end inline asm
	// begin inline asm
	{	
ld.global.cg.u64 %rd28231, [%rd28229];
	}
	// end inline asm
	// begin inline asm
	{	
ld.global.cg.u64 %rd28233, [%rd28231];
	}
	// end inline asm
	// begin inline asm
	{	
ld.global.cg.u64 %rd28235, [%rd28233];
	}
	// end inline asm
	// begin inline asm
	{	
ld.global.cg.u64 %rd28237, [%rd28235];
	}
	// end inline asm
	// begin inline asm
	{	
ld.global.cg.u64 %rd28239, [%rd28237];
	}
	// end inline asm
	// begin inline asm
	{	
ld.global.cg.u64 %rd28241, [%rd28239];
	}
	// end inline asm
	// begin inline asm
	{	
ld.global.cg.u64 %rd28243, [%rd28241];
	}
	// end inline asm
	// begin inline asm
	{	
ld.global.cg.u64 %rd28245, [%rd28243];
	}
	// end inline asm
	// begin inline asm
	{	
ld.global.cg.u64 %rd28247, [%rd28245];
	}
	// end inline asm
	// begin inline asm
	{	
ld.global.cg.u64 %rd28249, [%rd28247];
	}
	// end inline asm
	// begin inline asm
	{	
ld.global.cg.u64 %rd28251, [%rd28249];
	}
	// end inline asm
	// begin inline asm
	{	
ld.global.cg.u64 %rd28253, [%rd28251];
	}
	// end inline asm
	// begin inline asm
	{	
ld.global.cg.u64 %rd28255, [%rd28253];
	}
	// end inline asm
	// begin inline asm
	{	
ld.global.cg.u64 %rd28257, [%rd28255];
	}
	// end inline asm
	// begin inline asm
	{	
ld.global.cg.u64 %rd28259, [%rd28257];
	}
	// end inline asm
	// begin inline asm
	{	
ld.global.cg.u64 %rd28261, [%rd28259];
	}
	// end inline asm
	// begin inline asm
	{	
ld.global.cg.u64 %rd28263, [%rd28261];
	}
	// end inline asm
	// begin inline asm
	{	
ld.global.cg.u64 %rd28265, [%rd28263];
	}
	// end inline asm
	// begin inline asm
	{	
ld.global.cg.u64 %rd28267, [%rd28265];
	}
	// end inline asm
	// begin inline asm
	{	
ld.global.cg.u64 %rd28269, [%rd28267];
	}
	// end inline asm
	// begin inline asm
	{	
ld.global.cg.u64 %rd28271, [%rd28269];
	}
	// end inline asm
	// begin inline asm
	{	
ld.global.cg.u64 %rd28273, [%rd28271];
	}
	// end inline asm
	// begin inline asm
	{	
ld.global.cg.u64 %rd28275, [%rd28273];
	}
	// end inline asm
	// begin inline asm
	{	
ld.global.cg.u64 %rd28277, [%rd28275];
	}
	// end inline asm
	// begin inline asm
	{	
ld.global.cg.u64 %rd28279, [%rd28277];
	}
	// end inline asm
	// begin inline asm
	{	
ld.global.cg.u64 %rd28281, [%rd28279];
	}
	// end inline asm
	// begin inline asm
	{	
ld.global.cg.u64 %rd28283, [%rd28281];
	}
	// end inline asm
	// begin inline asm
	{	
ld.global.cg.u64 %rd28285, [%rd28283];
	}
	// end inline asm
	// begin inline asm
	{	
ld.global.cg.u64 %rd28287, [%rd28285];
	}
	// end inline asm
	// begin inline asm
	{	
ld.global.cg.u64 %rd28289, [%rd28287];
	}
	// end inline asm
	// begin inline asm
	{	
ld.global.cg.u64 %rd28291, [%rd28289];
	}
	// end inline asm
	// begin inline asm
	{	
ld.global.cg.u64 %rd28293, [%rd28291];
	}
	// end inline asm
	// begin inline asm
	{	
ld.global.cg.u64 %rd28295, [%rd28293];
	}
	// end inline asm
	// begin inline asm
	{	
ld.global.cg.u64 %rd28297, [%rd28295];
	}
	// end inline asm
	// begin inline asm
	{	
ld.global.cg.u64 %rd28299, [%rd28297];
	}
	// end inline asm
	// begin inline asm
	{	
ld.global.cg.u64 %rd28301, [%rd28299];
	}
	// end inline asm
	// begin inline asm
	{	
ld.global.cg.u64 %rd28303, [%rd28301];
	}
	// end inline asm
	// begin inline asm
	{	
ld.global.cg.u64 %rd28305, [%rd28303];
	}
	// end inline asm
	// begin inline asm
	{	
ld.global.cg.u64 %rd28307, [%rd28305];
	}
	// end inline asm
	// begin inline asm
	{	
ld.global.cg.u64 %rd28309, [%rd28307];
	}
	// end inline asm
	// begin inline asm
	{	
ld.global.cg.u64 %rd28311, [%rd28309];
	}
	// end inline asm
	// begin inline asm
	{	
ld.global.cg.u64 %rd28313, [%rd28311];
	}
	// end inline asm
	// begin inline asm
	{	
ld.global.cg.u64 %rd28315, [%rd28313];
	}
	// end inline asm
	// begin inline asm
	{	
ld.global.cg.u64 %rd28317, [%rd28315];
	}
	// end inline asm
	// begin inline asm
	{	
ld.global.cg.u64 %rd28319, [%rd28317];
	}
	// end inline asm
	// begin inline asm
	{	
ld.global.cg.u64 %rd28321, [%rd28319];
	}
	// end inline asm
	// begin inline asm
	{	
ld.global.cg.u64 %rd28323, [%rd28321];
	}
	// end inline asm
	// begin inline asm
	{	
ld.global.cg.u64 %rd28325, [%rd28323];
	}
	// end inline asm
	// begin inline asm
	{	
ld.global.cg.u64 %rd28327, [%rd28325];
	}
	// end inline asm
	// begin inline asm
	{	
ld.global.cg.u64 %rd28329, [%rd28327];
	}
	// end inline asm
	// begin inline asm
	{	
ld.global.cg.u64 %rd28331, [%rd28329];
	}
	// end inline asm
	// begin inline asm
	{	
ld.global.cg.u64 %rd28333, [%rd28331];
	}
	// end inline asm
	// begin inline asm
	{	
ld.global.cg.u64 %rd28335, [%rd28333];
	}
	// end inline asm
	// begin inline asm
	{	
ld.global.cg.u64 %rd28337, [%rd28335];
	}
	// end inline asm
	// begin inline asm
	{	
ld.global.cg.u64 %rd28339, [%rd28337];
	}
	// end inline asm
	// begin inline asm
	{	
ld.global.cg.u64 %rd28341, [%rd28339];
	}
	// end inline asm
	// begin inline asm
	{	
ld.global.cg.u64 %rd28343, [%rd28341];
	}
	// end inline asm
	// begin inline asm
	{	
ld.global.cg.u64 %rd28345, [%rd28343];
	}
	// end inline asm
	// begin inline asm
	{	
ld.global.cg.u64 %rd28347, [%rd28345];
	}
	// end inline asm
	// begin inline asm
	{	
ld.global.cg.u64 %rd28349, [%rd28347];
	}
	// end inline asm
	// begin inline asm
	{	
ld.global.cg.u64 %rd28351, [%rd28349];
	}
	// end inline asm
	// begin inline asm
	{	
ld.global.cg.u64 %rd28353, [%rd28351];
	}
	// end inline asm
	// begin inline asm
	{	
ld.global.cg.u64 %rd28355, [%rd28353];
	}
	// end inline asm
	// begin inline asm
	{	
ld.global.cg.u64 %rd28357, [%rd28355];
	}
	// end inline asm
	// begin inline asm
	{	
ld.global.cg.u64 %rd28359, [%rd28357];
	}
	// end inline asm
	// begin inline asm
	{	
ld.global.cg.u64 %rd28361, [%rd28359];
	}
	// end inline asm
	// begin inline asm
	{	
ld.global.cg.u64 %rd28363, [%rd28361];
	}
	// end inline asm
	// begin inline asm
	{	
ld.global.cg.u64 %rd28365, [%rd28363];
	}
	// end inline asm
	// begin inline asm
	{	
ld.global.cg.u64 %rd28367, [%rd28365];
	}
	// end inline asm
	// begin inline asm
	{	
ld.global.cg.u64 %rd28369, [%rd28367];
	}
	// end inline asm
	// begin inline asm
	{	
ld.global.cg.u64 %rd28371, [%rd28369];
	}
	// end inline asm
	// begin inline asm
	{	
ld.global.cg.u64 %rd28373, [%rd28371];
	}
	// end inline asm
	// begin inline asm
	{	
ld.global.cg.u64 %rd28375, [%rd28373];
	}
	// end inline asm
	// begin inline asm
	{	
ld.global.cg.u64 %rd28377, [%rd28375];
	}
	// end inline asm
	// begin inline asm
	{	
ld.global.cg.u64 %rd28379, [%rd28377];
	}
	// end inline asm
	// begin inline asm
	{	
ld.global.cg.u64 %rd28381, [%rd28379];
	}
	// end inline asm
	// begin inline asm
	{	
ld.global.cg.u64 %rd28383, [%rd28381];
	}
	// end inline asm
	// begin inline asm
	{	
ld.global.cg.u64 %rd28385, [%rd28383];
	}
	// end inline asm
	// begin inline asm
	{	
ld.global.cg.u64 %rd28387, [%rd28385];
	}
	// end inline asm
	// begin inline asm
	{	
ld.global.cg.u64 %rd28389, [%rd28387];
	}
	// end inline asm
	// begin inline asm
	{	
ld.global.cg.u64 %rd28391, [%rd28389];
	}
	// end inline asm
	// begin inline asm
	{	
ld.global.cg.u64 %rd28393, [%rd28391];
	}
	// end inline asm
	// begin inline asm
	{	
ld.global.cg.u64 %rd28395, [%rd28393];
	}
	// end inline asm
	// begin inline asm
	{	
ld.global.cg.u64 %rd28397, [%rd28395];
	}
	// end inline asm
	// begin inline asm
	{	
ld.global.cg.u64 %rd28399, [%rd28397];
	}
	// end inline asm
	// begin inline asm
	{	
ld.global.cg.u64 %rd28401, [%rd28399];
	}
	// end inline asm
	// begin inline asm
	{	
ld.global.cg.u64 %rd28403, [%rd28401];
	}
	// end inline asm
	// begin inline asm
	{	
ld.global.cg.u64 %rd28405, [%rd28403];
	}
	// end inline asm
	// begin inline asm
	{	
ld.global.cg.u64 %rd28407, [%rd28405];
	}
	// end inline asm
	// begin inline asm
	{	
ld.global.cg.u64 %rd28409, [%rd28407];
	}
	// end inline asm
	// begin inline asm
	{	
ld.global.cg.u64 %rd28411, [%rd28409];
	}
	// end inline asm
	// begin inline asm
	{	
ld.global.cg.u64 %rd28413, [%rd28411];
	}
	// end inline asm
	// begin inline asm
	{	
ld.global.cg.u64 %rd28415, [%rd28413];
	}
	// end inline asm
	// begin inline asm
	{	
ld.global.cg.u64 %rd28417, [%rd28415];
	}
	// end inline asm
	// begin inline asm
	{	
ld.global.cg.u64 %rd28419, [%rd28417];
	}
	// end inline asm
	// begin inline asm
	{	
ld.global.cg.u64 %rd28421, [%rd28419];
	}
	// end inline asm
	// begin inline asm
	{	
ld.global.cg.u64 %rd28423, [%rd28421];
	}
	// end inline asm
	// begin inline asm
	{	
ld.global.cg.u64 %rd28425, [%rd28423];
	}
	// end inline asm
	// begin inline asm
	{	
ld.global.cg.u64 %rd28427, [%rd28425];
	}
	// end inline asm
	// begin inline asm
	{	
ld.global.cg.u64 %rd28429, [%rd28427];
	}
	// end inline asm
	// begin inline asm
	{	
ld.global.cg.u64 %rd28431, [%rd28429];
	}
	// end inline asm
	// begin inline asm
	{	
ld.global.cg.u64 %rd28433, [%rd28431];
	}
	// end inline asm
	// begin inline asm
	{	
ld.global.cg.u64 %rd28435, [%rd28433];
	}
	// end inline asm
	// begin inline asm
	{	
ld.global.cg.u64 %rd28437, [%rd28435];
	}
	// end inline asm
	// begin inline asm
	{	
ld.global.cg.u64 %rd28439, [%rd28437];
	}
	// end inline asm
	// begin inline asm
	{	
ld.global.cg.u64 %rd28441, [%rd28439];
	}
	// end inline asm
	// begin inline asm
	{	
ld.global.cg.u64 %rd28443, [%rd28441];
	}
	// end inline asm
	// begin inline asm
	{	
ld.global.cg.u64 %rd28445, [%rd28443];
	}
	// end inline asm
	// begin inline asm
	{	
ld.global.cg.u64 %rd28447, [%rd28445];
	}
	// end inline asm
	// begin inline asm
	{	
ld.global.cg.u64 %rd28449, [%rd28447];
	}
	// end inline asm
	// begin inline asm
	{	
ld.global.cg.u64 %rd28451, [%rd28449];
	}
	// end inline asm
	// begin inline asm
	{	
ld.global.cg.u64 %rd28453, [%rd28451];
	}
	// end inline asm
	// begin inline asm
	{	
ld.global.cg.u64 %rd28455, [%rd28453];
	}
	// end inline asm
	// begin inline asm
	{	
ld.global.cg.u64 %rd28457, [%rd28455];
	}
	// end inline asm
	// begin inline asm
	{	
ld.global.cg.u64 %rd28459, [%rd28457];
	}
	// end inline asm
	// begin inline asm
	{	
ld.global.cg.u64 %rd28461, [%rd28459];
	}
	// end inline asm
	// begin inline asm
	{	
ld.global.cg.u64 %rd28463, [%rd28461];
	}
	// end inline asm
	// begin inline asm
	{	
ld.global.cg.u64 %rd28465, [%rd28463];
	}
	// end inline asm
	// begin inline asm
	{	
ld.global.cg.u64 %rd28467, [%rd28465];
	}
	// end inline asm
	// begin inline asm
	{	
ld.global.cg.u64 %rd28469, [%rd28467];
	}
	// end inline asm
	// begin inline asm
	{	
ld.global.cg.u64 %rd28471, [%rd28469];
	}
	// end inline asm
	// begin inline asm
	{	
ld.global.cg.u64 %rd28473, [%rd28471];
	}
	// end inline asm
	// begin inline asm
	{	
ld.global.cg.u64 %rd28475, [%rd28473];
	}
	// end inline asm
	// begin inline asm
	{	
ld.global.cg.u64 %rd28477, [%rd28475];
	}
	// end inline asm
	// begin inline asm
	{	
ld.global.cg.u64 %rd28479, [%rd28477];
	}
	// end inline asm
	// begin inline asm
	{	
ld.global.cg.u64 %rd28481, [%rd28479];
	}
	// end inline asm
	// begin inline asm
	{	
ld.global.cg.u64 %rd28483, [%rd28481];
	}
	// end inline asm
	// begin inline asm
	{	
ld.global.cg.u64 %rd28485, [%rd28483];
	}
	// end inline asm
	// begin inline asm
	{	
ld.global.cg.u64 %rd28487, [%rd28485];
	}
	// end inline asm
	// begin inline asm
	{	
ld.global.cg.u64 %rd28489, [%rd28487];
	}
	// end inline asm
	// begin inline asm
	{	
ld.global.cg.u64 %rd28491, [%rd28489];
	}
	// end inline asm
	// begin inline asm
	{	
ld.global.cg.u64 %rd28493, [%rd28491];
	}
	// end inline asm
	// begin inline asm
	{	
ld.global.cg.u64 %rd28495, [%rd28493];
	}
	// end inline asm
	// begin inline asm
	{	
ld.global.cg.u64 %rd28497, [%rd28495];
	}
	// end inline asm
	// begin inline asm
	{	
ld.global.cg.u64 %rd28499, [%rd28497];
	}
	// end inline asm
	// begin inline asm
	{	
ld.global.cg.u64 %rd28501, [%rd28499];
	}
	// end inline asm
	// begin inline asm
	{	
ld.global.cg.u64 %rd28503, [%rd28501];
	}
	// end inline asm
	// begin inline asm
	{	
ld.global.cg.u64 %rd28505, [%rd28503];
	}
	// end inline asm
	// begin inline asm
	{	
ld.global.cg.u64 %rd28507, [%rd28505];
	}
	// end inline asm
	// begin inline asm
	{	
ld.global.cg.u64 %rd28509, [%rd28507];
	}
	// end inline asm
	// begin inline asm
	{	
ld.global.cg.u64 %rd28511, [%rd28509];
	}
	// end inline asm
	// begin inline asm
	{	
ld.global.cg.u64 %rd28513, [%rd28511];
	}
	// end inline asm
	// begin inline asm
	{	
ld.global.cg.u64 %rd28515, [%rd28513];
	}
	// end inline asm
	// begin inline asm
	{	
ld.global.cg.u64 %rd28517, [%rd28515];
	}
	// end inline asm
	// begin inline asm
	{	
ld.global.cg.u64 %rd28519, [%rd28517];
	}
	// end inline asm
	// begin inline asm
	{	
ld.global.cg.u64 %rd28521, [%rd28519];
	}
	// end inline asm
	// begin inline asm
	{	
ld.global.cg.u64 %rd28523, [%rd28521];
	}
	// end inline asm
	// begin inline asm
	{	
ld.global.cg.u64 %rd28525, [%rd28523];
	}
	// end inline asm
	// begin inline asm
	{	
ld.global.cg.u64 %rd28527, [%rd28525];
	}
	// end inline asm
	// begin inline asm
	{	
ld.global.cg.u64 %rd28529, [%rd28527];
	}
	// end inline asm
	// begin inline asm
	{	
ld.global.cg.u64 %rd28531, [%rd28529];
	}
	// end inline asm
	// begin inline asm
	{	
ld.global.cg.u64 %rd28533, [%rd28531];
	}
	// end inline asm
	// begin inline asm
	{	
ld.global.cg.u64 %rd28535, [%rd28533];
	}
	// end inline asm
	// begin inline asm
	{	
ld.global.cg.u64 %rd28537, [%rd28535];
	}
	// end inline asm
	// begin inline asm
	{	
ld.global.cg.u64 %rd28539, [%rd28537];
	}
	// end inline asm
	// begin inline asm
	{	
ld.global.cg.u64 %rd28541, [%rd28539];
	}
	// end inline asm
	// begin inline asm
	{	
ld.global.cg.u64 %rd28543, [%rd28541];
	}
	// end inline asm
	// begin inline asm
	{	
ld.global.cg.u64 %rd28545, [%rd28543];
	}
	// end inline asm
	// begin inline asm
	{	
ld.global.cg.u64 %rd28547, [%rd28545];
	}
	// end inline asm
	// begin inline asm
	{	
ld.global.cg.u64 %rd28549, [%rd28547];
	}
	// end inline asm
	// begin inline asm
	{	
ld.global.cg.u64 %rd28551, [%rd28549];
	}
	// end inline asm
	// begin inline asm
	{	
ld.global.cg.u64 %rd28553, [%rd28551];
	}
	// end inline asm
	// begin inline asm
	{	
ld.global.cg.u64 %rd28555, [%rd28553];
	}
	// end inline asm
	// begin inline asm
	{	
ld.global.cg.u64 %rd28557, [%rd28555];
	}
	// end inline asm
	// begin inline asm
	{	
ld.global.cg.u64 %rd28559, [%rd28557];
	}
	// end inline asm
	// begin inline asm
	{	
ld.global.cg.u64 %rd28561, [%rd28559];
	}
	// end inline asm
	// begin inline asm
	{	
ld.global.cg.u64 %rd28563, [%rd28561];
	}
	// end inline asm
	// begin inline asm
	{	
ld.global.cg.u64 %rd28565, [%rd28563];
	}
	// end inline asm
	// begin inline asm
	{	
ld.global.cg.u64 %rd28567, [%rd28565];
	}
	// end inline asm
	// begin inline asm
	{	
ld.global.cg.u64 %rd28569, [%rd28567];
	}
	// end inline asm
	// begin inline asm
	{	
ld.global.cg.u64 %rd28571, [%rd28569];
	}
	// end inline asm
	// begin inline asm
	{	
ld.global.cg.u64 %rd28573, [%rd28571];
	}
	// end inline asm
	// begin inline asm
	{	
ld.global.cg.u64 %rd28575, [%rd28573];
	}
	// end inline asm
	// begin inline asm
	{	
ld.global.cg.u64 %rd28577, [%rd28575];
	}
	// end inline asm
	// begin inline asm
	{	
ld.global.cg.u64 %rd28579, [%rd28577];
	}
	// end inline asm
	// begin inline asm
	{	
ld.global.cg.u64 %rd28581, [%rd28579];
	}
	// end inline asm
	// begin inline asm
	{	
ld.global.cg.u64 %rd28583, [%rd28581];
	}
	// end inline asm
	// begin inline asm
	{	
ld.global.cg.u64 %rd28585, [%rd28583];
	}
	// end inline asm
	// begin inline asm
	{	
ld.global.cg.u64 %rd28587, [%rd28585];
	}
	// end inline asm
	// begin inline asm
	{	
ld.global.cg.u64 %rd28589, [%rd28587];
	}
	// end inline asm
	// begin inline asm
	{	
ld.global.cg.u64 %rd28591, [%rd28589];
	}
	// end inline asm
	// begin inline asm
	{	
ld.global.cg.u64 %rd28593, [%rd28591];
	}
	// end inline asm
	// begin inline asm
	{	
ld.global.cg.u64 %rd28595, [%rd28593];
	}
	// end inline asm
	// begin inline asm
	{	
ld.global.cg.u64 %rd28597, [%rd28595];
	}
	// end inline asm
	// begin inline asm
	{	
ld.global.cg.u64 %rd28599, [%rd28597];
	}
	// end inline asm
	// begin inline asm
	{	
ld.global.cg.u64 %rd28601, [%rd28599];
	}
	// end inline asm
	// begin inline asm
	{	
ld.global.cg.u64 %rd28603, [%rd28601];
	}
	// end inline asm
	// begin inline asm
	{	
ld.global.cg.u64 %rd28605, [%rd28603];
	}
	// end inline asm
	// begin inline asm
	{	
ld.global.cg.u64 %rd28607, [%rd28605];
	}
	// end inline asm
	// begin inline asm
	{	
ld.global.cg.u64 %rd28609, [%rd28607];
	}
	// end inline asm
	// begin inline asm
	{	
ld.global.cg.u64 %rd28611, [%rd28609];
	}
	// end inline asm
	// begin inline asm
	{	
ld.global.cg.u64 %rd28613, [%rd28611];
	}
	// end inline asm
	// begin inline asm
	{	
ld.global.cg.u64 %rd28615, [%rd28613];
	}
	// end inline asm
	// begin inline asm
	{	
ld.global.cg.u64 %rd28617, [%rd28615];
	}
	// end inline asm
	// begin inline asm
	{	
ld.global.cg.u64 %rd28619, [%rd28617];
	}
	// end inline asm
	// begin inline asm
	{	
ld.global.cg.u64 %rd28621, [%rd28619];
	}
	// end inline asm
	// begin inline asm
	{	
ld.global.cg.u64 %rd28623, [%rd28621];
	}
	// end inline asm
	// begin inline asm
	{	
ld.global.cg.u64 %rd28625, [%rd28623];
	}
	// end inline asm
	// begin inline asm
	{	
ld.global.cg.u64 %rd28627, [%rd28625];
	}
	// end inline asm
	// begin inline asm
	{	
ld.global.cg.u64 %rd28629, [%rd28627];
	}
	// end inline asm
	// begin inline asm
	{	
ld.global.cg.u64 %rd28631, [%rd28629];
	}
	// end inline asm
	// begin inline asm
	{	
ld.global.cg.u64 %rd28633, [%rd28631];
	}
	// end inline asm
	// begin inline asm
	{	
ld.global.cg.u64 %rd28635, [%rd28633];
	}
	// end inline asm
	// begin inline asm
	{	
ld.global.cg.u64 %rd28637, [%rd28635];
	}
	// end inline asm
	// begin inline asm
	{	
ld.global.cg.u64 %rd28639, [%rd28637];
	}
	// end inline asm
	// begin inline asm
	{	
ld.global.cg.u64 %rd28641, [%rd28639];
	}
	// end inline asm
	// begin inline asm
	{	
ld.global.cg.u64 %rd28643, [%rd28641];
	}
	// end inline asm
	// begin inline asm
	{	
ld.global.cg.u64 %rd28645, [%rd28643];
	}
	// end inline asm
	// begin inline asm
	{	
ld.global.cg.u64 %rd28647, [%rd28645];
	}
	// end inline asm
	// begin inline asm
	{	
ld.global.cg.u64 %rd28649, [%rd28647];
	}
	// end inline asm
	// begin inline asm
	{	
ld.global.cg.u64 %rd28651, [%rd28649];
	}
	// end inline asm
	// begin inline asm
	{	
ld.global.cg.u64 %rd28653, [%rd28651];
	}
	// end inline asm
	// begin inline asm
	{	
ld.global.cg.u64 %rd28655, [%rd28653];
	}
	// end inline asm
	// begin inline asm
	{	
ld.global.cg.u64 %rd28657, [%rd28655];
	}
	// end inline asm
	// begin inline asm
	{	
ld.global.cg.u64 %rd28659, [%rd28657];
	}
	// end inline asm
	// begin inline asm
	{	
ld.global.cg.u64 %rd28661, [%rd28659];
	}
	// end inline asm
	// begin inline asm
	{	
ld.global.cg.u64 %rd28663, [%rd28661];
	}
	// end inline asm
	// begin inline asm
	{	
ld.global.cg.u64 %rd28665, [%rd28663];
	}
	// end inline asm
	// begin inline asm
	{	
ld.global.cg.u64 %rd28667, [%rd28665];
	}
	// end inline asm
	// begin inline asm
	{	
ld.global.cg.u64 %rd28669, [%rd28667];
	}
	// end inline asm
	// begin inline asm
	{	
ld.global.cg.u64 %rd28671, [%rd28669];
	}
	// end inline asm
	// begin inline asm
	{	
ld.global.cg.u64 %rd28673, [%rd28671];
	}
	// end inline asm
	// begin inline asm
	{	
ld.global.cg.u64 %rd28675, [%rd28673];
	}
	// end inline asm
	// begin inline asm
	{	
ld.global.cg.u64 %rd28677, [%rd28675];
	}
	// end inline asm
	// begin inline asm
	{	
ld.global.cg.u64 %rd28679, [%rd28677];
	}
	// end inline asm
	// begin inline asm
	{	
ld.global.cg.u64 %rd28681, [%rd28679];
	}
	// end inline asm
	// begin inline asm
	{	
ld.global.cg.u64 %rd28683, [%rd28681];
	}
	// end inline asm
	// begin inline asm
	{	
ld.global.cg.u64 %rd28685, [%rd28683];
	}
	// end inline asm
	// begin inline asm
	{	
ld.global.cg.u64 %rd28687, [%rd28685];
	}
	// end inline asm
	// begin inline asm
	{	
ld.global.cg.u64 %rd28689, [%rd28687];
	}
	// end inline asm
	// begin inline asm
	{	
ld.global.cg.u64 %rd28691, [%rd28689];
	}
	// end inline asm
	// begin inline asm
	{	
ld.global.cg.u64 %rd28693, [%rd28691];
	}
	// end inline asm
	// begin inline asm
	{	
ld.global.cg.u64 %rd28695, [%rd28693];
	}
	// end inline asm
	// begin inline asm
	{	
ld.global.cg.u64 %rd28697, [%rd28695];
	}
	// end inline asm
	// begin inline asm
	{	
ld.global.cg.u64 %rd28699, [%rd28697];
	}
	// end inline asm
	// begin inline asm
	{	
ld.global.cg.u64 %rd28701, [%rd28699];
	}
	// end inline asm
	// begin inline asm
	{	
ld.global.cg.u64 %rd28703, [%rd28701];
	}
	// end inline asm
	// begin inline asm
	{	
ld.global.cg.u64 %rd28705, [%rd28703];
	}
	// end inline asm
	// begin inline asm
	{	
ld.global.cg.u64 %rd28707, [%rd28705];
	}
	// end inline asm
	// begin inline asm
	{	
ld.global.cg.u64 %rd28709, [%rd28707];
	}
	// end inline asm
	// begin inline asm
	{	
ld.global.cg.u64 %rd28711, [%rd28709];
	}
	// end inline asm
	// begin inline asm
	{	
ld.global.cg.u64 %rd28713, [%rd28711];
	}
	// end inline asm
	// begin inline asm
	{	
ld.global.cg.u64 %rd28715, [%rd28713];
	}
	// end inline asm
	// begin inline asm
	{	
ld.global.cg.u64 %rd28717, [%rd28715];
	}
	// end inline asm
	// begin inline asm
	{	
ld.global.cg.u64 %rd28719, [%rd28717];
	}
	// end inline asm
	// begin inline asm
	{	
ld.global.cg.u64 %rd28721, [%rd28719];
	}
	// end inline asm
	// begin inline asm
	{	
ld.global.cg.u64 %rd28723, [%rd28721];
	}
	// end inline asm
	// begin inline asm
	{	
ld.global.cg.u64 %rd28725, [%rd28723];
	}
	// end inline asm
	// begin inline asm
	{	
ld.global.cg.u64 %rd28727, [%rd28725];
	}
	// end inline asm
	// begin inline asm
	{	
ld.global.cg.u64 %rd28729, [%rd28727];
	}
	// end inline asm
	// begin inline asm
	{	
ld.global.cg.u64 %rd28731, [%rd28729];
	}
	// end inline asm
	// begin inline asm
	{	
ld.global.cg.u64 %rd28733, [%rd28731];
	}
	// end inline asm
	// begin inline asm
	{	
ld.global.cg.u64 %rd28735, [%rd28733];
	}
	// end inline asm
	// begin inline asm
	{	
ld.global.cg.u64 %rd28737, [%rd28735];
	}
	// end inline asm
	// begin inline asm
	{	
ld.global.cg.u64 %rd28739, [%rd28737];
	}
	// end inline asm
	// begin inline asm
	{	
ld.global.cg.u64 %rd28741, [%rd28739];
	}
	// end inline asm
	// begin inline asm
	{	
ld.global.cg.u64 %rd28743, [%rd28741];
	}
	// end inline asm
	// begin inline asm
	{	
ld.global.cg.u64 %rd28745, [%rd28743];
	}
	// end inline asm
	// begin inline asm
	{	
ld.global.cg.u64 %rd28747, [%rd28745];
	}
	// end inline asm
	// begin inline asm
	{	
ld.global.cg.u64 %rd28749, [%rd28747];
	}
	// end inline asm
	// begin inline asm
	{	
ld.global.cg.u64 %rd28751, [%rd28749];
	}
	// end inline asm
	// begin inline asm
	{	
ld.global.cg.u64 %rd28753, [%rd28751];
	}
	// end inline asm
	// begin inline asm
	{	
ld.global.cg.u64 %rd28755, [%rd28753];
	}
	// end inline asm
	// begin inline asm
	{	
ld.global.cg.u64 %rd28757, [%rd28755];
	}
	// end inline asm
	// begin inline asm
	{	
ld.global.cg.u64 %rd28759, [%rd28757];
	}
	// end inline asm
	// begin inline asm
	{	
ld.global.cg.u64 %rd28761, [%rd28759];
	}
	// end inline asm
	// begin inline asm
	{	
ld.global.cg.u64 %rd28763, [%rd28761];
	}
	// end inline asm
	// begin inline asm
	{	
ld.global.cg.u64 %rd28765, [%rd28763];
	}
	// end inline asm
	// begin inline asm
	{	
ld.global.cg.u64 %rd28767, [%rd28765];
	}
	// end inline asm
	// begin inline asm
	{	
ld.global.cg.u64 %rd28769, [%rd28767];
	}
	// end inline asm
	// begin inline asm
	{	
ld.global.cg.u64 %rd28771, [%rd28769];
	}
	// end inline asm
	// begin inline asm
	{	
ld.global.cg.u64 %rd28773, [%rd28771];
	}
	// end inline asm
	// begin inline asm
	{	
ld.global.cg.u64 %rd28775, [%rd28773];
	}
	// end inline asm
	// begin inline asm
	{	
ld.global.cg.u64 %rd28777, [%rd28775];
	}
	// end inline asm
	// begin inline asm
	{	
ld.global.cg.u64 %rd28779, [%rd28777];
	}
	// end inline asm
	// begin inline asm
	{	
ld.global.cg.u64 %rd28781, [%rd28779];
	}
	// end inline asm
	// begin inline asm
	{	
ld.global.cg.u64 %rd28783, [%rd28781];
	}
	// end inline asm
	// begin inline asm
	{	
ld.global.cg.u64 %rd28785, [%rd28783];
	}
	// end inline asm
	// begin inline asm
	{	
ld.global.cg.u64 %rd28787, [%rd28785];
	}
	// end inline asm
	// begin inline asm
	{	
ld.global.cg.u64 %rd28789, [%rd28787];
	}
	// end inline asm
	// begin inline asm
	{	
ld.global.cg.u64 %rd28791, [%rd28789];
	}
	// end inline asm
	// begin inline asm
	{	
ld.global.cg.u64 %rd28793, [%rd28791];
	}
	// end inline asm
	// begin inline asm
	{	
ld.global.cg.u64 %rd28795, [%rd28793];
	}
	// end inline asm
	// begin inline asm
	{	
ld.global.cg.u64 %rd28797, [%rd28795];
	}
	// end inline asm
	// begin inline asm
	{	
ld.global.cg.u64 %rd28799, [%rd28797];
	}
	// end inline asm
	// begin inline asm
	{	
ld.global.cg.u64 %rd28801, [%rd28799];
	}
	// end inline asm
	// begin inline asm
	{	
ld.global.cg.u64 %rd28803, [%rd28801];
	}
	// end inline asm
	// begin inline asm
	{	
ld.global.cg.u64 %rd28805, [%rd28803];
	}
	// end inline asm
	// begin inline asm
	{	
ld.global.cg.u64 %rd28807, [%rd28805];
	}
	// end inline asm
	// begin inline asm
	{	
ld.global.cg.u64 %rd28809, [%rd28807];
	}
	// end inline asm
	// begin inline asm
	{	
ld.global.cg.u64 %rd28811, [%rd28809];
	}
	// end inline asm
	// begin inline asm
	{	
ld.global.cg.u64 %rd28813, [%rd28811];
	}
	// end inline asm
	// begin inline asm
	{	
ld.global.cg.u64 %rd28815, [%rd28813];
	}
	// end inline asm
	// begin inline asm
	{	
ld.global.cg.u64 %rd28817, [%rd28815];
	}
	// end inline asm
	// begin inline asm
	{	
ld.global.cg.u64 %rd28819, [%rd28817];
	}
	// end inline asm
	// begin inline asm
	{	
ld.global.cg.u64 %rd28821, [%rd28819];
	}
	// end inline asm
	// begin inline asm
	{	
ld.global.cg.u64 %rd28823, [%rd28821];
	}
	// end inline asm
	// begin inline asm
	{	
ld.global.cg.u64 %rd28825, [%rd28823];
	}
	// end inline asm
	// begin inline asm
	{	
ld.global.cg.u64 %rd28827, [%rd28825];
	}
	// end inline asm
	// begin inline asm
	{	
ld.global.cg.u64 %rd28829, [%rd28827];
	}
	// end inline asm
	// begin inline asm
	{	
ld.global.cg.u64 %rd28831, [%rd28829];
	}
	// end inline asm
	// begin inline asm
	{	
ld.global.cg.u64 %rd28833, [%rd28831];
	}
	// end inline asm
	// begin inline asm
	{	
ld.global.cg.u64 %rd28835, [%rd28833];
	}
	// end inline asm
	// begin inline asm
	{	
ld.global.cg.u64 %rd28837, [%rd28835];
	}
	// end inline asm
	// begin inline asm
	{	
ld.global.cg.u64 %rd28839, [%rd28837];
	}
	// end inline asm
	// begin inline asm
	{	
ld.global.cg.u64 %rd28841, [%rd28839];
	}
	// end inline asm
	// begin inline asm
	{	
ld.global.cg.u64 %rd28843, [%rd28841];
	}
	// end inline asm
	// begin inline asm
	{	
ld.global.cg.u64 %rd28845, [%rd28843];
	}
	// end inline asm
	// begin inline asm
	{	
ld.global.cg.u64 %rd28847, [%rd28845];
	}
	// end inline asm
	// begin inline asm
	{	
ld.global.cg.u64 %rd28849, [%rd28847];
	}
	// end inline asm
	// begin inline asm
	{	
ld.global.cg.u64 %rd28851, [%rd28849];
	}
	// end inline asm
	// begin inline asm
	{	
ld.global.cg.u64 %rd28853, [%rd28851];
	}
	// end inline asm
	// begin inline asm
	{	
ld.global.cg.u64 %rd28855, [%rd28853];
	}
	// end inline asm
	// begin inline asm
	{	
ld.global.cg.u64 %rd28857, [%rd28855];
	}
	// end inline asm
	// begin inline asm
	{	
ld.global.cg.u64 %rd28859, [%rd28857];
	}
	// end inline asm
	// begin inline asm
	{	
ld.global.cg.u64 %rd28861, [%rd28859];
	}
	// end inline asm
	// begin inline asm
	{	
ld.global.cg.u64 %rd28863, [%rd28861];
	}
	// end inline asm
	// begin inline asm
	{	
ld.global.cg.u64 %rd28865, [%rd28863];
	}
	// end inline asm
	// begin inline asm
	{	
ld.global.cg.u64 %rd28867, [%rd28865];
	}
	// end inline asm
	// begin inline asm
	{	
ld.global.cg.u64 %rd28869, [%rd28867];
	}
	// end inline asm
	// begin inline asm
	{	
ld.global.cg.u64 %rd28871, [%rd28869];
	}
	// end inline asm
	// begin inline asm
	{	
ld.global.cg.u64 %rd28873, [%rd28871];
	}
	// end inline asm
	// begin inline asm
	{	
ld.global.cg.u64 %rd28875, [%rd28873];
	}
	// end inline asm
	// begin inline asm
	{	
ld.global.cg.u64 %rd28877, [%rd28875];
	}
	// end inline asm
	// begin inline asm
	{	
ld.global.cg.u64 %rd28879, [%rd28877];
	}
	// end inline asm
	// begin inline asm
	{	
ld.global.cg.u64 %rd28881, [%rd28879];
	}
	// end inline asm
	// begin inline asm
	{	
ld.global.cg.u64 %rd28883, [%rd28881];
	}
	// end inline asm
	// begin inline asm
	{	
ld.global.cg.u64 %rd28885, [%rd28883];
	}
	// end inline asm
	// begin inline asm
	{	
ld.global.cg.u64 %rd28887, [%rd28885];
	}
	// end inline asm
	// begin inline asm
	{	
ld.global.cg.u64 %rd28889, [%rd28887];
	}
	// end inline asm
	// begin inline asm
	{	
ld.global.cg.u64 %rd28891, [%rd28889];
	}
	// end inline asm
	// begin inline asm
	{	
ld.global.cg.u64 %rd28893, [%rd28891];
	}
	// end inline asm
	// begin inline asm
	{	
ld.global.cg.u64 %rd28895, [%rd28893];
	}
	// end inline asm
	// begin inline asm
	{	
ld.global.cg.u64 %rd28897, [%rd28895];
	}
	// end inline asm
	// begin inline asm
	{	
ld.global.cg.u64 %rd28899, [%rd28897];
	}
	// end inline asm
	// begin inline asm
	{	
ld.global.cg.u64 %rd28901, [%rd28899];
	}
	// end inline asm
	// begin inline asm
	{	
ld.global.cg.u64 %rd28903, [%rd28901];
	}
	// end inline asm
	// begin inline asm
	{	
ld.global.cg.u64 %rd28905, [%rd28903];
	}
	// end inline asm
	// begin inline asm
	{	
ld.global.cg.u64 %rd28907, [%rd28905];
	}
	// end inline asm
	// begin inline asm
	{	
ld.global.cg.u64 %rd28909, [%rd28907];
	}
	// end inline asm
	// begin inline asm
	{	
ld.global.cg.u64 %rd28911, [%rd28909];
	}
	// end inline asm
	// begin inline asm
	{	
ld.global.cg.u64 %rd28913, [%rd28911];
	}
	// end inline asm
	// begin inline asm
	{	
ld.global.cg.u64 %rd28915, [%rd28913];
	}
	// end inline asm
	// begin inline asm
	{	
ld.global.cg.u64 %rd28917, [%rd28915];
	}
	// end inline asm
	// begin inline asm
	{	
ld.global.cg.u64 %rd28919, [%rd28917];
	}
	// end inline asm
	// begin inline asm
	{	
ld.global.cg.u64 %rd28921, [%rd28919];
	}
	// end inline asm
	// begin inline asm
	{	
ld.global.cg.u64 %rd28923, [%rd28921];
	}
	// end inline asm
	// begin inline asm
	{	
ld.global.cg.u64 %rd28925, [%rd28923];
	}
	// end inline asm
	// begin inline asm
	{	
ld.global.cg.u64 %rd28927, [%rd28925];
	}
	// end inline asm
	// begin inline asm
	{	
ld.global.cg.u64 %rd28929, [%rd28927];
	}
	// end inline asm
	// begin inline asm
	{	
ld.global.cg.u64 %rd28931, [%rd28929];
	}
	// end inline asm
	// begin inline asm
	{	
ld.global.cg.u64 %rd28933, [%rd28931];
	}
	// end inline asm
	// begin inline asm
	{	
ld.global.cg.u64 %rd28935, [%rd28933];
	}
	// end inline asm
	// begin inline asm
	{	
ld.global.cg.u64 %rd28937, [%rd28935];
	}
	// end inline asm
	// begin inline asm
	{	
ld.global.cg.u64 %rd28939, [%rd28937];
	}
	// end inline asm
	// begin inline asm
	{	
ld.global.cg.u64 %rd28941, [%rd28939];
	}
	// end inline asm
	// begin inline asm
	{	
ld.global.cg.u64 %rd28943, [%rd28941];
	}
	// end inline asm
	// begin inline asm
	{	
ld.global.cg.u64 %rd28945, [%rd28943];
	}
	// end inline asm
	// begin inline asm
	{	
ld.global.cg.u64 %rd28947, [%rd28945];
	}
	// end inline asm
	// begin inline asm
	{	
ld.global.cg.u64 %rd28949, [%rd28947];
	}
	// end inline asm
	// begin inline asm
	{	
ld.global.cg.u64 %rd28951, [%rd28949];
	}
	// end inline asm
	// begin inline asm
	{	
ld.global.cg.u64 %rd28953, [%rd28951];
	}
	// end inline asm
	// begin inline asm
	{	
ld.global.cg.u64 %rd28955, [%rd28953];
	}
	// end inline asm
	// begin inline asm
	{	
ld.global.cg.u64 %rd28957, [%rd28955];
	}
	// end inline asm
	// begin inline asm
	{	
ld.global.cg.u64 %rd28959, [%rd28957];
	}
	// end inline asm
	// begin inline asm
	{	
ld.global.cg.u64 %rd28961, [%rd28959];
	}
	// end inline asm
	// begin inline asm
	{	
ld.global.cg.u64 %rd28963, [%rd28961];
	}
	// end inline asm
	// begin inline asm
	{	
ld.global.cg.u64 %rd28965, [%rd28963];
	}
	// end inline asm
	// begin inline asm
	{	
ld.global.cg.u64 %rd28967, [%rd28965];
	}
	// end inline asm
	// begin inline asm
	{	
ld.global.cg.u64 %rd28969, [%rd28967];
	}
	// end inline asm
	// begin inline asm
	{	
ld.global.cg.u64 %rd28971, [%rd28969];
	}
	// end inline asm
	// begin inline asm
	{	
ld.global.cg.u64 %rd28973, [%rd28971];
	}
	// end inline asm
	// begin inline asm
	{	
ld.global.cg.u64 %rd28975, [%rd28973];
	}
	// end inline asm
	// begin inline asm
	{	
ld.global.cg.u64 %rd28977, [%rd28975];
	}
	// end inline asm
	// begin inline asm
	{	
ld.global.cg.u64 %rd28979, [%rd28977];
	}
	// end inline asm
	// begin inline asm
	{	
ld.global.cg.u64 %rd28981, [%rd28979];
	}
	// end inline asm
	// begin inline asm
	{	
ld.global.cg.u64 %rd28983, [%rd28981];
	}
	// end inline asm
	// begin inline asm
	{	
ld.global.cg.u64 %rd28985, [%rd28983];
	}
	// end inline asm
	// begin inline asm
	{	
ld.global.cg.u64 %rd28987, [%rd28985];
	}
	// end inline asm
	// begin inline asm
	{	
ld.global.cg.u64 %rd28989, [%rd28987];
	}
	// end inline asm
	// begin inline asm
	{	
ld.global.cg.u64 %rd28991, [%rd28989];
	}
	// end inline asm
	// begin inline asm
	{	
ld.global.cg.u64 %rd28993, [%rd28991];
	}
	// end inline asm
	// begin inline asm
	{	
ld.global.cg.u64 %rd28995, [%rd28993];
	}
	// end inline asm
	// begin inline asm
	{	
ld.global.cg.u64 %rd28997, [%rd28995];
	}
	// end inline asm
	// begin inline asm
	{	
ld.global.cg.u64 %rd28999, [%rd28997];
	}
	// end inline asm
	// begin inline asm
	{	
ld.global.cg.u64 %rd29001, [%rd28999];
	}
	// end inline asm
	// begin inline asm
	{	
ld.global.cg.u64 %rd29003, [%rd29001];
	}
	// end inline asm
	// begin inline asm
	{	
ld.global.cg.u64 %rd29005, [%rd29003];
	}
	// end inline asm
	// begin inline asm
	{	
ld.global.cg.u64 %rd29007, [%rd29005];
	}
	// end inline asm
	// begin inline asm
	{	
ld.global.cg.u64 %rd29009, [%rd29007];
	}
	// end inline asm
	// begin inline asm
	{	
ld.global.cg.u64 %rd29011, [%rd29009];
	}
	// end inline asm
	// begin inline asm
	{	
ld.global.cg.u64 %rd29013, [%rd29011];
	}
	// end inline asm
	// begin inline asm
	{	
ld.global.cg.u64 %rd29015, [%rd29013];
	}
	// end inline asm
	// begin inline asm
	{	
ld.global.cg.u64 %rd29017, [%rd29015];
	}
	// end inline asm
	// begin inline asm
	{	
ld.global.cg.u64 %rd29019, [%rd29017];
	}
	// end inline asm
	// begin inline asm
	{	
ld.global.cg.u64 %rd29021, [%rd29019];
	}
	// end inline asm
	// begin inline asm
	{	
ld.global.cg.u64 %rd29023, [%rd29021];
	}
	// end inline asm
	// begin inline asm
	{	
ld.global.cg.u64 %rd29025, [%rd29023];
	}
	// end inline asm
	// begin inline asm
	{	
ld.global.cg.u64 %rd29027, [%rd29025];
	}
	// end inline asm
	// begin inline asm
	{	
ld.global.cg.u64 %rd29029, [%rd29027];
	}
	// end inline asm
	// begin inline asm
	{	
ld.global.cg.u64 %rd29031, [%rd29029];
	}
	// end inline asm
	// begin inline asm
	{	
ld.global.cg.u64 %rd29033, [%rd29031];
	}
	// end inline asm
	// begin inline asm
	{	
ld.global.cg.u64 %rd29035, [%rd29033];
	}
	// end inline asm
	// begin inline asm
	{	
ld.global.cg.u64 %rd29037, [%rd29035];
	}
	// end inline asm
	// begin inline asm
	{	
ld.global.cg.u64 %rd29039, [%rd29037];
	}
	// end inline asm
	// begin inline asm
	{	
ld.global.cg.u64 %rd29041, [%rd29039];
	}
	// end inline asm
	// begin inline asm
	{	
ld.global.cg.u64 %rd29043, [%rd29041];
	}
	// end inline asm
	// begin inline asm
	{	
ld.global.cg.u64 %rd29045, [%rd29043];
	}
	// end inline asm
	// begin inline asm
	{	
ld.global.cg.u64 %rd29047, [%rd29045];
	}
	// end inline asm
	// begin inline asm
	{	
ld.global.cg.u64 %rd29049, [%rd29047];
	}
	// end inline asm
	// begin inline asm
	{	
ld.global.cg.u64 %rd29051, [%rd29049];
	}
	// end inline asm
	// begin inline asm
	{	
ld.global.cg.u64 %rd29053, [%rd29051];
	}
	// end inline asm
	// begin inline asm
	{	
ld.global.cg.u64 %rd29055, [%rd29053];
	}
	// end inline asm
	// begin inline asm
	{	
ld.global.cg.u64 %rd29057, [%rd29055];
	}
	// end inline asm
	// begin inline asm
	{	
ld.global.cg.u64 %rd29059, [%rd29057];
	}
	// end inline asm
	// begin inline asm
	{	
ld.global.cg.u64 %rd29061, [%rd29059];
	}
	// end inline asm
	// begin inline asm
	{	
ld.global.cg.u64 %rd29063, [%rd29061];
	}
	// end inline asm
	// begin inline asm
	{	
ld.global.cg.u64 %rd29065, [%rd29063];
	}
	// end inline asm
	// begin inline asm
	{	
ld.global.cg.u64 %rd29067, [%rd29065];
	}
	// end inline asm
	// begin inline asm
	{	
ld.global.cg.u64 %rd29069, [%rd29067];
	}
	// end inline asm
	// begin inline asm
	{	
ld.global.cg.u64 %rd29071, [%rd29069];
	}
	// end inline asm
	// begin inline asm
	{	
ld.global.cg.u64 %rd29073, [%rd29071];
	}
	// end inline asm
	// begin inline asm
	{	
ld.global.cg.u64 %rd29075, [%rd29073];
	}
	// end inline asm
	// begin inline asm
	{	
ld.global.cg.u64 %rd29077, [%rd29075];
	}
	// end inline asm
	// begin inline asm
	{	
ld.global.cg.u64 %rd29079, [%rd29077];
	}
	// end inline asm
	// begin inline asm
	{	
ld.global.cg.u64 %rd29081, [%rd29079];
	}
	// end inline asm
	// begin inline asm
	{	
ld.global.cg.u64 %rd29083, [%rd29081];
	}
	// end inline asm
	// begin inline asm
	{	
ld.global.cg.u64 %rd29085, [%rd29083];
	}
	// end inline asm
	// begin inline asm
	{	
ld.global.cg.u64 %rd29087, [%rd29085];
	}
	// end inline asm
	// begin inline asm
	{	
ld.global.cg.u64 %rd29089, [%rd29087];
	}
	// end inline asm
	// begin inline asm
	{	
ld.global.cg.u64 %rd29091, [%rd29089];
	}
	// end inline asm
	// begin inline asm
	{	
ld.global.cg.u64 %rd29093, [%rd29091];
	}
	// end inline asm
	// begin inline asm
	{	
ld.global.cg.u64 %rd29095, [%rd29093];
	}
	// end inline asm
	// begin inline asm
	{	
ld.global.cg.u64 %rd29097, [%rd29095];
	}
	// end inline asm
	// begin inline asm
	{	
ld.global.cg.u64 %rd29099, [%rd29097];
	}
	// end inline asm
	// begin inline asm
	{	
ld.global.cg.u64 %rd29101, [%rd29099];
	}
	// end inline asm
	// begin inline asm
	{	
ld.global.cg.u64 %rd29103, [%rd29101];
	}
	// end inline asm
	// begin inline asm
	{	
ld.global.cg.u64 %rd29105, [%rd29103];
	}
	// end inline asm
	// begin inline asm
	{	
ld.global.cg.u64 %rd29107, [%rd29105];
	}
	// end inline asm
	// begin inline asm
	{	
ld.global.cg.u64 %rd29109, [%rd29107];
	}
	// end inline asm
	// begin inline asm
	{	
ld.global.cg.u64 %rd29111, [%rd29109];
	}
	// end inline asm
	// begin inline asm
	{	
ld.global.cg.u64 %rd29113, [%rd29111];
	}
	// end inline asm
	// begin inline asm
	{	
ld.global.cg.u64 %rd29115, [%rd29113];
	}
	// end inline asm
	// begin inline asm
	{	
ld.global.cg.u64 %rd29117, [%rd29115];
	}
	// end inline asm
	// begin inline asm
	{	
ld.global.cg.u64 %rd29119, [%rd29117];
	}
	// end inline asm
	// begin inline asm
	{	
ld.global.cg.u64 %rd29121, [%rd29119];
	}
	// end inline asm
	// begin inline asm
	{	
ld.global.cg.u64 %rd29123, [%rd29121];
	}
	// end inline asm
	// begin inline asm
	{	
ld.global.cg.u64 %rd29125, [%rd29123];
	}
	// end inline asm
	// begin inline asm
	{	
ld.global.cg.u64 %rd29127, [%rd29125];
	}
	// end inline asm
	// begin inline asm
	{	
ld.global.cg.u64 %rd29129, [%rd29127];
	}
	// end inline asm
	// begin inline asm
	{	
ld.global.cg.u64 %rd29131, [%rd29129];
	}
	// end inline asm
	// begin inline asm
	{	
ld.global.cg.u64 %rd29133, [%rd29131];
	}
	// end inline asm
	// begin inline asm
	{	
ld.global.cg.u64 %rd29135, [%rd29133];
	}
	// end inline asm
	// begin inline asm
	{	
ld.global.cg.u64 %rd29137, [%rd29135];
	}
	// end inline asm
	// begin inline asm
	{	
ld.global.cg.u64 %rd29139, [%rd29137];
	}
	// end inline asm
	// begin inline asm
	{	
ld.global.cg.u64 %rd29141, [%rd29139];
	}
	// end inline asm
	// begin inline asm
	{	
ld.global.cg.u64 %rd29143, [%rd29141];
	}
	// end inline asm
	// begin inline asm
	{	
ld.global.cg.u64 %rd29145, [%rd29143];
	}
	// end inline asm
	// begin inline asm
	{	
ld.global.cg.u64 %rd29147, [%rd29145];
	}
	// end inline asm
	// begin inline asm
	{	
ld.global.cg.u64 %rd29149, [%rd29147];
	}
	// end inline asm
	// begin inline asm
	{	
ld.global.cg.u64 %rd29151, [%rd29149];
	}
	// end inline asm
	// begin inline asm
	{	
ld.global.cg.u64 %rd29153, [%rd29151];
	}
	// end inline asm
	// begin inline asm
	{	
ld.global.cg.u64 %rd29155, [%rd29153];
	}
	// end inline asm
	// begin inline asm
	{	
ld.global.cg.u64 %rd29157, [%rd29155];
	}
	// end inline asm
	// begin inline asm
	{	
ld.global.cg.u64 %rd29159, [%rd29157];
	}
	// end inline asm
	// begin inline asm
	{	
ld.global.cg.u64 %rd29161, [%rd29159];
	}
	// end inline asm
	// begin inline asm
	{	
ld.global.cg.u64 %rd29163, [%rd29161];
	}
	// end inline asm
	// begin inline asm
	{	
ld.global.cg.u64 %rd29165, [%rd29163];
	}
	// end inline asm
	// begin inline asm
	{	
ld.global.cg.u64 %rd29167, [%rd29165];
	}
	// end inline asm
	// begin inline asm
	{	
ld.global.cg.u64 %rd29169, [%rd29167];
	}
	// end inline asm
	// begin inline asm
	{	
ld.global.cg.u64 %rd29171, [%rd29169];
	}
	// end inline asm
	// begin inline asm
	{	
ld.global.cg.u64 %rd29173, [%rd29171];
	}
	// end inline asm
	// begin inline asm
	{	
ld.global.cg.u64 %rd29175, [%rd29173];
	}
	// end inline asm
	// begin inline asm
	{	
ld.global.cg.u64 %rd29177, [%rd29175];
	}
	// end inline asm
	// begin inline asm
	{	
ld.global.cg.u64 %rd29179, [%rd29177];
	}
	// end inline asm
	// begin inline asm
	{	
ld.global.cg.u64 %rd29181, [%rd29179];
	}
	// end inline asm
	// begin inline asm
	{	
ld.global.cg.u64 %rd29183, [%rd29181];
	}
	// end inline asm
	// begin inline asm
	{	
ld.global.cg.u64 %rd29185, [%rd29183];
	}
	// end inline asm
	// begin inline asm
	{	
ld.global.cg.u64 %rd29187, [%rd29185];
	}
	// end inline asm
	// begin inline asm
	{	
ld.global.cg.u64 %rd29189, [%rd29187];
	}
	// end inline asm
	// begin inline asm
	{	
ld.global.cg.u64 %rd29191, [%rd29189];
	}
	// end inline asm
	// begin inline asm
	{	
ld.global.cg.u64 %rd29193, [%rd29191];
	}
	// end inline asm
	// begin inline asm
	{	
ld.global.cg.u64 %rd29195, [%rd29193];
	}
	// end inline asm
	// begin inline asm
	{	
ld.global.cg.u64 %rd29197, [%rd29195];
	}
	// end inline asm
	// begin inline asm
	{	
ld.global.cg.u64 %rd29199, [%rd29197];
	}
	// end inline asm
	// begin inline asm
	{	
ld.global.cg.u64 %rd29201, [%rd29199];
	}
	// end inline asm
	// begin inline asm
	{	
ld.global.cg.u64 %rd29203, [%rd29201];
	}
	// end inline asm
	// begin inline asm
	{	
ld.global.cg.u64 %rd29205, [%rd29203];
	}
	// end inline asm
	// begin inline asm
	{	
ld.global.cg.u64 %rd29207, [%rd29205];
	}
	// end inline asm
	// begin inline asm
	{	
ld.global.cg.u64 %rd29209, [%rd29207];
	}
	// end inline asm
	// begin inline asm
	{	
ld.global.cg.u64 %rd29211, [%rd29209];
	}
	// end inline asm
	// begin inline asm
	{	
ld.global.cg.u64 %rd29213, [%rd29211];
	}
	// end inline asm
	// begin inline asm
	{	
ld.global.cg.u64 %rd29215, [%rd29213];
	}
	// end inline asm
	// begin inline asm
	{	
ld.global.cg.u64 %rd29217, [%rd29215];
	}
	// end inline asm
	// begin inline asm
	{	
ld.global.cg.u64 %rd29219, [%rd29217];
	}
	// end inline asm
	// begin inline asm
	{	
ld.global.cg.u64 %rd29221, [%rd29219];
	}
	// end inline asm
	// begin inline asm
	{	
ld.global.cg.u64 %rd29223, [%rd29221];
	}
	// end inline asm
	// begin inline asm
	{	
ld.global.cg.u64 %rd29225, [%rd29223];
	}
	// end inline asm
	// begin inline asm
	{	
ld.global.cg.u64 %rd29227, [%rd29225];
	}
	// end inline asm
	// begin inline asm
	{	
ld.global.cg.u64 %rd29229, [%rd29227];
	}
	// end inline asm
	// begin inline asm
	{	
ld.global.cg.u64 %rd29231, [%rd29229];
	}
	// end inline asm
	// begin inline asm
	{	
ld.global.cg.u64 %rd29233, [%rd29231];
	}
	// end inline asm
	// begin inline asm
	{	
ld.global.cg.u64 %rd29235, [%rd29233];
	}
	// end inline asm
	// begin inline asm
	{	
ld.global.cg.u64 %rd29237, [%rd29235];
	}
	// end inline asm
	// begin inline asm
	{	
ld.global.cg.u64 %rd29239, [%rd29237];
	}
	// end inline asm
	// begin inline asm
	{	
ld.global.cg.u64 %rd29241, [%rd29239];
	}
	// end inline asm
	// begin inline asm
	{	
ld.global.cg.u64 %rd29243, [%rd29241];
	}
	// end inline asm
	// begin inline asm
	{	
ld.global.cg.u64 %rd29245, [%rd29243];
	}
	// end inline asm
	// begin inline asm
	{	
ld.global.cg.u64 %rd29247, [%rd29245];
	}
	// end inline asm
	// begin inline asm
	{	
ld.global.cg.u64 %rd29249, [%rd29247];
	}
	// end inline asm
	// begin inline asm
	{	
ld.global.cg.u64 %rd29251, [%rd29249];
	}
	// end inline asm
	// begin inline asm
	{	
ld.global.cg.u64 %rd29253, [%rd29251];
	}
	// end inline asm
	// begin inline asm
	{	
ld.global.cg.u64 %rd29255, [%rd29253];
	}
	// end inline asm
	// begin inline asm
	{	
ld.global.cg.u64 %rd29257, [%rd29255];
	}
	// end inline asm
	// begin inline asm
	{	
ld.global.cg.u64 %rd29259, [%rd29257];
	}
	// end inline asm
	// begin inline asm
	{	
ld.global.cg.u64 %rd29261, [%rd29259];
	}
	// end inline asm
	// begin inline asm
	{	
ld.global.cg.u64 %rd29263, [%rd29261];
	}
	// end inline asm
	// begin inline asm
	{	
ld.global.cg.u64 %rd29265, [%rd29263];
	}
	// end inline asm
	// begin inline asm
	{	
ld.global.cg.u64 %rd29267, [%rd29265];
	}
	// end inline asm
	// begin inline asm
	{	
ld.global.cg.u64 %rd29269, [%rd29267];
	}
	// end inline asm
	// begin inline asm
	{	
ld.global.cg.u64 %rd29271, [%rd29269];
	}
	// end inline asm
	// begin inline asm
	{	
ld.global.cg.u64 %rd29273, [%rd29271];
	}
	// end inline asm
	// begin inline asm
	{	
ld.global.cg.u64 %rd29275, [%rd29273];
	}
	// end inline asm
	// begin inline asm
	{	
ld.global.cg.u64 %rd29277, [%rd29275];
	}
	// end inline asm
	// begin inline asm
	{	
ld.global.cg.u64 %rd29279, [%rd29277];
	}
	// end inline asm
	// begin inline asm
	{	
ld.global.cg.u64 %rd29281, [%rd29279];
	}
	// end inline asm
	// begin inline asm
	{	
ld.global.cg.u64 %rd29283, [%rd29281];
	}
	// end inline asm
	// begin inline asm
	{	
ld.global.cg.u64 %rd29285, [%rd29283];
	}
	// end inline asm
	// begin inline asm
	{	
ld.global.cg.u64 %rd29287, [%rd29285];
	}
	// end inline asm
	// begin inline asm
	{	
ld.global.cg.u64 %rd29289, [%rd29287];
	}
	// end inline asm
	// begin inline asm
	{	
ld.global.cg.u64 %rd29291, [%rd29289];
	}
	// end inline asm
	// begin inline asm
	{	
ld.global.cg.u64 %rd29293, [%rd29291];
	}
	// end inline asm
	// begin inline asm
	{	
ld.global.cg.u64 %rd29295, [%rd29293];
	}
	// end inline asm
	// begin inline asm
	{	
ld.global.cg.u64 %rd29297, [%rd29295];
	}
	// end inline asm
	// begin inline asm
	{	
ld.global.cg.u64 %rd29299, [%rd29297];
	}
	// end inline asm
	// begin inline asm
	{	
ld.global.cg.u64 %rd29301, [%rd29299];
	}
	// end inline asm
	// begin inline asm
	{	
ld.global.cg.u64 %rd29303, [%rd29301];
	}
	// end inline asm
	// begin inline asm
	{	
ld.global.cg.u64 %rd29305, [%rd29303];
	}
	// end inline asm
	// begin inline asm
	{	
ld.global.cg.u64 %rd29307, [%rd29305];
	}
	// end inline asm
	// begin inline asm
	{	
ld.global.cg.u64 %rd29309, [%rd29307];
	}
	// end inline asm
	// begin inline asm
	{	
ld.global.cg.u64 %rd29311, [%rd29309];
	}
	// end inline asm
	// begin inline asm
	{	
ld.global.cg.u64 %rd29313, [%rd29311];
	}
	// end inline asm
	// begin inline asm
	{	
ld.global.cg.u64 %rd29315, [%rd29313];
	}
	// end inline asm
	// begin inline asm
	{	
ld.global.cg.u64 %rd29317, [%rd29315];
	}
	// end inline asm
	// begin inline asm
	{	
ld.global.cg.u64 %rd29319, [%rd29317];
	}
	// end inline asm
	// begin inline asm
	{	
ld.global.cg.u64 %rd29321, [%rd29319];
	}
	// end inline asm
	// begin inline asm
	{	
ld.global.cg.u64 %rd29323, [%rd29321];
	}
	// end inline asm
	// begin inline asm
	{	
ld.global.cg.u64 %rd29325, [%rd29323];
	}
	// end inline asm
	// begin inline asm
	{	
ld.global.cg.u64 %rd29327, [%rd29325];
	}
	// end inline asm
	// begin inline asm
	{	
ld.global.cg.u64 %rd29329, [%rd29327];
	}
	// end inline asm
	// begin inline asm
	{	
ld.global.cg.u64 %rd29331, [%rd29329];
	}
	// end inline asm
	// begin inline asm
	{	
ld.global.cg.u64 %rd29333, [%rd29331];
	}
	// end inline asm
	// begin inline asm
	{	
ld.global.cg.u64 %rd29335, [%rd29333];
	}
	// end inline asm
	// begin inline asm
	{	
ld.global.cg.u64 %rd29337, [%rd29335];
	}
	// end inline asm
	// begin inline asm
	{	
ld.global.cg.u64 %rd29339, [%rd29337];
	}
	// end inline asm
	// begin inline asm
	{	
ld.global.cg.u64 %rd29341, [%rd29339];
	}
	// end inline asm
	// begin inline asm
	{	
ld.global.cg.u64 %rd29343, [%rd29341];
	}
	// end inline asm
	// begin inline asm
	{	
ld.global.cg.u64 %rd29345, [%rd29343];
	}
	// end inline asm
	// begin inline asm
	{	
ld.global.cg.u64 %rd29347, [%rd29345];
	}
	// end inline asm
	// begin inline asm
	{	
ld.global.cg.u64 %rd29349, [%rd29347];
	}
	// end inline asm
	// begin inline asm
	{	
ld.global.cg.u64 %rd29351, [%rd29349];
	}
	// end inline asm
	// begin inline asm
	{	
ld.global.cg.u64 %rd29353, [%rd29351];
	}
	// end inline asm
	// begin inline asm
	{	
ld.global.cg.u64 %rd29355, [%rd29353];
	}
	// end inline asm
	// begin inline asm
	{	
ld.global.cg.u64 %rd29357, [%rd29355];
	}
	// end inline asm
	// begin inline asm
	{	
ld.global.cg.u64 %rd29359, [%rd29357];
	}
	// end inline asm
	// begin inline asm
	{	
ld.global.cg.u64 %rd29361, [%rd29359];
	}
	// end inline asm
	// begin inline asm
	{	
ld.global.cg.u64 %rd29363, [%rd29361];
	}
	// end inline asm
	// begin inline asm
	{	
ld.global.cg.u64 %rd29365, [%rd29363];
	}
	// end inline asm
	// begin inline asm
	{	
ld.global.cg.u64 %rd29367, [%rd29365];
	}
	// end inline asm
	// begin inline asm
	{	
ld.global.cg.u64 %rd29369, [%rd29367];
	}
	// end inline asm
	// begin inline asm
	{	
ld.global.cg.u64 %rd29371, [%rd29369];
	}
	// end inline asm
	// begin inline asm
	{	
ld.global.cg.u64 %rd29373, [%rd29371];
	}
	// end inline asm
	// begin inline asm
	{	
ld.global.cg.u64 %rd29375, [%rd29373];
	}
	// end inline asm
	// begin inline asm
	{	
ld.global.cg.u64 %rd29377, [%rd29375];
	}
	// end inline asm
	// begin inline asm
	{	
ld.global.cg.u64 %rd29379, [%rd29377];
	}
	// end inline asm
	// begin inline asm
	{	
ld.global.cg.u64 %rd29381, [%rd29379];
	}
	// end inline asm
	// begin inline asm
	{	
ld.global.cg.u64 %rd29383, [%rd29381];
	}
	// end inline asm
	// begin inline asm
	{	
ld.global.cg.u64 %rd29385, [%rd29383];
	}
	// end inline asm
	// begin inline asm
	{	
ld.global.cg.u64 %rd29387, [%rd29385];
	}
	// end inline asm
	// begin inline asm
	{	
ld.global.cg.u64 %rd29389, [%rd29387];
	}
	// end inline asm
	// begin inline asm
	{	
ld.global.cg.u64 %rd29391, [%rd29389];
	}
	// end inline asm
	// begin inline asm
	{	
ld.global.cg.u64 %rd29393, [%rd29391];
	}
	// end inline asm
	// begin inline asm
	{	
ld.global.cg.u64 %rd29395, [%rd29393];
	}
	// end inline asm
	// begin inline asm
	{	
ld.global.cg.u64 %rd29397, [%rd29395];
	}
	// end inline asm
	// begin inline asm
	{	
ld.global.cg.u64 %rd29399, [%rd29397];
	}
	// end inline asm
	// begin inline asm
	{	
ld.global.cg.u64 %rd29401, [%rd29399];
	}
	// end inline asm
	// begin inline asm
	{	
ld.global.cg.u64 %rd29403, [%rd29401];
	}
	// end inline asm
	// begin inline asm
	{	
ld.global.cg.u64 %rd29405, [%rd29403];
	}
	// end inline asm
	// begin inline asm
	{	
ld.global.cg.u64 %rd29407, [%rd29405];
	}
	// end inline asm
	// begin inline asm
	{	
ld.global.cg.u64 %rd29409, [%rd29407];
	}
	// end inline asm
	// begin inline asm
	{	
ld.global.cg.u64 %rd29411, [%rd29409];
	}
	// end inline asm
	// begin inline asm
	{	
ld.global.cg.u64 %rd29413, [%rd29411];
	}
	// end inline asm
	// begin inline asm
	{	
ld.global.cg.u64 %rd29415, [%rd29413];
	}
	// end inline asm
	// begin inline asm
	{	
ld.global.cg.u64 %rd29417, [%rd29415];
	}
	// end inline asm
	// begin inline asm
	{	
ld.global.cg.u64 %rd29419, [%rd29417];
	}
	// end inline asm
	// begin inline asm
	{	
ld.global.cg.u64 %rd29421, [%rd29419];
	}
	// end inline asm
	// begin inline asm
	{	
ld.global.cg.u64 %rd29423, [%rd29421];
	}
	// end inline asm
	// begin inline asm
	{	
ld.global.cg.u64 %rd29425, [%rd29423];
	}
	// end inline asm
	// begin inline asm
	{	
ld.global.cg.u64 %rd29427, [%rd29425];
	}
	// end inline asm
	// begin inline asm
	{	
ld.global.cg.u64 %rd29429, [%rd29427];
	}
	// end inline asm
	// begin inline asm
	{	
ld.global.cg.u64 %rd29431, [%rd29429];
	}
	// end inline asm
	// begin inline asm
	{	
ld.global.cg.u64 %rd29433, [%rd29431];
	}
	// end inline asm
	// begin inline asm
	{	
ld.global.cg.u64 %rd29435, [%rd29433];
	}
	// end inline asm
	// begin inline asm
	{	
ld.global.cg.u64 %rd29437, [%rd29435];
	}
	// end inline asm
	// begin inline asm
	{	
ld.global.cg.u64 %rd29439, [%rd29437];
	}
	// end inline asm
	// begin inline asm
	{	
ld.global.cg.u64 %rd29441, [%rd29439];
	}
	// end inline asm
	// begin inline asm
	{	
ld.global.cg.u64 %rd29443, [%rd29441];
	}
	// end inline asm
	// begin inline asm
	{	
ld.global.cg.u64 %rd29445, [%rd29443];
	}
	// end inline asm
	// begin inline asm
	{	
ld.global.cg.u64 %rd29447, [%rd29445];
	}
	// end inline asm
	// begin inline asm
	{	
ld.global.cg.u64 %rd29449, [%rd29447];
	}
	// end inline asm
	// begin inline asm
	{	
ld.global.cg.u64 %rd29451, [%rd29449];
	}
	// end inline asm
	// begin inline asm
	{	
ld.global.cg.u64 %rd29453, [%rd29451];
	}
	// end inline asm
	// begin inline asm
	{	
ld.global.cg.u64 %rd29455, [%rd29453];
	}
	// end inline asm
	// begin inline asm
	{	
ld.global.cg.u64 %rd29457, [%rd29455];
	}
	// end inline asm
	// begin inline asm
	{	
ld.global.cg.u64 %rd29459, [%rd29457];
	}
	// end inline asm
	// begin inline asm
	{	
ld.global.cg.u64 %rd29461, [%rd29459];
	}
	// end inline asm
	// begin inline asm
	{	
ld.global.cg.u64 %rd29463, [%rd29461];
	}
	// end inline asm
	// begin inline asm
	{	
ld.global.cg.u64 %rd29465, [%rd29463];
	}
	// end inline asm
	// begin inline asm
	{	
ld.global.cg.u64 %rd29467, [%rd29465];
	}
	// end inline asm
	// begin inline asm
	{	
ld.global.cg.u64 %rd29469, [%rd29467];
	}
	// end inline asm
	// begin inline asm
	{	
ld.global.cg.u64 %rd29471, [%rd29469];
	}
	// end inline asm
	// begin inline asm
	{	
ld.global.cg.u64 %rd29473, [%rd29471];
	}
	// end inline asm
	// begin inline asm
	{	
ld.global.cg.u64 %rd29475, [%rd29473];
	}
	// end inline asm
	// begin inline asm
	{	
ld.global.cg.u64 %rd29477, [%rd29475];
	}
	// end inline asm
	// begin inline asm
	{	
ld.global.cg.u64 %rd29479, [%rd29477];
	}
	// end inline asm
	// begin inline asm
	{	
ld.global.cg.u64 %rd29481, [%rd29479];
	}
	// end inline asm
	// begin inline asm
	{	
ld.global.cg.u64 %rd29483, [%rd29481];
	}
	// end inline asm
	// begin inline asm
	{	
ld.global.cg.u64 %rd29485, [%rd29483];
	}
	// end inline asm
	// begin inline asm
	{	
ld.global.cg.u64 %rd29487, [%rd29485];
	}
	// end inline asm
	// begin inline asm
	{	
ld.global.cg.u64 %rd29489, [%rd29487];
	}
	// end inline asm
	// begin inline asm
	{	
ld.global.cg.u64 %rd29491, [%rd29489];
	}
	// end inline asm
	// begin inline asm
	{	
ld.global.cg.u64 %rd29493, [%rd29491];
	}
	// end inline asm
	// begin inline asm
	{	
ld.global.cg.u64 %rd29495, [%rd29493];
	}
	// end inline asm
	// begin inline asm
	{	
ld.global.cg.u64 %rd29497, [%rd29495];
	}
	// end inline asm
	// begin inline asm
	{	
ld.global.cg.u64 %rd29499, [%rd29497];
	}
	// end inline asm
	// begin inline asm
	{	
ld.global.cg.u64 %rd29501, [%rd29499];
	}
	// end inline asm
	// begin inline asm
	{	
ld.global.cg.u64 %rd29503, [%rd29501];
	}
	// end inline asm
	// begin inline asm
	{	
ld.global.cg.u64 %rd29505, [%rd29503];
	}
	// end inline asm
	// begin inline asm
	{	
ld.global.cg.u64 %rd29507, [%rd29505];
	}
	// end inline asm
	// begin inline asm
	{	
ld.global.cg.u64 %rd29509, [%rd29507];
	}
	// end inline asm
	// begin inline asm
	{	
ld.global.cg.u64 %rd29511, [%rd29509];
	}
	// end inline asm
	// begin inline asm
	{	
ld.global.cg.u64 %rd29513, [%rd29511];
	}
	// end inline asm
	// begin inline asm
	{	
ld.global.cg.u64 %rd29515, [%rd29513];
	}
	// end inline asm
	// begin inline asm
	{	
ld.global.cg.u64 %rd29517, [%rd29515];
	}
	// end inline asm
	// begin inline asm
	{	
ld.global.cg.u64 %rd29519, [%rd29517];
	}
	// end inline asm
	// begin inline asm
	{	
ld.global.cg.u64 %rd29521, [%rd29519];
	}
	// end inline asm
	// begin inline asm
	{	
ld.global.cg.u64 %rd29523, [%rd29521];
	}
	// end inline asm
	// begin inline asm
	{	
ld.global.cg.u64 %rd29525, [%rd29523];
	}
	// end inline asm
	// begin inline asm
	{	
ld.global.cg.u64 %rd29527, [%rd29525];
	}
	// end inline asm
	// begin inline asm
	{	
ld.global.cg.u64 %rd29529, [%rd29527];
	}
	// end inline asm
	// begin inline asm
	{	
ld.global.cg.u64 %rd29531, [%rd29529];
	}
	// end inline asm
	// begin inline asm
	{	
ld.global.cg.u64 %rd29533, [%rd29531];
	}
	// end inline asm
	// begin inline asm
	{	
ld.global.cg.u64 %rd29535, [%rd29533];
	}
	// end inline asm
	// begin inline asm
	{	
ld.global.cg.u64 %rd29537, [%rd29535];
	}
	// end inline asm
	// begin inline asm
	{	
ld.global.cg.u64 %rd29539, [%rd29537];
	}
	// end inline asm
	// begin inline asm
	{	
ld.global.cg.u64 %rd29541, [%rd29539];
	}
	// end inline asm
	// begin inline asm
	{	
ld.global.cg.u64 %rd29543, [%rd29541];
	}
	// end inline asm
	// begin inline asm
	{	
ld.global.cg.u64 %rd29545, [%rd29543];
	}
	// end inline asm
	// begin inline asm
	{	
ld.global.cg.u64 %rd29547, [%rd29545];
	}
	// end inline asm
	// begin inline asm
	{	
ld.global.cg.u64 %rd29549, [%rd29547];
	}
	// end inline asm
	// begin inline asm
	{	
ld.global.cg.u64 %rd29551, [%rd29549];
	}
	// end inline asm
	// begin inline asm
	{	
ld.global.cg.u64 %rd29553, [%rd29551];
	}
	// end inline asm
	// begin inline asm
	{	
ld.global.cg.u64 %rd29555, [%rd29553];
	}
	// end inline asm
	// begin inline asm
	{	
ld.global.cg.u64 %rd29557, [%rd29555];
	}
	// end inline asm
	// begin inline asm
	{	
ld.global.cg.u64 %rd29559, [%rd29557];
	}
	// end inline asm
	// begin inline asm
	{	
ld.global.cg.u64 %rd29561, [%rd29559];
	}
	// end inline asm
	// begin inline asm
	{	
ld.global.cg.u64 %rd29563, [%rd29561];
	}
	// end inline asm
	// begin inline asm
	{	
ld.global.cg.u64 %rd29565, [%rd29563];
	}
	// end inline asm
	// begin inline asm
	{	
ld.global.cg.u64 %rd29567, [%rd29565];
	}
	// end inline asm
	// begin inline asm
	{	
ld.global.cg.u64 %rd29569, [%rd29567];
	}
	// end inline asm
	// begin inline asm
	{	
ld.global.cg.u64 %rd29571, [%rd29569];
	}
	// end inline asm
	// begin inline asm
	{	
ld.global.cg.u64 %rd29573, [%rd29571];
	}
	// end inline asm
	// begin inline asm
	{	
ld.global.cg.u64 %rd29575, [%rd29573];
	}
	// end inline asm
	// begin inline asm
	{	
ld.global.cg.u64 %rd29577, [%rd29575];
	}
	// end inline asm
	// begin inline asm
	{	
ld.global.cg.u64 %rd29579, [%rd29577];
	}
	// end inline asm
	// begin inline asm
	{	
ld.global.cg.u64 %rd29581, [%rd29579];
	}
	// end inline asm
	// begin inline asm
	{	
ld.global.cg.u64 %rd29583, [%rd29581];
	}
	// end inline asm
	// begin inline asm
	{	
ld.global.cg.u64 %rd29585, [%rd29583];
	}
	// end inline asm
	// begin inline asm
	{	
ld.global.cg.u64 %rd29587, [%rd29585];
	}
	// end inline asm
	// begin inline asm
	{	
ld.global.cg.u64 %rd29589, [%rd29587];
	}
	// end inline asm
	// begin inline asm
	{	
ld.global.cg.u64 %rd29591, [%rd29589];
	}
	// end inline asm
	// begin inline asm
	{	
ld.global.cg.u64 %rd29593, [%rd29591];
	}
	// end inline asm
	// begin inline asm
	{	
ld.global.cg.u64 %rd29595, [%rd29593];
	}
	// end inline asm
	// begin inline asm
	{	
ld.global.cg.u64 %rd29597, [%rd29595];
	}
	// end inline asm
	// begin inline asm
	{	
ld.global.cg.u64 %rd29599, [%rd29597];
	}
	// end inline asm
	// begin inline asm
	{	
ld.global.cg.u64 %rd29601, [%rd29599];
	}
	// end inline asm
	// begin inline asm
	{	
ld.global.cg.u64 %rd29603, [%rd29601];
	}
	// end inline asm
	// begin inline asm
	{	
ld.global.cg.u64 %rd29605, [%rd29603];
	}
	// end inline asm
	// begin inline asm
	{	
ld.global.cg.u64 %rd29607, [%rd29605];
	}
	// end inline asm
	// begin inline asm
	{	
ld.global.cg.u64 %rd29609, [%rd29607];
	}
	// end inline asm
	// begin inline asm
	{	
ld.global.cg.u64 %rd29611, [%rd29609];
	}
	// end inline asm
	// begin inline asm
	{	
ld.global.cg.u64 %rd29613, [%rd29611];
	}
	// end inline asm
	// begin inline asm
	{	
ld.global.cg.u64 %rd29615, [%rd29613];
	}
	// end inline asm
	// begin inline asm
	{	
ld.global.cg.u64 %rd29617, [%rd29615];
	}
	// end inline asm
	// begin inline asm
	{	
ld.global.cg.u64 %rd29619, [%rd29617];
	}
	// end inline asm
	// begin inline asm
	{	
ld.global.cg.u64 %rd29621, [%rd29619];
	}
	// end inline asm
	// begin inline asm
	{	
ld.global.cg.u64 %rd29623, [%rd29621];
	}
	// end inline asm
	// begin inline asm
	{	
ld.global.cg.u64 %rd29625, [%rd29623];
	}
	// end inline asm
	// begin inline asm
	{	
ld.global.cg.u64 %rd29627, [%rd29625];
	}
	// end inline asm
	// begin inline asm
	{	
ld.global.cg.u64 %rd29629, [%rd29627];
	}
	// end inline asm
	// begin inline asm
	{	
ld.global.cg.u64 %rd29631, [%rd29629];
	}
	// end inline asm
	// begin inline asm
	{	
ld.global.cg.u64 %rd29633, [%rd29631];
	}
	// end inline asm
	// begin inline asm
	{	
ld.global.cg.u64 %rd29635, [%rd29633];
	}
	// end inline asm
	// begin inline asm
	{	
ld.global.cg.u64 %rd29637, [%rd29635];
	}
	// end inline asm
	// begin inline asm
	{	
ld.global.cg.u64 %rd29639, [%rd29637];
	}
	// end inline asm
	// begin inline asm
	{	
ld.global.cg.u64 %rd29641, [%rd29639];
	}
	// end inline asm
	// begin inline asm
	{	
ld.global.cg.u64 %rd29643, [%rd29641];
	}
	// end inline asm
	// begin inline asm
	{	
ld.global.cg.u64 %rd29645, [%rd29643];
	}
	// end inline asm
	// begin inline asm
	{	
ld.global.cg.u64 %rd29647, [%rd29645];
	}
	// end inline asm
	// begin inline asm
	{	
ld.global.cg.u64 %rd29649, [%rd29647];
	}
	// end inline asm
	// begin inline asm
	{	
ld.global.cg.u64 %rd29651, [%rd29649];
	}
	// end inline asm
	// begin inline asm
	{	
ld.global.cg.u64 %rd29653, [%rd29651];
	}
	// end inline asm
	// begin inline asm
	{	
ld.global.cg.u64 %rd29655, [%rd29653];
	}
	// end inline asm
	// begin inline asm
	{	
ld.global.cg.u64 %rd29657, [%rd29655];
	}
	// end inline asm
	// begin inline asm
	{	
ld.global.cg.u64 %rd29659, [%rd29657];
	}
	// end inline asm
	// begin inline asm
	{	
ld.global.cg.u64 %rd29661, [%rd29659];
	}
	// end inline asm
	// begin inline asm
	{	
ld.global.cg.u64 %rd29663, [%rd29661];
	}
	// end inline asm
	// begin inline asm
	{	
ld.global.cg.u64 %rd29665, [%rd29663];
	}
	// end inline asm
	// begin inline asm
	{	
ld.global.cg.u64 %rd29667, [%rd29665];
	}
	// end inline asm
	// begin inline asm
	{	
ld.global.cg.u64 %rd29669, [%rd29667];
	}
	// end inline asm
	// begin inline asm
	{	
ld.global.cg.u64 %rd29671, [%rd29669];
	}
	// end inline asm
	// begin inline asm
	{	
ld.global.cg.u64 %rd29673, [%rd29671];
	}
	// end inline asm
	// begin inline asm
	{	
ld.global.cg.u64 %rd29675, [%rd29673];
	}
	// end inline asm
	// begin inline asm
	{	
ld.global.cg.u64 %rd29677, [%rd29675];
	}
	// end inline asm
	// begin inline asm
	{	
ld.global.cg.u64 %rd29679, [%rd29677];
	}
	// end inline asm
	// begin inline asm
	{	
ld.global.cg.u64 %rd29681, [%rd29679];
	}
	// end inline asm
	// begin inline asm
	{	
ld.global.cg.u64 %rd29683, [%rd29681];
	}
	// end inline asm
	// begin inline asm
	{	
ld.global.cg.u64 %rd29685, [%rd29683];
	}
	// end inline asm
	// begin inline asm
	{	
ld.global.cg.u64 %rd29687, [%rd29685];
	}
	// end inline asm
	// begin inline asm
	{	
ld.global.cg.u64 %rd29689, [%rd29687];
	}
	// end inline asm
	// begin inline asm
	{	
ld.global.cg.u64 %rd29691, [%rd29689];
	}
	// end inline asm
	// begin inline asm
	{	
ld.global.cg.u64 %rd29693, [%rd29691];
	}
	// end inline asm
	// begin inline asm
	{	
ld.global.cg.u64 %rd29695, [%rd29693];
	}
	// end inline asm
	// begin inline asm
	{	
ld.global.cg.u64 %rd29697, [%rd29695];
	}
	// end inline asm
	// begin inline asm
	{	
ld.global.cg.u64 %rd29699, [%rd29697];
	}
	// end inline asm
	// begin inline asm
	{	
ld.global.cg.u64 %rd29701, [%rd29699];
	}
	// end inline asm
	// begin inline asm
	{	
ld.global.cg.u64 %rd29703, [%rd29701];
	}
	// end inline asm
	// begin inline asm
	{	
ld.global.cg.u64 %rd29705, [%rd29703];
	}
	// end inline asm
	// begin inline asm
	{	
ld.global.cg.u64 %rd29707, [%rd29705];
	}
	// end inline asm
	// begin inline asm
	{	
ld.global.cg.u64 %rd29709, [%rd29707];
	}
	// end inline asm
	// begin inline asm
	{	
ld.global.cg.u64 %rd29711, [%rd29709];
	}
	// end inline asm
	// begin inline asm
	{	
ld.global.cg.u64 %rd29713, [%rd29711];
	}
	// end inline asm
	// begin inline asm
	{	
ld.global.cg.u64 %rd29715, [%rd29713];
	}
	// end inline asm
	// begin inline asm
	{	
ld.global.cg.u64 %rd29717, [%rd29715];
	}
	// end inline asm
	// begin inline asm
	{	
ld.global.cg.u64 %rd29719, [%rd29717];
	}
	// end inline asm
	// begin inline asm
	{	
ld.global.cg.u64 %rd29721, [%rd29719];
	}
	// end inline asm
	// begin inline asm
	{	
ld.global.cg.u64 %rd29723, [%rd29721];
	}
	// end inline asm
	// begin inline asm
	{	
ld.global.cg.u64 %rd29725, [%rd29723];
	}
	// end inline asm
	// begin inline asm
	{	
ld.global.cg.u64 %rd29727, [%rd29725];
	}
	// end inline asm
	// begin inline asm
	{	
ld.global.cg.u64 %rd29729, [%rd29727];
	}
	// end inline asm
	// begin inline asm
	{	
ld.global.cg.u64 %rd29731, [%rd29729];
	}
	// end inline asm
	// begin inline asm
	{	
ld.global.cg.u64 %rd29733, [%rd29731];
	}
	// end inline asm
	// begin inline asm
	{	
ld.global.cg.u64 %rd29735, [%rd29733];
	}
	// end inline asm
	// begin inline asm
	{	
ld.global.cg.u64 %rd29737, [%rd29735];
	}
	// end inline asm
	// begin inline asm
	{	
ld.global.cg.u64 %rd29739, [%rd29737];
	}
	// end inline asm
	// begin inline asm
	{	
ld.global.cg.u64 %rd29741, [%rd29739];
	}
	// end inline asm
	// begin inline asm
	{	
ld.global.cg.u64 %rd29743, [%rd29741];
	}
	// end inline asm
	// begin inline asm
	{	
ld.global.cg.u64 %rd29745, [%rd29743];
	}
	// end inline asm
	// begin inline asm
	{	
ld.global.cg.u64 %rd29747, [%rd29745];
	}
	// end inline asm
	// begin inline asm
	{	
ld.global.cg.u64 %rd29749, [%rd29747];
	}
	// end inline asm
	// begin inline asm
	{	
ld.global.cg.u64 %rd29751, [%rd29749];
	}
	// end inline asm
	// begin inline asm
	{	
ld.global.cg.u64 %rd29753, [%rd29751];
	}
	// end inline asm
	// begin inline asm
	{	
ld.global.cg.u64 %rd29755, [%rd29753];
	}
	// end inline asm
	// begin inline asm
	{	
ld.global.cg.u64 %rd29757, [%rd29755];
	}
	// end inline asm
	// begin inline asm
	{	
ld.global.cg.u64 %rd29759, [%rd29757];
	}
	// end inline asm
	// begin inline asm
	{	
ld.global.cg.u64 %rd29761, [%rd29759];
	}
	// end inline asm
	// begin inline asm
	{	
ld.global.cg.u64 %rd29763, [%rd29761];
	}
	// end inline asm
	// begin inline asm
	{	
ld.global.cg.u64 %rd29765, [%rd29763];
	}
	// end inline asm
	// begin inline asm
	{	
ld.global.cg.u64 %rd29767, [%rd29765];
	}
	// end inline asm
	// begin inline asm
	{	
ld.global.cg.u64 %rd29769, [%rd29767];
	}
	// end inline asm
	// begin inline asm
	{	
ld.global.cg.u64 %rd29771, [%rd29769];
	}
	// end inline asm
	// begin inline asm
	{	
ld.global.cg.u64 %rd29773, [%rd29771];
	}
	// end inline asm
	// begin inline asm
	{	
ld.global.cg.u64 %rd29775, [%rd29773];
	}
	// end inline asm
	// begin inline asm
	{	
ld.global.cg.u64 %rd29777, [%rd29775];
	}
	// end inline asm
	// begin inline asm
	{	
ld.global.cg.u64 %rd29779, [%rd29777];
	}
	// end inline asm
	// begin inline asm
	{	
ld.global.cg.u64 %rd29781, [%rd29779];
	}
	// end inline asm
	// begin inline asm
	{	
ld.global.cg.u64 %rd29783, [%rd29781];
	}
	// end inline asm
	// begin inline asm
	{	
ld.global.cg.u64 %rd29785, [%rd29783];
	}
	// end inline asm
	// begin inline asm
	{	
ld.global.cg.u64 %rd29787, [%rd29785];
	}
	// end inline asm
	// begin inline asm
	{	
ld.global.cg.u64 %rd29789, [%rd29787];
	}
	// end inline asm
	// begin inline asm
	{	
ld.global.cg.u64 %rd29791, [%rd29789];
	}
	// end inline asm
	// begin inline asm
	{	
ld.global.cg.u64 %rd29793, [%rd29791];
	}
	// end inline asm
	// begin inline asm
	{	
ld.global.cg.u64 %rd29795, [%rd29793];
	}
	// end inline asm
	// begin inline asm
	{	
ld.global.cg.u64 %rd29797, [%rd29795];
	}
	// end inline asm
	// begin inline asm
	{	
ld.global.cg.u64 %rd29799, [%rd29797];
	}
	// end inline asm
	// begin inline asm
	{	
ld.global.cg.u64 %rd29801, [%rd29799];
	}
	// end inline asm
	// begin inline asm
	{	
ld.global.cg.u64 %rd29803, [%rd29801];
	}
	// end inline asm
	// begin inline asm
	{	
ld.global.cg.u64 %rd29805, [%rd29803];
	}
	// end inline asm
	// begin inline asm
	{	
ld.global.cg.u64 %rd29807, [%rd29805];
	}
	// end inline asm
	// begin inline asm
	{	
ld.global.cg.u64 %rd29809, [%rd29807];
	}
	// end inline asm
	// begin inline asm
	{	
ld.global.cg.u64 %rd29811, [%rd29809];
	}
	// end inline asm
	// begin inline asm
	{	
ld.global.cg.u64 %rd29813, [%rd29811];
	}
	// end inline asm
	// begin inline asm
	{	
ld.global.cg.u64 %rd29815, [%rd29813];
	}
	// end inline asm
	// begin inline asm
	{	
ld.global.cg.u64 %rd29817, [%rd29815];
	}
	// end inline asm
	// begin inline asm
	{	
ld.global.cg.u64 %rd29819, [%rd29817];
	}
	// end inline asm
	// begin inline asm
	{	
ld.global.cg.u64 %rd29821, [%rd29819];
	}
	// end inline asm
	// begin inline asm
	{	
ld.global.cg.u64 %rd29823, [%rd29821];
	}
	// end inline asm
	// begin inline asm
	{	
ld.global.cg.u64 %rd29825, [%rd29823];
	}
	// end inline asm
	// begin inline asm
	{	
ld.global.cg.u64 %rd29827, [%rd29825];
	}
	// end inline asm
	// begin inline asm
	{	
ld.global.cg.u64 %rd29829, [%rd29827];
	}
	// end inline asm
	// begin inline asm
	{	
ld.global.cg.u64 %rd29831, [%rd29829];
	}
	// end inline asm
	// begin inline asm
	{	
ld.global.cg.u64 %rd29833, [%rd29831];
	}
	// end inline asm
	// begin inline asm
	{	
ld.global.cg.u64 %rd29835, [%rd29833];
	}
	// end inline asm
	// begin inline asm
	{	
ld.global.cg.u64 %rd29837, [%rd29835];
	}
	// end inline asm
	// begin inline asm
	{	
ld.global.cg.u64 %rd29839, [%rd29837];
	}
	// end inline asm
	// begin inline asm
	{	
ld.global.cg.u64 %rd29841, [%rd29839];
	}
	// end inline asm
	// begin inline asm
	{	
ld.global.cg.u64 %rd29843, [%rd29841];
	}
	// end inline asm
	// begin inline asm
	{	
ld.global.cg.u64 %rd29845, [%rd29843];
	}
	// end inline asm
	// begin inline asm
	{	
ld.global.cg.u64 %rd29847, [%rd29845];
	}
	// end inline asm
	// begin inline asm
	{	
ld.global.cg.u64 %rd29849, [%rd29847];
	}
	// end inline asm
	// begin inline asm
	{	
ld.global.cg.u64 %rd29851, [%rd29849];
	}
	// end inline asm
	// begin inline asm
	{	
ld.global.cg.u64 %rd29853, [%rd29851];
	}
	// end inline asm
	// begin inline asm
	{	
ld.global.cg.u64 %rd29855, [%rd29853];
	}
	// end inline asm
	// begin inline asm
	{	
ld.global.cg.u64 %rd29857, [%rd29855];
	}
	// end inline asm
	// begin inline asm
	{	
ld.global.cg.u64 %rd29859, [%rd29857];
	}
	// end inline asm
	// begin inline asm
	{	
ld.global.cg.u64 %rd29861, [%rd29859];
	}
	// end inline asm
	// begin inline asm
	{	
ld.global.cg.u64 %rd29863, [%rd29861];
	}
	// end inline asm
	// begin inline asm
	{	
ld.global.cg.u64 %rd29865, [%rd29863];
	}
	// end inline asm
	// begin inline asm
	{	
ld.global.cg.u64 %rd29867, [%rd29865];
	}
	// end inline asm
	// begin inline asm
	{	
ld.global.cg.u64 %rd29869, [%rd29867];
	}
	// end inline asm
	// begin inline asm
	{	
ld.global.cg.u64 %rd29871, [%rd29869];
	}
	// end inline asm
	// begin inline asm
	{	
ld.global.cg.u64 %rd29873, [%rd29871];
	}
	// end inline asm
	// begin inline asm
	{	
ld.global.cg.u64 %rd29875, [%rd29873];
	}
	// end inline asm
	// begin inline asm
	{	
ld.global.cg.u64 %rd29877, [%rd29875];
	}
	// end inline asm
	// begin inline asm
	{	
ld.global.cg.u64 %rd29879, [%rd29877];
	}
	// end inline asm
	// begin inline asm
	{	
ld.global.cg.u64 %rd29881, [%rd29879];
	}
	// end inline asm
	// begin inline asm
	{	
ld.global.cg.u64 %rd29883, [%rd29881];
	}
	// end inline asm
	// begin inline asm
	{	
ld.global.cg.u64 %rd29885, [%rd29883];
	}
	// end inline asm
	// begin inline asm
	{	
ld.global.cg.u64 %rd29887, [%rd29885];
	}
	// end inline asm
	// begin inline asm
	{	
ld.global.cg.u64 %rd29889, [%rd29887];
	}
	// end inline asm
	// begin inline asm
	{	
ld.global.cg.u64 %rd29891, [%rd29889];
	}
	// end inline asm
	// begin inline asm
	{	
ld.global.cg.u64 %rd29893, [%rd29891];
	}
	// end inline asm
	// begin inline asm
	{	
ld.global.cg.u64 %rd29895, [%rd29893];
	}
	// end inline asm
	// begin inline asm
	{	
ld.global.cg.u64 %rd29897, [%rd29895];
	}
	// end inline asm
	// begin inline asm
	{	
ld.global.cg.u64 %rd29899, [%rd29897];
	}
	// end inline asm
	// begin inline asm
	{	
ld.global.cg.u64 %rd29901, [%rd29899];
	}
	// end inline asm
	// begin inline asm
	{	
ld.global.cg.u64 %rd29903, [%rd29901];
	}
	// end inline asm
	// begin inline asm
	{	
ld.global.cg.u64 %rd29905, [%rd29903];
	}
	// end inline asm
	// begin inline asm
	{	
ld.global.cg.u64 %rd29907, [%rd29905];
	}
	// end inline asm
	// begin inline asm
	{	
ld.global.cg.u64 %rd29909, [%rd29907];
	}
	// end inline asm
	// begin inline asm
	{	
ld.global.cg.u64 %rd29911, [%rd29909];
	}
	// end inline asm
	// begin inline asm
	{	
ld.global.cg.u64 %rd29913, [%rd29911];
	}
	// end inline asm
	// begin inline asm
	{	
ld.global.cg.u64 %rd29915, [%rd29913];
	}
	// end inline asm
	// begin inline asm
	{	
ld.global.cg.u64 %rd29917, [%rd29915];
	}
	// end inline asm
	// begin inline asm
	{	
ld.global.cg.u64 %rd29919, [%rd29917];
	}
	// end inline asm
	// begin inline asm
	{	
ld.global.cg.u64 %rd29921, [%rd29919];
	}
	// end inline asm
	// begin inline asm
	{	
ld.global.cg.u64 %rd29923, [%rd29921];
	}
	// end inline asm
	// begin inline asm
	{	
ld.global.cg.u64 %rd29925, [%rd29923];
	}
	// end inline asm
	// begin inline asm
	{	
ld.global.cg.u64 %rd29927, [%rd29925];
	}
	// end inline asm
	// begin inline asm
	{	
ld.global.cg.u64 %rd29929, [%rd29927];
	}
	// end inline asm
	// begin inline asm
	{	
ld.global.cg.u64 %rd29931, [%rd29929];
	}
	// end inline asm
	// begin inline asm
	{	
ld.global.cg.u64 %rd29933, [%rd29931];
	}
	// end inline asm
	// begin inline asm
	{	
ld.global.cg.u64 %rd29935, [%rd29933];
	}
	// end inline asm
	// begin inline asm
	{	
ld.global.cg.u64 %rd29937, [%rd29935];
	}
	// end inline asm
	// begin inline asm
	{	
ld.global.cg.u64 %rd29939, [%rd29937];
	}
	// end inline asm
	// begin inline asm
	{	
ld.global.cg.u64 %rd29941, [%rd29939];
	}
	// end inline asm
	// begin inline asm
	{	
ld.global.cg.u64 %rd29943, [%rd29941];
	}
	// end inline asm
	// begin inline asm
	{	
ld.global.cg.u64 %rd29945, [%rd29943];
	}
	// end inline asm
	// begin inline asm
	{	
ld.global.cg.u64 %rd29947, [%rd29945];
	}
	// end inline asm
	// begin inline asm
	{	
ld.global.cg.u64 %rd29949, [%rd29947];
	}
	// end inline asm
	// begin inline asm
	{	
ld.global.cg.u64 %rd29951, [%rd29949];
	}
	// end inline asm
	// begin inline asm
	{	
ld.global.cg.u64 %rd29953, [%rd29951];
	}
	// end inline asm
	// begin inline asm
	{	
ld.global.cg.u64 %rd29955, [%rd29953];
	}
	// end inline asm
	// begin inline asm
	{	
ld.global.cg.u64 %rd29957, [%rd29955];
	}
	// end inline asm
	// begin inline asm
	{	
ld.global.cg.u64 %rd29959, [%rd29957];
	}
	// end inline asm
	// begin inline asm
	{	
ld.global.cg.u64 %rd29961, [%rd29959];
	}
	// end inline asm
	// begin inline asm
	{	
ld.global.cg.u64 %rd29963, [%rd29961];
	}
	// end inline asm
	// begin inline asm
	{	
ld.global.cg.u64 %rd29965, [%rd29963];
	}
	// end inline asm
	// begin inline asm
	{	
ld.global.cg.u64 %rd29967, [%rd29965];
	}
	// end inline asm
	// begin inline asm
	{	
ld.global.cg.u64 %rd29969, [%rd29967];
	}
	// end inline asm
	// begin inline asm
	{	
ld.global.cg.u64 %rd29971, [%rd29969];
	}
	// end inline asm
	// begin inline asm
	{	
ld.global.cg.u64 %rd29973, [%rd29971];
	}
	// end inline asm
	// begin inline asm
	{	
ld.global.cg.u64 %rd29975, [%rd29973];
	}
	// end inline asm
	// begin inline asm
	{	
ld.global.cg.u64 %rd29977, [%rd29975];
	}
	// end inline asm
	// begin inline asm
	{	
ld.global.cg.u64 %rd29979, [%rd29977];
	}
	// end inline asm
	// begin inline asm
	{	
ld.global.cg.u64 %rd29981, [%rd29979];
	}
	// end inline asm
	// begin inline asm
	{	
ld.global.cg.u64 %rd29983, [%rd29981];
	}
	// end inline asm
	// begin inline asm
	{	
ld.global.cg.u64 %rd29985, [%rd29983];
	}
	// end inline asm
	// begin inline asm
	{	
ld.global.cg.u64 %rd29987, [%rd29985];
	}
	// end inline asm
	// begin inline asm
	{	
ld.global.cg.u64 %rd29989, [%rd29987];
	}
	// end inline asm
	// begin inline asm
	{	
ld.global.cg.u64 %rd29991, [%rd29989];
	}
	// end inline asm
	// begin inline asm
	{	
ld.global.cg.u64 %rd29993, [%rd29991];
	}
	// end inline asm
	// begin inline asm
	{	
ld.global.cg.u64 %rd29995, [%rd29993];
	}
	// end inline asm
	// begin inline asm
	{	
ld.global.cg.u64 %rd29997, [%rd29995];
	}
	// end inline asm
	// begin inline asm
	{	
ld.global.cg.u64 %rd29999, [%rd29997];
	}
	// end inline asm
	// begin inline asm
	{	
ld.global.cg.u64 %rd30001, [%rd29999];
	}
	// end inline asm
	// begin inline asm
	{	
ld.global.cg.u64 %rd30003, [%rd30001];
	}
	// end inline asm
	// begin inline asm
	{	
ld.global.cg.u64 %rd30005, [%rd30003];
	}
	// end inline asm
	// begin inline asm
	{	
ld.global.cg.u64 %rd30007, [%rd30005];
	}
	// end inline asm
	// begin inline asm
	{	
ld.global.cg.u64 %rd30009, [%rd30007];
	}
	// end inline asm
	// begin inline asm
	{	
ld.global.cg.u64 %rd30011, [%rd30009];
	}
	// end inline asm
	// begin inline asm
	{	
ld.global.cg.u64 %rd30013, [%rd30011];
	}
	// end inline asm
	// begin inline asm
	{	
ld.global.cg.u64 %rd30015, [%rd30013];
	}
	// end inline asm
	// begin inline asm
	{	
ld.global.cg.u64 %rd30017, [%rd30015];
	}
	// end inline asm
	// begin inline asm
	{	
ld.global.cg.u64 %rd30019, [%rd30017];
	}
	// end inline asm
	// begin inline asm
	{	
ld.global.cg.u64 %rd30021, [%rd30019];
	}
	// end inline asm
	// begin inline asm
	{	
ld.global.cg.u64 %rd30023, [%rd30021];
	}
	// end inline asm
	// begin inline asm
	{	
ld.global.cg.u64 %rd30025, [%rd30023];
	}
	// end inline asm
	// begin inline asm
	{	
ld.global.cg.u64 %rd30027, [%rd30025];
	}
	// end inline asm
	// begin inline asm
	{	
ld.global.cg.u64 %rd30029, [%rd30027];
	}
	// end inline asm
	// begin inline asm
	{	
ld.global.cg.u64 %rd30031, [%rd30029];
	}
	// end inline asm
	// begin inline asm
	{	
ld.global.cg.u64 %rd30033, [%rd30031];
	}
	// end inline asm
	// begin inline asm
	{	
ld.global.cg.u64 %rd30035, [%rd30033];
	}
	// end inline asm
	// begin inline asm
	{	
ld.global.cg.u64 %rd30037, [%rd30035];
	}
	// end inline asm
	// begin inline asm
	{	
ld.global.cg.u64 %rd30039, [%rd30037];
	}
	// end inline asm
	// begin inline asm
	{	
ld.global.cg.u64 %rd30041, [%rd30039];
	}
	// end inline asm
	// begin inline asm
	{	
ld.global.cg.u64 %rd30043, [%rd30041];
	}
	// end inline asm
	// begin inline asm
	{	
ld.global.cg.u64 %rd30045, [%rd30043];
	}
	// end inline asm
	// begin inline asm
	{	
ld.global.cg.u64 %rd30047, [%rd30045];
	}
	// end inline asm
	// begin inline asm
	{	
ld.global.cg.u64 %rd30049, [%rd30047];
	}
	// end inline asm
	// begin inline asm
	{	
ld.global.cg.u64 %rd30051, [%rd30049];
	}
	// end inline asm
	// begin inline asm
	{	
ld.global.cg.u64 %rd30053, [%rd30051];
	}
	// end inline asm
	// begin inline asm
	{	
ld.global.cg.u64 %rd30055, [%rd30053];
	}
	// end inline asm
	// begin inline asm
	{	
ld.global.cg.u64 %rd30057, [%rd30055];
	}
	// end inline asm
	// begin inline asm
	{	
ld.global.cg.u64 %rd30059, [%rd30057];
	}
	// end inline asm
	// begin inline asm
	{	
ld.global.cg.u64 %rd30061, [%rd30059];
	}
	// end inline asm
	// begin inline asm
	{	
ld.global.cg.u64 %rd30063, [%rd30061];
	}
	// end inline asm
	// begin inline asm
	{	
ld.global.cg.u64 %rd30065, [%rd30063];
	}
	// end inline asm
	// begin inline asm
	{	
ld.global.cg.u64 %rd30067, [%rd30065];
	}
	// end inline asm
	// begin inline asm
	{	
ld.global.cg.u64 %rd30069, [%rd30067];
	}
	// end inline asm
	// begin inline asm
	{	
ld.global.cg.u64 %rd30071, [%rd30069];
	}
	// end inline asm
	// begin inline asm
	{	
ld.global.cg.u64 %rd30073, [%rd30071];
	}
	// end inline asm
	// begin inline asm
	{	
ld.global.cg.u64 %rd30075, [%rd30073];
	}
	// end inline asm
	// begin inline asm
	{	
ld.global.cg.u64 %rd30077, [%rd30075];
	}
	// end inline asm
	// begin inline asm
	{	
ld.global.cg.u64 %rd30079, [%rd30077];
	}
	// end inline asm
	// begin inline asm
	{	
ld.global.cg.u64 %rd30081, [%rd30079];
	}
	// end inline asm
	// begin inline asm
	{	
ld.global.cg.u64 %rd30083, [%rd30081];
	}
	// end inline asm
	// begin inline asm
	{	
ld.global.cg.u64 %rd30085, [%rd30083];
	}
	// end inline asm
	// begin inline asm
	{	
ld.global.cg.u64 %rd30087, [%rd30085];
	}
	// end inline asm
	// begin inline asm
	{	
ld.global.cg.u64 %rd30089, [%rd30087];
	}
	// end inline asm
	// begin inline asm
	{	
ld.global.cg.u64 %rd30091, [%rd30089];
	}
	// end inline asm
	// begin inline asm
	{	
ld.global.cg.u64 %rd30093, [%rd30091];
	}
	// end inline asm
	// begin inline asm
	{	
ld.global.cg.u64 %rd30095, [%rd30093];
	}
	// end inline asm
	// begin inline asm
	{	
ld.global.cg.u64 %rd30097, [%rd30095];
	}
	// end inline asm
	// begin inline asm
	{	
ld.global.cg.u64 %rd30099, [%rd30097];
	}
	// end inline asm
	// begin inline asm
	{	
ld.global.cg.u64 %rd30101, [%rd30099];
	}
	// end inline asm
	// begin inline asm
	{	
ld.global.cg.u64 %rd30103, [%rd30101];
	}
	// end inline asm
	// begin inline asm
	{	
ld.global.cg.u64 %rd30105, [%rd30103];
	}
	// end inline asm
	// begin inline asm
	{	
ld.global.cg.u64 %rd30107, [%rd30105];
	}
	// end inline asm
	// begin inline asm
	{	
ld.global.cg.u64 %rd30109, [%rd30107];
	}
	// end inline asm
	// begin inline asm
	{	
ld.global.cg.u64 %rd30111, [%rd30109];
	}
	// end inline asm
	// begin inline asm
	{	
ld.global.cg.u64 %rd30113, [%rd30111];
	}
	// end inline asm
	// begin inline asm
	{	
ld.global.cg.u64 %rd30115, [%rd30113];
	}
	// end inline asm
	// begin inline asm
	{	
ld.global.cg.u64 %rd30117, [%rd30115];
	}
	// end inline asm
	// begin inline asm
	{	
ld.global.cg.u64 %rd30119, [%rd30117];
	}
	// end inline asm
	// begin inline asm
	{	
ld.global.cg.u64 %rd30121, [%rd30119];
	}
	// end inline asm
	// begin inline asm
	{	
ld.global.cg.u64 %rd30123, [%rd30121];
	}
	// end inline asm
	// begin inline asm
	{	
ld.global.cg.u64 %rd30125, [%rd30123];
	}
	// end inline asm
	// begin inline asm
	{	
ld.global.cg.u64 %rd30127, [%rd30125];
	}
	// end inline asm
	// begin inline asm
	{	
ld.global.cg.u64 %rd30129, [%rd30127];
	}
	// end inline asm
	// begin inline asm
	{	
ld.global.cg.u64 %rd30131, [%rd30129];
	}
	// end inline asm
	// begin inline asm
	{	
ld.global.cg.u64 %rd30133, [%rd30131];
	}
	// end inline asm
	// begin inline asm
	{	
ld.global.cg.u64 %rd30135, [%rd30133];
	}
	// end inline asm
	// begin inline asm
	{	
ld.global.cg.u64 %rd30137, [%rd30135];
	}
	// end inline asm
	// begin inline asm
	{	
ld.global.cg.u64 %rd30139, [%rd30137];
	}
	// end inline asm
	// begin inline asm
	{	
ld.global.cg.u64 %rd30141, [%rd30139];
	}
	// end inline asm
	// begin inline asm
	{	
ld.global.cg.u64 %rd30143, [%rd30141];
	}
	// end inline asm
	// begin inline asm
	{	
ld.global.cg.u64 %rd30145, [%rd30143];
	}
	// end inline asm
	// begin inline asm
	{	
ld.global.cg.u64 %rd30147, [%rd30145];
	}
	// end inline asm
	// begin inline asm
	{	
ld.global.cg.u64 %rd30149, [%rd30147];
	}
	// end inline asm
	// begin inline asm
	{	
ld.global.cg.u64 %rd30151, [%rd30149];
	}
	// end inline asm
	// begin inline asm
	{	
ld.global.cg.u64 %rd30153, [%rd30151];
	}
	// end inline asm
	// begin inline asm
	{	
ld.global.cg.u64 %rd30155, [%rd30153];
	}
	// end inline asm
	// begin inline asm
	{	
ld.global.cg.u64 %rd30157, [%rd30155];
	}
	// end inline asm
	// begin inline asm
	{	
ld.global.cg.u64 %rd30159, [%rd30157];
	}
	// end inline asm
	// begin inline asm
	{	
ld.global.cg.u64 %rd30161, [%rd30159];
	}
	// end inline asm
	// begin inline asm
	{	
ld.global.cg.u64 %rd30163, [%rd30161];
	}
	// end inline asm
	// begin inline asm
	{	
ld.global.cg.u64 %rd30165, [%rd30163];
	}
	// end inline asm
	// begin inline asm
	{	
ld.global.cg.u64 %rd30167, [%rd30165];
	}
	// end inline asm
	// begin inline asm
	{	
ld.global.cg.u64 %rd30169, [%rd30167];
	}
	// end inline asm
	// begin inline asm
	{	
ld.global.cg.u64 %rd30171, [%rd30169];
	}
	// end inline asm
	// begin inline asm
	{	
ld.global.cg.u64 %rd30173, [%rd30171];
	}
	// end inline asm
	// begin inline asm
	{	
ld.global.cg.u64 %rd30175, [%rd30173];
	}
	// end inline asm
	// begin inline asm
	{	
ld.global.cg.u64 %rd30177, [%rd30175];
	}
	// end inline asm
	// begin inline asm
	{	
ld.global.cg.u64 %rd30179, [%rd30177];
	}
	// end inline asm
	// begin inline asm
	{	
ld.global.cg.u64 %rd30181, [%rd30179];
	}
	// end inline asm
	// begin inline asm
	{	
ld.global.cg.u64 %rd30183, [%rd30181];
	}
	// end inline asm
	// begin inline asm
	{	
ld.global.cg.u64 %rd30185, [%rd30183];
	}
	// end inline asm
	// begin inline asm
	{	
ld.global.cg.u64 %rd30187, [%rd30185];
	}
	// end inline asm
	// begin inline asm
	{	
ld.global.cg.u64 %rd30189, [%rd30187];
	}
	// end inline asm
	// begin inline asm
	{	
ld.global.cg.u64 %rd30191, [%rd30189];
	}
	// end inline asm
	// begin inline asm
	{	
ld.global.cg.u64 %rd30193, [%rd30191];
	}
	// end inline asm
	// begin inline asm
	{	
ld.global.cg.u64 %rd30195, [%rd30193];
	}
	// end inline asm
	// begin inline asm
	{	
ld.global.cg.u64 %rd30197, [%rd30195];
	}
	// end inline asm
	// begin inline asm
	{	
ld.global.cg.u64 %rd30199, [%rd30197];
	}
	// end inline asm
	// begin inline asm
	{	
ld.global.cg.u64 %rd30201, [%rd30199];
	}
	// end inline asm
	// begin inline asm
	{	
ld.global.cg.u64 %rd30203, [%rd30201];
	}
	// end inline asm
	// begin inline asm
	{	
ld.global.cg.u64 %rd30205, [%rd30203];
	}
	// end inline asm
	// begin inline asm
	{	
ld.global.cg.u64 %rd30207, [%rd30205];
	}
	// end inline asm
	// begin inline asm
	{	
ld.global.cg.u64 %rd30209, [%rd30207];
	}
	// end inline asm
	// begin inline asm
	{	
ld.global.cg.u64 %rd30211, [%rd30209];
	}
	// end inline asm
	// begin inline asm
	{	
ld.global.cg.u64 %rd30213, [%rd30211];
	}
	// end inline asm
	// begin inline asm
	{	
ld.global.cg.u64 %rd30215, [%rd30213];
	}
	// end inline asm
	// begin inline asm
	{	
ld.global.cg.u64 %rd30217, [%rd30215];
	}
	// end inline asm
	// begin inline asm
	{	
ld.global.cg.u64 %rd30219, [%rd30217];
	}
	// end inline asm
	// begin inline asm
	{	
ld.global.cg.u64 %rd30221, [%rd30219];
	}
	// end inline asm
	// begin inline asm
	{	
ld.global.cg.u64 %rd30223, [%rd30221];
	}
	// end inline asm
	// begin inline asm
	{	
ld.global.cg.u64 %rd30225, [%rd30223];
	}
	// end inline asm
	// begin inline asm
	{	
ld.global.cg.u64 %rd30227, [%rd30225];
	}
	// end inline asm
	// begin inline asm
	{	
ld.global.cg.u64 %rd30229, [%rd30227];
	}
	// end inline asm
	// begin inline asm
	{	
ld.global.cg.u64 %rd30231, [%rd30229];
	}
	// end inline asm
	// begin inline asm
	{	
ld.global.cg.u64 %rd30233, [%rd30231];
	}
	// end inline asm
	// begin inline asm
	{	
ld.global.cg.u64 %rd30235, [%rd30233];
	}
	// end inline asm
	// begin inline asm
	{	
ld.global.cg.u64 %rd30237, [%rd30235];
	}
	// end inline asm
	// begin inline asm
	{	
ld.global.cg.u64 %rd30239, [%rd30237];
	}
	// end inline asm
	// begin inline asm
	{	
ld.global.cg.u64 %rd30241, [%rd30239];
	}
	// end inline asm
	// begin inline asm
	{	
ld.global.cg.u64 %rd30243, [%rd30241];
	}
	// end inline asm
	// begin inline asm
	{	
ld.global.cg.u64 %rd30245, [%rd30243];
	}
	// end inline asm
	// begin inline asm
	{	
ld.global.cg.u64 %rd30247, [%rd30245];
	}
	// end inline asm
	// begin inline asm
	{	
ld.global.cg.u64 %rd30249, [%rd30247];
	}
	// end inline asm
	// begin inline asm
	{	
ld.global.cg.u64 %rd30251, [%rd30249];
	}
	// end inline asm
	// begin inline asm
	{	
ld.global.cg.u64 %rd30253, [%rd30251];
	}
	// end inline asm
	// begin inline asm
	{	
ld.global.cg.u64 %rd30255, [%rd30253];
	}
	// end inline asm
	// begin inline asm
	{	
ld.global.cg.u64 %rd30257, [%rd30255];
	}
	// end inline asm
	// begin inline asm
	{	
ld.global.cg.u64 %rd30259, [%rd30257];
	}
	// end inline asm
	// begin inline asm
	{	
ld.global.cg.u64 %rd30261, [%rd30259];
	}
	// end inline asm
	// begin inline asm
	{	
ld.global.cg.u64 %rd30263, [%rd30261];
	}
	// end inline asm
	// begin inline asm
	{	
ld.global.cg.u64 %rd30265, [%rd30263];
	}
	// end inline asm
	// begin inline asm
	{	
ld.global.cg.u64 %rd30267, [%rd30265];
	}
	// end inline asm
	// begin inline asm
	{	
ld.global.cg.u64 %rd30269, [%rd30267];
	}
	// end inline asm
	// begin inline asm
	{	
ld.global.cg.u64 %rd30271, [%rd30269];
	}
	// end inline asm
	// begin inline asm
	{	
ld.global.cg.u64 %rd30273, [%rd30271];
	}
	// end inline asm
	// begin inline asm
	{	
ld.global.cg.u64 %rd30275, [%rd30273];
	}
	// end inline asm
	// begin inline asm
	{	
ld.global.cg.u64 %rd30277, [%rd30275];
	}
	// end inline asm
	// begin inline asm
	{	
ld.global.cg.u64 %rd30279, [%rd30277];
	}
	// end inline asm
	// begin inline asm
	{	
ld.global.cg.u64 %rd30281, [%rd30279];
	}
	// end inline asm
	// begin inline asm
	{	
ld.global.cg.u64 %rd30283, [%rd30281];
	}
	// end inline asm
	// begin inline asm
	{	
ld.global.cg.u64 %rd30285, [%rd30283];
	}
	// end inline asm
	// begin inline asm
	{	
ld.global.cg.u64 %rd30287, [%rd30285];
	}
	// end inline asm
	// begin inline asm
	{	
ld.global.cg.u64 %rd30289, [%rd30287];
	}
	// end inline asm
	// begin inline asm
	{	
ld.global.cg.u64 %rd30291, [%rd30289];
	}
	// end inline asm
	// begin inline asm
	{	
ld.global.cg.u64 %rd30293, [%rd30291];
	}
	// end inline asm
	// begin inline asm
	{	
ld.global.cg.u64 %rd30295, [%rd30293];
	}
	// end inline asm
	// begin inline asm
	{	
ld.global.cg.u64 %rd30297, [%rd30295];
	}
	// end inline asm
	// begin inline asm
	{	
ld.global.cg.u64 %rd30299, [%rd30297];
	}
	// end inline asm
	// begin inline asm
	{	
ld.global.cg.u64 %rd30301, [%rd30299];
	}
	// end inline asm
	// begin inline asm
	{	
ld.global.cg.u64 %rd30303, [%rd30301];
	}
	// end inline asm
	// begin inline asm
	{	
ld.global.cg.u64 %rd30305, [%rd30303];
	}
	// end inline asm
	// begin inline asm
	{	
ld.global.cg.u64 %rd30307, [%rd30305];
	}
	// end inline asm
	// begin inline asm
	{	
ld.global.cg.u64 %rd30309, [%rd30307];
	}
	// end inline asm
	// begin inline asm
	{	
ld.global.cg.u64 %rd30311, [%rd30309];
	}
	// end inline asm
	// begin inline asm
	{	
ld.global.cg.u64 %rd30313, [%rd30311];
	}
	// end inline asm
	// begin inline asm
	{	
ld.global.cg.u64 %rd30315, [%rd30313];
	}
	// end inline asm
	// begin inline asm
	{	
ld.global.cg.u64 %rd30317, [%rd30315];
	}
	// end inline asm
	// begin inline asm
	{	
ld.global.cg.u64 %rd30319, [%rd30317];
	}
	// end inline asm
	// begin inline asm
	{	
ld.global.cg.u64 %rd30321, [%rd30319];
	}
	// end inline asm
	// begin inline asm
	{	
ld.global.cg.u64 %rd30323, [%rd30321];
	}
	// end inline asm
	// begin inline asm
	{	
ld.global.cg.u64 %rd30325, [%rd30323];
	}
	// end inline asm
	// begin inline asm
	{	
ld.global.cg.u64 %rd30327, [%rd30325];
	}
	// end inline asm
	// begin inline asm
	{	
ld.global.cg.u64 %rd30329, [%rd30327];
	}
	// end inline asm
	// begin inline asm
	{	
ld.global.cg.u64 %rd30331, [%rd30329];
	}
	// end inline asm
	// begin inline asm
	{	
ld.global.cg.u64 %rd30333, [%rd30331];
	}
	// end inline asm
	// begin inline asm
	{	
ld.global.cg.u64 %rd30335, [%rd30333];
	}
	// end inline asm
	// begin inline asm
	{	
ld.global.cg.u64 %rd30337, [%rd30335];
	}
	// end inline asm
	// begin inline asm
	{	
ld.global.cg.u64 %rd30339, [%rd30337];
	}
	// end inline asm
	// begin inline asm
	{	
ld.global.cg.u64 %rd30341, [%rd30339];
	}
	// end inline asm
	// begin inline asm
	{	
ld.global.cg.u64 %rd30343, [%rd30341];
	}
	// end inline asm
	// begin inline asm
	{	
ld.global.cg.u64 %rd30345, [%rd30343];
	}
	// end inline asm
	// begin inline asm
	{	
ld.global.cg.u64 %rd30347, [%rd30345];
	}
	// end inline asm
	// begin inline asm
	{	
ld.global.cg.u64 %rd30349, [%rd30347];
	}
	// end inline asm
	// begin inline asm
	{	
ld.global.cg.u64 %rd30351, [%rd30349];
	}
	// end inline asm
	// begin inline asm
	{	
ld.global.cg.u64 %rd30353, [%rd30351];
	}
	// end inline asm
	// begin inline asm
	{	
ld.global.cg.u64 %rd30355, [%rd30353];
	}
	// end inline asm
	// begin inline asm
	{	
ld.global.cg.u64 %rd30357, [%rd30355];
	}
	// end inline asm
	// begin inline asm
	{	
ld.global.cg.u64 %rd30359, [%rd30357];
	}
	// end inline asm
	// begin inline asm
	{	
ld.global.cg.u64 %rd30361, [%rd30359];
	}
	// end inline asm
	// begin inline asm
	{	
ld.global.cg.u64 %rd30363, [%rd30361];
	}
	// end inline asm
	// begin inline asm
	{	
ld.global.cg.u64 %rd30365, [%rd30363];
	}
	// end inline asm
	// begin inline asm
	{	
ld.global.cg.u64 %rd30367, [%rd30365];
	}
	// end inline asm
	// begin inline asm
	{	
ld.global.cg.u64 %rd30369, [%rd30367];
	}
	// end inline asm
	// begin inline asm
	{	
ld.global.cg.u64 %rd30371, [%rd30369];
	}
	// end inline asm
	// begin inline asm
	{	
ld.global.cg.u64 %rd30373, [%rd30371];
	}
	// end inline asm
	// begin inline asm
	{	
ld.global.cg.u64 %rd30375, [%rd30373];
	}
	// end inline asm
	// begin inline asm
	{	
ld.global.cg.u64 %rd30377, [%rd30375];
	}
	// end inline asm
	// begin inline asm
	{	
ld.global.cg.u64 %rd30379, [%rd30377];
	}
	// end inline asm
	// begin inline asm
	{	
ld.global.cg.u64 %rd30381, [%rd30379];
	}
	// end inline asm
	// begin inline asm
	{	
ld.global.cg.u64 %rd30383, [%rd30381];
	}
	// end inline asm
	// begin inline asm
	{	
ld.global.cg.u64 %rd30385, [%rd30383];
	}
	// end inline asm
	// begin inline asm
	{	
ld.global.cg.u64 %rd30387, [%rd30385];
	}
	// end inline asm
	// begin inline asm
	{	
ld.global.cg.u64 %rd30389, [%rd30387];
	}
	// end inline asm
	// begin inline asm
	{	
ld.global.cg.u64 %rd30391, [%rd30389];
	}
	// end inline asm
	// begin inline asm
	{	
ld.global.cg.u64 %rd30393, [%rd30391];
	}
	// end inline asm
	// begin inline asm
	{	
ld.global.cg.u64 %rd30395, [%rd30393];
	}
	// end inline asm
	// begin inline asm
	{	
ld.global.cg.u64 %rd30397, [%rd30395];
	}
	// end inline asm
	// begin inline asm
	{	
ld.global.cg.u64 %rd30399, [%rd30397];
	}
	// end inline asm
	// begin inline asm
	{	
ld.global.cg.u64 %rd30401, [%rd30399];
	}
	// end inline asm
	// begin inline asm
	{	
ld.global.cg.u64 %rd30403, [%rd30401];
	}
	// end inline asm
	// begin inline asm
	{	
ld.global.cg.u64 %rd30405, [%rd30403];
	}
	// end inline asm
	// begin inline asm
	{	
ld.global.cg.u64 %rd30407, [%rd30405];
	}
	// end inline asm
	// begin inline asm
	{	
ld.global.cg.u64 %rd30409, [%rd30407];
	}
	// end inline asm
	// begin inline asm
	{	
ld.global.cg.u64 %rd30411, [%rd30409];
	}
	// end inline asm
	// begin inline asm
	{	
ld.global.cg.u64 %rd30413, [%rd30411];
	}
	// end inline asm
	// begin inline asm
	{	
ld.global.cg.u64 %rd30415, [%rd30413];
	}
	// end inline asm
	// begin inline asm
	{	
ld.global.cg.u64 %rd30417, [%rd30415];
	}
	// end inline asm
	// begin inline asm
	{	
ld.global.cg.u64 %rd30419, [%rd30417];
	}
	// end inline asm
	// begin inline asm
	{	
ld.global.cg.u64 %rd30421, [%rd30419];
	}
	// end inline asm
	// begin inline asm
	{	
ld.global.cg.u64 %rd30423, [%rd30421];
	}
	// end inline asm
	// begin inline asm
	{	
ld.global.cg.u64 %rd30425, [%rd30423];
	}
	// end inline asm
	// begin inline asm
	{	
ld.global.cg.u64 %rd30427, [%rd30425];
	}
	// end inline asm
	// begin inline asm
	{	
ld.global.cg.u64 %rd30429, [%rd30427];
	}
	// end inline asm
	// begin inline asm
	{	
ld.global.cg.u64 %rd30431, [%rd30429];
	}
	// end inline asm
	// begin inline asm
	{	
ld.global.cg.u64 %rd30433, [%rd30431];
	}
	// end inline asm
	// begin inline asm
	{	
ld.global.cg.u64 %rd30435, [%rd30433];
	}
	// end inline asm
	// begin inline asm
	{	
ld.global.cg.u64 %rd30437, [%rd30435];
	}
	// end inline asm
	// begin inline asm
	{	
ld.global.cg.u64 %rd30439, [%rd30437];
	}
	// end inline asm
	// begin inline asm
	{	
ld.global.cg.u64 %rd30441, [%rd30439];
	}
	// end inline asm
	// begin inline asm
	{	
ld.global.cg.u64 %rd30443, [%rd30441];
	}
	// end inline asm
	// begin inline asm
	{	
ld.global.cg.u64 %rd30445, [%rd30443];
	}
	// end inline asm
	// begin inline asm
	{	
ld.global.cg.u64 %rd30447, [%rd30445];
	}
	// end inline asm
	// begin inline asm
	{	
ld.global.cg.u64 %rd30449, [%rd30447];
	}
	// end inline asm
	// begin inline asm
	{	
ld.global.cg.u64 %rd30451, [%rd30449];
	}
	// end inline asm
	// begin inline asm
	{	
ld.global.cg.u64 %rd30453, [%rd30451];
	}
	// end inline asm
	// begin inline asm
	{	
ld.global.cg.u64 %rd30455, [%rd30453];
	}
	// end inline asm
	// begin inline asm
	{	
ld.global.cg.u64 %rd30457, [%rd30455];
	}
	// end inline asm
	// begin inline asm
	{	
ld.global.cg.u64 %rd30459, [%rd30457];
	}
	// end inline asm
	// begin inline asm
	{	
ld.global.cg.u64 %rd30461, [%rd30459];
	}
	// end inline asm
	// begin inline asm
	{	
ld.global.cg.u64 %rd30463, [%rd30461];
	}
	// end inline asm
	// begin inline asm
	{	
ld.global.cg.u64 %rd30465, [%rd30463];
	}
	// end inline asm
	// begin inline asm
	{	
ld.global.cg.u64 %rd30467, [%rd30465];
	}
	// end inline asm
	// begin inline asm
	{	
ld.global.cg.u64 %rd30469, [%rd30467];
	}
	// end inline asm
	// begin inline asm
	{	
ld.global.cg.u64 %rd30471, [%rd30469];
	}
	// end inline asm
	// begin inline asm
	{	
ld.global.cg.u64 %rd30473, [%rd30471];
	}
	// end inline asm
	// begin inline asm
	{	
ld.global.cg.u64 %rd30475, [%rd30473];
	}
	// end inline asm
	// begin inline asm
	{	
ld.global.cg.u64 %rd30477, [%rd30475];
	}
	// end inline asm
	// begin inline asm
	{	
ld.global.cg.u64 %rd30479, [%rd30477];
	}
	// end inline asm
	// begin inline asm
	{	
ld.global.cg.u64 %rd30481, [%rd30479];
	}
	// end inline asm
	// begin inline asm
	{	
ld.global.cg.u64 %rd30483, [%rd30481];
	}
	// end inline asm
	// begin inline asm
	{	
ld.global.cg.u64 %rd30485, [%rd30483];
	}
	// end inline asm
	// begin inline asm
	{	
ld.global.cg.u64 %rd30487, [%rd30485];
	}
	// end inline asm
	// begin inline asm
	{	
ld.global.cg.u64 %rd30489, [%rd30487];
	}
	// end inline asm
	// begin inline asm
	{	
ld.global.cg.u64 %rd30491, [%rd30489];
	}
	// end inline asm
	// begin inline asm
	{	
ld.global.cg.u64 %rd30493, [%rd30491];
	}
	// end inline asm
	// begin inline asm
	{	
ld.global.cg.u64 %rd30495, [%rd30493];
	}
	// end inline asm
	// begin inline asm
	{	
ld.global.cg.u64 %rd30497, [%rd30495];
	}
	// end inline asm
	// begin inline asm
	{	
ld.global.cg.u64 %rd30499, [%rd30497];
	}
	// end inline asm
	// begin inline asm
	{	
ld.global.cg.u64 %rd30501, [%rd30499];
	}
	// end inline asm
	// begin inline asm
	{	
ld.global.cg.u64 %rd30503, [%rd30501];
	}
	// end inline asm
	// begin inline asm
	{	
ld.global.cg.u64 %rd30505, [%rd30503];
	}
	// end inline asm
	// begin inline asm
	{	
ld.global.cg.u64 %rd30507, [%rd30505];
	}
	// end inline asm
	// begin inline asm
	{	
ld.global.cg.u64 %rd30509, [%rd30507];
	}
	// end inline asm
	// begin inline asm
	{	
ld.global.cg.u64 %rd30511, [%rd30509];
	}
	// end inline asm
	// begin inline asm
	{	
ld.global.cg.u64 %rd30513, [%rd30511];
	}
	// end inline asm
	// begin inline asm
	{	
ld.global.cg.u64 %rd30515, [%rd30513];
	}
	// end inline asm
	// begin inline asm
	{	
ld.global.cg.u64 %rd30517, [%rd30515];
	}
	// end inline asm
	// begin inline asm
	{	
ld.global.cg.u64 %rd30519, [%rd30517];
	}
	// end inline asm
	// begin inline asm
	{	
ld.global.cg.u64 %rd30521, [%rd30519];
	}
	// end inline asm
	// begin inline asm
	{	
ld.global.cg.u64 %rd30523, [%rd30521];
	}
	// end inline asm
	// begin inline asm
	{	
ld.global.cg.u64 %rd30525, [%rd30523];
	}
	// end inline asm
	// begin inline asm
	{	
ld.global.cg.u64 %rd30527, [%rd30525];
	}
	// end inline asm
	// begin inline asm
	{	
ld.global.cg.u64 %rd30529, [%rd30527];
	}
	// end inline asm
	// begin inline asm
	{	
ld.global.cg.u64 %rd30531, [%rd30529];
	}
	// end inline asm
	// begin inline asm
	{	
ld.global.cg.u64 %rd30533, [%rd30531];
	}
	// end inline asm
	// begin inline asm
	{	
ld.global.cg.u64 %rd30535, [%rd30533];
	}
	// end inline asm
	// begin inline asm
	{	
ld.global.cg.u64 %rd30537, [%rd30535];
	}
	// end inline asm
	// begin inline asm
	{	
ld.global.cg.u64 %rd30539, [%rd30537];
	}
	// end inline asm
	// begin inline asm
	{	
ld.global.cg.u64 %rd30541, [%rd30539];
	}
	// end inline asm
	// begin inline asm
	{	
ld.global.cg.u64 %rd30543, [%rd30541];
	}
	// end inline asm
	// begin inline asm
	{	
ld.global.cg.u64 %rd30545, [%rd30543];
	}
	// end inline asm
	// begin inline asm
	{	
ld.global.cg.u64 %rd30547, [%rd30545];
	}
	// end inline asm
	// begin inline asm
	{	
ld.global.cg.u64 %rd30549, [%rd30547];
	}
	// end inline asm
	// begin inline asm
	{	
ld.global.cg.u64 %rd30551, [%rd30549];
	}
	// end inline asm
	// begin inline asm
	{	
ld.global.cg.u64 %rd30553, [%rd30551];
	}
	// end inline asm
	// begin inline asm
	{	
ld.global.cg.u64 %rd30555, [%rd30553];
	}
	// end inline asm
	// begin inline asm
	{	
ld.global.cg.u64 %rd30557, [%rd30555];
	}
	// end inline asm
	// begin inline asm
	{	
ld.global.cg.u64 %rd30559, [%rd30557];
	}
	// end inline asm
	// begin inline asm
	{	
ld.global.cg.u64 %rd30561, [%rd30559];
	}
	// end inline asm
	// begin inline asm
	{	
ld.global.cg.u64 %rd30563, [%rd30561];
	}
	// end inline asm
	// begin inline asm
	{	
ld.global.cg.u64 %rd30565, [%rd30563];
	}
	// end inline asm
	// begin inline asm
	{	
ld.global.cg.u64 %rd30567, [%rd30565];
	}
	// end inline asm
	// begin inline asm
	{	
ld.global.cg.u64 %rd30569, [%rd30567];
	}
	// end inline asm
	// begin inline asm
	{	
ld.global.cg.u64 %rd30571, [%rd30569];
	}
	// end inline asm
	// begin inline asm
	{	
ld.global.cg.u64 %rd30573, [%rd30571];
	}
	// end inline asm
	// begin inline asm
	{	
ld.global.cg.u64 %rd30575, [%rd30573];
	}
	// end inline asm
	// begin inline asm
	{	
ld.global.cg.u64 %rd30577, [%rd30575];
	}
	// end inline asm
	// begin inline asm
	{	
ld.global.cg.u64 %rd30579, [%rd30577];
	}
	// end inline asm
	// begin inline asm
	{	
ld.global.cg.u64 %rd30581, [%rd30579];
	}
	// end inline asm
	// begin inline asm
	{	
ld.global.cg.u64 %rd30583, [%rd30581];
	}
	// end inline asm
	// begin inline asm
	{	
ld.global.cg.u64 %rd30585, [%rd30583];
	}
	// end inline asm
	// begin inline asm
	{	
ld.global.cg.u64 %rd30587, [%rd30585];
	}
	// end inline asm
	// begin inline asm
	{	
ld.global.cg.u64 %rd30589, [%rd30587];
	}
	// end inline asm
	// begin inline asm
	{	
ld.global.cg.u64 %rd30591, [%rd30589];
	}
	// end inline asm
	// begin inline asm
	{	
ld.global.cg.u64 %rd30593, [%rd30591];
	}
	// end inline asm
	// begin inline asm
	{	
ld.global.cg.u64 %rd30595, [%rd30593];
	}
	// end inline asm
	// begin inline asm
	{	
ld.global.cg.u64 %rd30597, [%rd30595];
	}
	// end inline asm
	// begin inline asm
	{	
ld.global.cg.u64 %rd30599, [%rd30597];
	}
	// end inline asm
	// begin inline asm
	{	
ld.global.cg.u64 %rd30601, [%rd30599];
	}
	// end inline asm
	// begin inline asm
	{	
ld.global.cg.u64 %rd30603, [%rd30601];
	}
	// end inline asm
	// begin inline asm
	{	
ld.global.cg.u64 %rd30605, [%rd30603];
	}
	// end inline asm
	// begin inline asm
	{	
ld.global.cg.u64 %rd30607, [%rd30605];
	}
	// end inline asm
	// begin inline asm
	{	
ld.global.cg.u64 %rd30609, [%rd30607];
	}
	// end inline asm
	// begin inline asm
	{	
ld.global.cg.u64 %rd30611, [%rd30609];
	}
	// end inline asm
	// begin inline asm
	{	
ld.global.cg.u64 %rd30613, [%rd30611];
	}
	// end inline asm
	// begin inline asm
	{	
ld.global.cg.u64 %rd30615, [%rd30613];
	}
	// end inline asm
	// begin inline asm
	{	
ld.global.cg.u64 %rd30617, [%rd30615];
	}
	// end inline asm
	// begin inline asm
	{	
ld.global.cg.u64 %rd30619, [%rd30617];
	}
	// end inline asm
	// begin inline asm
	{	
ld.global.cg.u64 %rd30621, [%rd30619];
	}
	// end inline asm
	// begin inline asm
	{	
ld.global.cg.u64 %rd30623, [%rd30621];
	}
	// end inline asm
	// begin inline asm
	{	
ld.global.cg.u64 %rd30625, [%rd30623];
	}
	// end inline asm
	// begin inline asm
	{	
ld.global.cg.u64 %rd30627, [%rd30625];
	}
	// end inline asm
	// begin inline asm
	{	
ld.global.cg.u64 %rd30629, [%rd30627];
	}
	// end inline asm
	// begin inline asm
	{	
ld.global.cg.u64 %rd30631, [%rd30629];
	}
	// end inline asm
	// begin inline asm
	{	
ld.global.cg.u64 %rd30633, [%rd30631];
	}
	// end inline asm
	// begin inline asm
	{	
ld.global.cg.u64 %rd30635, [%rd30633];
	}
	// end inline asm
	// begin inline asm
	{	
ld.global.cg.u64 %rd30637, [%rd30635];
	}
	// end inline asm
	// begin inline asm
	{	
ld.global.cg.u64 %rd30639, [%rd30637];
	}
	// end inline asm
	// begin inline asm
	{	
ld.global.cg.u64 %rd30641, [%rd30639];
	}
	// end inline asm
	// begin inline asm
	{	
ld.global.cg.u64 %rd30643, [%rd30641];
	}
	// end inline asm
	// begin inline asm
	{	
ld.global.cg.u64 %rd30645, [%rd30643];
	}
	// end inline asm
	// begin inline asm
	{	
ld.global.cg.u64 %rd30647, [%rd30645];
	}
	// end inline asm
	// begin inline asm
	{	
ld.global.cg.u64 %rd30649, [%rd30647];
	}
	// end inline asm
	// begin inline asm
	{	
ld.global.cg.u64 %rd30651, [%rd30649];
	}
	// end inline asm
	// begin inline asm
	{	
ld.global.cg.u64 %rd30653, [%rd30651];
	}
	// end inline asm
	// begin inline asm
	{	
ld.global.cg.u64 %rd30655, [%rd30653];
	}
	// end inline asm
	// begin inline asm
	{	
ld.global.cg.u64 %rd30657, [%rd30655];
	}
	// end inline asm
	// begin inline asm
	{	
ld.global.cg.u64 %rd30659, [%rd30657];
	}
	// end inline asm
	// begin inline asm
	{	
ld.global.cg.u64 %rd30661, [%rd30659];
	}
	// end inline asm
	// begin inline asm
	{	
ld.global.cg.u64 %rd30663, [%rd30661];
	}
	// end inline asm
	// begin inline asm
	{	
ld.global.cg.u64 %rd30665, [%rd30663];
	}
	// end inline asm
	// begin inline asm
	{	
ld.global.cg.u64 %rd30667, [%rd30665];
	}
	// end inline asm
	// begin inline asm
	{	
ld.global.cg.u64 %rd30669, [%rd30667];
	}
	// end inline asm
	// begin inline asm
	{	
ld.global.cg.u64 %rd30671, [%rd30669];
	}
	// end inline asm
	// begin inline asm
	{	
ld.global.cg.u64 %rd30673, [%rd30671];
	}
	// end inline asm
	// begin inline asm
	{	
ld.global.cg.u64 %rd30675, [%rd30673];
	}
	// end inline asm
	// begin inline asm
	{	
ld.global.cg.u64 %rd30677, [%rd30675];
	}
	// end inline asm
	// begin inline asm
	{	
ld.global.cg.u64 %rd30679, [%rd30677];
	}
	// end inline asm
	// begin inline asm
	{	
ld.global.cg.u64 %rd30681, [%rd30679];
	}
	// end inline asm
	// begin inline asm
	{	
ld.global.cg.u64 %rd30683, [%rd30681];
	}
	// end inline asm
	// begin inline asm
	{	
ld.global.cg.u64 %rd30685, [%rd30683];
	}
	// end inline asm
	// begin inline asm
	{	
ld.global.cg.u64 %rd30687, [%rd30685];
	}
	// end inline asm
	// begin inline asm
	{	
ld.global.cg.u64 %rd30689, [%rd30687];
	}
	// end inline asm
	// begin inline asm
	{	
ld.global.cg.u64 %rd30691, [%rd30689];
	}
	// end inline asm
	// begin inline asm
	{	
ld.global.cg.u64 %rd30693, [%rd30691];
	}
	// end inline asm
	// begin inline asm
	{	
ld.global.cg.u64 %rd30695, [%rd30693];
	}
	// end inline asm
	// begin inline asm
	{	
ld.global.cg.u64 %rd30697, [%rd30695];
	}
	// end inline asm
	// begin inline asm
	{	
ld.global.cg.u64 %rd30699, [%rd30697];
	}
	// end inline asm
	// begin inline asm
	{	
ld.global.cg.u64 %rd30701, [%rd30699];
	}
	// end inline asm
	// begin inline asm
	{	
ld.global.cg.u64 %rd30703, [%rd30701];
	}
	// end inline asm
	// begin inline asm
	{	
ld.global.cg.u64 %rd30705, [%rd30703];
	}
	// end inline asm
	// begin inline asm
	{	
ld.global.cg.u64 %rd30707, [%rd30705];
	}
	// end inline asm
	// begin inline asm
	{	
ld.global.cg.u64 %rd30709, [%rd30707];
	}
	// end inline asm
	// begin inline asm
	{	
ld.global.cg.u64 %rd30711, [%rd30709];
	}
	// end inline asm
	// begin inline asm
	{	
ld.global.cg.u64 %rd30713, [%rd30711];
	}
	// end inline asm
	// begin inline asm
	{	
ld.global.cg.u64 %rd30715, [%rd30713];
	}
	// end inline asm
	// begin inline asm
	{	
ld.global.cg.u64 %rd30717, [%rd30715];
	}
	// end inline asm
	// begin inline asm
	{	
ld.global.cg.u64 %rd30719, [%rd30717];
	}
	// end inline asm
	// begin inline asm
	{	
ld.global.cg.u64 %rd30721, [%rd30719];
	}
	// end inline asm
	// begin inline asm
	{	
ld.global.cg.u64 %rd30723, [%rd30721];
	}
	// end inline asm
	// begin inline asm
	{	
ld.global.cg.u64 %rd30725, [%rd30723];
	}
	// end inline asm
	// begin inline asm
	{	
ld.global.cg.u64 %rd30727, [%rd30725];
	}
	// end inline asm
	// begin inline asm
	{	
ld.global.cg.u64 %rd30729, [%rd30727];
	}
	// end inline asm
	// begin inline asm
	{	
ld.global.cg.u64 %rd30731, [%rd30729];
	}
	// end inline asm
	// begin inline asm
	{	
ld.global.cg.u64 %rd30733, [%rd30731];
	}
	// end inline asm
	// begin inline asm
	{	
ld.global.cg.u64 %rd30735, [%rd30733];
	}
	// end inline asm
	// begin inline asm
	{	
ld.global.cg.u64 %rd30737, [%rd30735];
	}
	// end inline asm
	// begin inline asm
	{	
ld.global.cg.u64 %rd30739, [%rd30737];
	}
	// end inline asm
	// begin inline asm
	{	
ld.global.cg.u64 %rd30741, [%rd30739];
	}
	// end inline asm
	// begin inline asm
	{	
ld.global.cg.u64 %rd30743, [%rd30741];
	}
	// end inline asm
	// begin inline asm
	{	
ld.global.cg.u64 %rd30745, [%rd30743];
	}
	// end inline asm
	// begin inline asm
	{	
ld.global.cg.u64 %rd30747, [%rd30745];
	}
	// end inline asm
	// begin inline asm
	{	
ld.global.cg.u64 %rd30749, [%rd30747];
	}
	// end inline asm
	// begin inline asm
	{	
ld.global.cg.u64 %rd30751, [%rd30749];
	}
	// end inline asm
	// begin inline asm
	{	
ld.global.cg.u64 %rd30753, [%rd30751];
	}
	// end inline asm
	// begin inline asm
	{	
ld.global.cg.u64 %rd30755, [%rd30753];
	}
	// end inline asm
	// begin inline asm
	{	
ld.global.cg.u64 %rd30757, [%rd30755];
	}
	// end inline asm
	// begin inline asm
	{	
ld.global.cg.u64 %rd30759, [%rd30757];
	}
	// end inline asm
	// begin inline asm
	{	
ld.global.cg.u64 %rd30761, [%rd30759];
	}
	// end inline asm
	// begin inline asm
	{	
ld.global.cg.u64 %rd30763, [%rd30761];
	}
	// end inline asm
	// begin inline asm
	{	
ld.global.cg.u64 %rd30765, [%rd30763];
	}
	// end inline asm
	// begin inline asm
	{	
ld.global.cg.u64 %rd30767, [%rd30765];
	}
	// end inline asm
	// begin inline asm
	{	
ld.global.cg.u64 %rd30769, [%rd30767];
	}
	// end inline asm
	// begin inline asm
	{	
ld.global.cg.u64 %rd30771, [%rd30769];
	}
	// end inline asm
	// begin inline asm
	{	
ld.global.cg.u64 %rd30773, [%rd30771];
	}
	// end inline asm
	// begin inline asm
	{	
ld.global.cg.u64 %rd30775, [%rd30773];
	}
	// end inline asm
	// begin inline asm
	{	
ld.global.cg.u64 %rd30777, [%rd30775];
	}
	// end inline asm
	// begin inline asm
	{	
ld.global.cg.u64 %rd30779, [%rd30777];
	}
	// end inline asm
	// begin inline asm
	{	
ld.global.cg.u64 %rd30781, [%rd30779];
	}
	// end inline asm
	// begin inline asm
	{	
ld.global.cg.u64 %rd30783, [%rd30781];
	}
	// end inline asm
	// begin inline asm
	{	
ld.global.cg.u64 %rd30785, [%rd30783];
	}
	// end inline asm
	// begin inline asm
	{	
ld.global.cg.u64 %rd30787, [%rd30785];
	}
	// end inline asm
	// begin inline asm
	{	
ld.global.cg.u64 %rd30789, [%rd30787];
	}
	// end inline asm
	// begin inline asm
	{	
ld.global.cg.u64 %rd30791, [%rd30789];
	}
	// end inline asm
	// begin inline asm
	{	
ld.global.cg.u64 %rd30793, [%rd30791];
	}
	// end inline asm
	// begin inline asm
	{	
ld.global.cg.u64 %rd30795, [%rd30793];
	}
	// end inline asm
	// begin inline asm
	{	
ld.global.cg.u64 %rd30797, [%rd30795];
	}
	// end inline asm
	// begin inline asm
	{	
ld.global.cg.u64 %rd30799, [%rd30797];
	}
	// end inline asm
	// begin inline asm
	{	
ld.global.cg.u64 %rd30801, [%rd30799];
	}
	// end inline asm
	// begin inline asm
	{	
ld.global.cg.u64 %rd30803, [%rd30801];
	}
	// end inline asm
	// begin inline asm
	{	
ld.global.cg.u64 %rd30805, [%rd30803];
	}
	// end inline asm
	// begin inline asm
	{	
ld.global.cg.u64 %rd30807, [%rd30805];
	}
	// end inline asm
	// begin inline asm
	{	
ld.global.cg.u64 %rd30809, [%rd30807];
	}
	// end inline asm
	// begin inline asm
	{	
ld.global.cg.u64 %rd30811, [%rd30809];
	}
	// end inline asm
	// begin inline asm
	{	
ld.global.cg.u64 %rd30813, [%rd30811];
	}
	// end inline asm
	// begin inline asm
	{	
ld.global.cg.u64 %rd30815, [%rd30813];
	}
	// end inline asm
	// begin inline asm
	{	
ld.global.cg.u64 %rd30817, [%rd30815];
	}
	// end inline asm
	// begin inline asm
	{	
ld.global.cg.u64 %rd30819, [%rd30817];
	}
	// end inline asm
	// begin inline asm
	{	
ld.global.cg.u64 %rd30821, [%rd30819];
	}
	// end inline asm
	// begin inline asm
	{	
ld.global.cg.u64 %rd30823, [%rd30821];
	}
	// end inline asm
	// begin inline asm
	{	
ld.global.cg.u64 %rd30825, [%rd30823];
	}
	// end inline asm
	// begin inline asm
	{	
ld.global.cg.u64 %rd30827, [%rd30825];
	}
	// end inline asm
	// begin inline asm
	{	
ld.global.cg.u64 %rd30829, [%rd30827];
	}
	// end inline asm
	// begin inline asm
	{	
ld.global.cg.u64 %rd30831, [%rd30829];
	}
	// end inline asm
	// begin inline asm
	{	
ld.global.cg.u64 %rd30833, [%rd30831];
	}
	// end inline asm
	// begin inline asm
	{	
ld.global.cg.u64 %rd30835, [%rd30833];
	}
	// end inline asm
	// begin inline asm
	{	
ld.global.cg.u64 %rd30837, [%rd30835];
	}
	// end inline asm
	// begin inline asm
	{	
ld.global.cg.u64 %rd30839, [%rd30837];
	}
	// end inline asm
	// begin inline asm
	{	
ld.global.cg.u64 %rd30841, [%rd30839];
	}
	// end inline asm
	// begin inline asm
	{	
ld.global.cg.u64 %rd30843, [%rd30841];
	}
	// end inline asm
	// begin inline asm
	{	
ld.global.cg.u64 %rd30845, [%rd30843];
	}
	// end inline asm
	// begin inline asm
	{	
ld.global.cg.u64 %rd30847, [%rd30845];
	}
	// end inline asm
	// begin inline asm
	{	
ld.global.cg.u64 %rd30849, [%rd30847];
	}
	// end inline asm
	// begin inline asm
	{	
ld.global.cg.u64 %rd30851, [%rd30849];
	}
	// end inline asm
	// begin inline asm
	{	
ld.global.cg.u64 %rd30853, [%rd30851];
	}
	// end inline asm
	// begin inline asm
	{	
ld.global.cg.u64 %rd30855, [%rd30853];
	}
	// end inline asm
	// begin inline asm
	{	
ld.global.cg.u64 %rd30857, [%rd30855];
	}
	// end inline asm
	// begin inline asm
	{	
ld.global.cg.u64 %rd30859, [%rd30857];
	}
	// end inline asm
	// begin inline asm
	{	
ld.global.cg.u64 %rd30861, [%rd30859];
	}
	// end inline asm
	// begin inline asm
	{	
ld.global.cg.u64 %rd30863, [%rd30861];
	}
	// end inline asm
	// begin inline asm
	{	
ld.global.cg.u64 %rd30865, [%rd30863];
	}
	// end inline asm
	// begin inline asm
	{	
ld.global.cg.u64 %rd30867, [%rd30865];
	}
	// end inline asm
	// begin inline asm
	{	
ld.global.cg.u64 %rd30869, [%rd30867];
	}
	// end inline asm
	// begin inline asm
	{	
ld.global.cg.u64 %rd30871, [%rd30869];
	}
	// end inline asm
	// begin inline asm
	{	
ld.global.cg.u64 %rd30873, [%rd30871];
	}
	// end inline asm
	// begin inline asm
	{	
ld.global.cg.u64 %rd30875, [%rd30873];
	}
	// end inline asm
	// begin inline asm
	{	
ld.global.cg.u64 %rd30877, [%rd30875];
	}
	// end inline asm
	// begin inline asm
	{	
ld.global.cg.u64 %rd30879, [%rd30877];
	}
	// end inline asm
	// begin inline asm
	{	
ld.global.cg.u64 %rd30881, [%rd30879];
	}
	// end inline asm
	// begin inline asm
	{	
ld.global.cg.u64 %rd30883, [%rd30881];
	}
	// end inline asm
	// begin inline asm
	{	
ld.global.cg.u64 %rd30885, [%rd30883];
	}
	// end inline asm
	// begin inline asm
	{	
ld.global.cg.u64 %rd30887, [%rd30885];
	}
	// end inline asm
	// begin inline asm
	{	
ld.global.cg.u64 %rd30889, [%rd30887];
	}
	// end inline asm
	// begin inline asm
	{	
ld.global.cg.u64 %rd30891, [%rd30889];
	}
	// end inline asm
	// begin inline asm
	{	
ld.global.cg.u64 %rd30893, [%rd30891];
	}
	// end inline asm
	// begin inline asm
	{	
ld.global.cg.u64 %rd30895, [%rd30893];
	}
	// end inline asm
	// begin inline asm
	{	
ld.global.cg.u64 %rd30897, [%rd30895];
	}
	// end inline asm
	// begin inline asm
	{	
ld.global.cg.u64 %rd30899, [%rd30897];
	}
	// end inline asm
	// begin inline asm
	{	
ld.global.cg.u64 %rd30901, [%rd30899];
	}
	// end inline asm
	// begin inline asm
	{	
ld.global.cg.u64 %rd30903, [%rd30901];
	}
	// end inline asm
	// begin inline asm
	{	
ld.global.cg.u64 %rd30905, [%rd30903];
	}
	// end inline asm
	// begin inline asm
	{	
ld.global.cg.u64 %rd30907, [%rd30905];
	}
	// end inline asm
	// begin inline asm
	{	
ld.global.cg.u64 %rd30909, [%rd30907];
	}
	// end inline asm
	// begin inline asm
	{	
ld.global.cg.u64 %rd30911, [%rd30909];
	}
	// end inline asm
	// begin inline asm
	{	
ld.global.cg.u64 %rd30913, [%rd30911];
	}
	// end inline asm
	// begin inline asm
	{	
ld.global.cg.u64 %rd30915, [%rd30913];
	}
	// end inline asm
	// begin inline asm
	{	
ld.global.cg.u64 %rd30917, [%rd30915];
	}
	// end inline asm
	// begin inline asm
	{	
ld.global.cg.u64 %rd30919, [%rd30917];
	}
	// end inline asm
	// begin inline asm
	{	
ld.global.cg.u64 %rd30921, [%rd30919];
	}
	// end inline asm
	// begin inline asm
	{	
ld.global.cg.u64 %rd30923, [%rd30921];
	}
	// end inline asm
	// begin inline asm
	{	
ld.global.cg.u64 %rd30925, [%rd30923];
	}
	// end inline asm
	// begin inline asm
	{	
ld.global.cg.u64 %rd30927, [%rd30925];
	}
	// end inline asm
	// begin inline asm
	{	
ld.global.cg.u64 %rd30929, [%rd30927];
	}
	// end inline asm
	// begin inline asm
	{	
ld.global.cg.u64 %rd30931, [%rd30929];
	}
	// end inline asm
	// begin inline asm
	{	
ld.global.cg.u64 %rd30933, [%rd30931];
	}
	// end inline asm
	// begin inline asm
	{	
ld.global.cg.u64 %rd30935, [%rd30933];
	}
	// end inline asm
	// begin inline asm
	{	
ld.global.cg.u64 %rd30937, [%rd30935];
	}
	// end inline asm
	// begin inline asm
	{	
ld.global.cg.u64 %rd30939, [%rd30937];
	}
	// end inline asm
	// begin inline asm
	{	
ld.global.cg.u64 %rd30941, [%rd30939];
	}
	// end inline asm
	// begin inline asm
	{	
ld.global.cg.u64 %rd30943, [%rd30941];
	}
	// end inline asm
	// begin inline asm
	{	
ld.global.cg.u64 %rd30945, [%rd30943];
	}
	// end inline asm
	// begin inline asm
	{	
ld.global.cg.u64 %rd30947, [%rd30945];
	}
	// end inline asm
	// begin inline asm
	{	
ld.global.cg.u64 %rd30949, [%rd30947];
	}
	// end inline asm
	// begin inline asm
	{	
ld.global.cg.u64 %rd30951, [%rd30949];
	}
	// end inline asm
	// begin inline asm
	{	
ld.global.cg.u64 %rd30953, [%rd30951];
	}
	// end inline asm
	// begin inline asm
	{	
ld.global.cg.u64 %rd30955, [%rd30953];
	}
	// end inline asm
	// begin inline asm
	{	
ld.global.cg.u64 %rd30957, [%rd30955];
	}
	// end inline asm
	// begin inline asm
	{	
ld.global.cg.u64 %rd30959, [%rd30957];
	}
	// end inline asm
	// begin inline asm
	{	
ld.global.cg.u64 %rd30961, [%rd30959];
	}
	// end inline asm
	// begin inline asm
	{	
ld.global.cg.u64 %rd30963, [%rd30961];
	}
	// end inline asm
	// begin inline asm
	{	
ld.global.cg.u64 %rd30965, [%rd30963];
	}
	// end inline asm
	// begin inline asm
	{	
ld.global.cg.u64 %rd30967, [%rd30965];
	}
	// end inline asm
	// begin inline asm
	{	
ld.global.cg.u64 %rd30969, [%rd30967];
	}
	// end inline asm
	// begin inline asm
	{	
ld.global.cg.u64 %rd30971, [%rd30969];
	}
	// end inline asm
	// begin inline asm
	{	
ld.global.cg.u64 %rd30973, [%rd30971];
	}
	// end inline asm
	// begin inline asm
	{	
ld.global.cg.u64 %rd30975, [%rd30973];
	}
	// end inline asm
	// begin inline asm
	{	
ld.global.cg.u64 %rd30977, [%rd30975];
	}
	// end inline asm
	// begin inline asm
	{	
ld.global.cg.u64 %rd30979, [%rd30977];
	}
	// end inline asm
	// begin inline asm
	{	
ld.global.cg.u64 %rd30981, [%rd30979];
	}
	// end inline asm
	// begin inline asm
	{	
ld.global.cg.u64 %rd30983, [%rd30981];
	}
	// end inline asm
	// begin inline asm
	{	
ld.global.cg.u64 %rd30985, [%rd30983];
	}
	// end inline asm
	// begin inline asm
	{	
ld.global.cg.u64 %rd30987, [%rd30985];
	}
	// end inline asm
	// begin inline asm
	{	
ld.global.cg.u64 %rd30989, [%rd30987];
	}
	// end inline asm
	// begin inline asm
	{	
ld.global.cg.u64 %rd30991, [%rd30989];
	}
	// end inline asm
	// begin inline asm
	{	
ld.global.cg.u64 %rd30993, [%rd30991];
	}
	// end inline asm
	// begin inline asm
	{	
ld.global.cg.u64 %rd30995, [%rd30993];
	}
	// end inline asm
	// begin inline asm
	{	
ld.global.cg.u64 %rd30997, [%rd30995];
	}
	// end inline asm
	// begin inline asm
	{	
ld.global.cg.u64 %rd30999, [%rd30997];
	}
	// end inline asm
	// begin inline asm
	{	
ld.global.cg.u64 %rd31001, [%rd30999];
	}
	// end inline asm
	// begin inline asm
	{	
ld.global.cg.u64 %rd31003, [%rd31001];
	}
	// end inline asm
	// begin inline asm
	{	
ld.global.cg.u64 %rd31005, [%rd31003];
	}
	// end inline asm
	// begin inline asm
	{	
ld.global.cg.u64 %rd31007, [%rd31005];
	}
	// end inline asm
	// begin inline asm
	{	
ld.global.cg.u64 %rd31009, [%rd31007];
	}
	// end inline asm
	// begin inline asm
	{	
ld.global.cg.u64 %rd31011, [%rd31009];
	}
	// end inline asm
	// begin inline asm
	{	
ld.global.cg.u64 %rd31013, [%rd31011];
	}
	// end inline asm
	// begin inline asm
	{	
ld.global.cg.u64 %rd31015, [%rd31013];
	}
	// end inline asm
	// begin inline asm
	{	
ld.global.cg.u64 %rd31017, [%rd31015];
	}
	// end inline asm
	// begin inline asm
	{	
ld.global.cg.u64 %rd31019, [%rd31017];
	}
	// end inline asm
	// begin inline asm
	{	
ld.global.cg.u64 %rd31021, [%rd31019];
	}
	// end inline asm
	// begin inline asm
	{	
ld.global.cg.u64 %rd31023, [%rd31021];
	}
	// end inline asm
	// begin inline asm
	{	
ld.global.cg.u64 %rd31025, [%rd31023];
	}
	// end inline asm
	// begin inline asm
	{	
ld.global.cg.u64 %rd31027, [%rd31025];
	}
	// end inline asm
	// begin inline asm
	{	
ld.global.cg.u64 %rd31029, [%rd31027];
	}
	// end inline asm
	// begin inline asm
	{	
ld.global.cg.u64 %rd31031, [%rd31029];
	}
	// end inline asm
	// begin inline asm
	{	
ld.global.cg.u64 %rd31033, [%rd31031];
	}
	// end inline asm
	// begin inline asm
	{	
ld.global.cg.u64 %rd31035, [%rd31033];
	}
	// end inline asm
	// begin inline asm
	{	
ld.global.cg.u64 %rd31037, [%rd31035];
	}
	// end inline asm
	// begin inline asm
	{	
ld.global.cg.u64 %rd31039, [%rd31037];
	}
	// end inline asm
	// begin inline asm
	{	
ld.global.cg.u64 %rd31041, [%rd31039];
	}
	// end inline asm
	// begin inline asm
	{	
ld.global.cg.u64 %rd31043, [%rd31041];
	}
	// end inline asm
	// begin inline asm
	{	
ld.global.cg.u64 %rd31045, [%rd31043];
	}
	// end inline asm
	// begin inline asm
	{	
ld.global.cg.u64 %rd31047, [%rd31045];
	}
	// end inline asm
	// begin inline asm
	{	
ld.global.cg.u64 %rd31049, [%rd31047];
	}
	// end inline asm
	// begin inline asm
	{	
ld.global.cg.u64 %rd31051, [%rd31049];
	}
	// end inline asm
	// begin inline asm
	{	
ld.global.cg.u64 %rd31053, [%rd31051];
	}
	// end inline asm
	// begin inline asm
	{	
ld.global.cg.u64 %rd31055, [%rd31053];
	}
	// end inline asm
	// begin inline asm
	{	
ld.global.cg.u64 %rd31057, [%rd31055];
	}
	// end inline asm
	// begin inline asm
	{	
ld.global.cg.u64 %rd31059, [%rd31057];
	}
	// end inline asm
	// begin inline asm
	{	
ld.global.cg.u64 %rd31061, [%rd31059];
	}
	// end inline asm
	// begin inline asm
	{	
ld.global.cg.u64 %rd31063, [%rd31061];
	}
	// end inline asm
	// begin inline asm
	{	
ld.global.cg.u64 %rd31065, [%rd31063];
	}
	// end inline asm
	// begin inline asm
	{	
ld.global.cg.u64 %rd31067, [%rd31065];
	}
	// end inline asm
	// begin inline asm
	{	
ld.global.cg.u64 %rd31069, [%rd31067];
	}
	// end inline asm
	// begin inline asm
	{	
ld.global.cg.u64 %rd31071, [%rd31069];
	}
	// end inline asm
	// begin inline asm
	{	
ld.global.cg.u64 %rd31073, [%rd31071];
	}
	// end inline asm
	// begin inline asm
	{	
ld.global.cg.u64 %rd31075, [%rd31073];
	}
	// end inline asm
	// begin inline asm
	{	
ld.global.cg.u64 %rd31077, [%rd31075];
	}
	// end inline asm
	// begin inline asm
	{	
ld.global.cg.u64 %rd31079, [%rd31077];
	}
	// end inline asm
	// begin inline asm
	{	
ld.global.cg.u64 %rd31081, [%rd31079];
	}
	// end inline asm
	// begin inline asm
	{	
ld.global.cg.u64 %rd31083, [%rd31081];
	}
	// end inline asm
	// begin inline asm
	{	
ld.global.cg.u64 %rd31085, [%rd31083];
	}
	// end inline asm
	// begin inline asm
	{	
ld.global.cg.u64 %rd31087, [%rd31085];
	}
	// end inline asm
	// begin inline asm
	{	
ld.global.cg.u64 %rd31089, [%rd31087];
	}
	// end inline asm
	// begin inline asm
	{	
ld.global.cg.u64 %rd31091, [%rd31089];
	}
	// end inline asm
	// begin inline asm
	{	
ld.global.cg.u64 %rd31093, [%rd31091];
	}
	// end inline asm
	// begin inline asm
	{	
ld.global.cg.u64 %rd31095, [%rd31093];
	}
	// end inline asm
	// begin inline asm
	{	
ld.global.cg.u64 %rd31097, [%rd31095];
	}
	// end inline asm
	// begin inline asm
	{	
ld.global.cg.u64 %rd31099, [%rd31097];
	}
	// end inline asm
	// begin inline asm
	{	
ld.global.cg.u64 %rd31101, [%rd31099];
	}
	// end inline asm
	// begin inline asm
	{	
ld.global.cg.u64 %rd31103, [%rd31101];
	}
	// end inline asm
	// begin inline asm
	{	
ld.global.cg.u64 %rd31105, [%rd31103];
	}
	// end inline asm
	// begin inline asm
	{	
ld.global.cg.u64 %rd31107, [%rd31105];
	}
	// end inline asm
	// begin inline asm
	{	
ld.global.cg.u64 %rd31109, [%rd31107];
	}
	// end inline asm
	// begin inline asm
	{	
ld.global.cg.u64 %rd31111, [%rd31109];
	}
	// end inline asm
	// begin inline asm
	{	
ld.global.cg.u64 %rd31113, [%rd31111];
	}
	// end inline asm
	// begin inline asm
	{	
ld.global.cg.u64 %rd31115, [%rd31113];
	}
	// end inline asm
	// begin inline asm
	{	
ld.global.cg.u64 %rd31117, [%rd31115];
	}
	// end inline asm
	// begin inline asm
	{	
ld.global.cg.u64 %rd31119, [%rd31117];
	}
	// end inline asm
	// begin inline asm
	{	
ld.global.cg.u64 %rd31121, [%rd31119];
	}
	// end inline asm
	// begin inline asm
	{	
ld.global.cg.u64 %rd31123, [%rd31121];
	}
	// end inline asm
	// begin inline asm
	{	
ld.global.cg.u64 %rd31125, [%rd31123];
	}
	// end inline asm
	// begin inline asm
	{	
ld.global.cg.u64 %rd31127, [%rd31125];
	}
	// end inline asm
	// begin inline asm
	{	
ld.global.cg.u64 %rd31129, [%rd31127];
	}
	// end inline asm
	// begin inline asm
	{	
ld.global.cg.u64 %rd31131, [%rd31129];
	}
	// end inline asm
	// begin inline asm
	{	
ld.global.cg.u64 %rd31133, [%rd31131];
	}
	// end inline asm
	// begin inline asm
	{	
ld.global.cg.u64 %rd31135, [%rd31133];
	}
	// end inline asm
	// begin inline asm
	{	
ld.global.cg.u64 %rd31137, [%rd31135];
	}
	// end inline asm
	// begin inline asm
	{	
ld.global.cg.u64 %rd31139, [%rd31137];
	}
	// end inline asm
	// begin inline asm
	{	
ld.global.cg.u64 %rd31141, [%rd31139];
	}
	// end inline asm
	// begin inline asm
	{	
ld.global.cg.u64 %rd31143, [%rd31141];
	}
	// end inline asm
	// begin inline asm
	{	
ld.global.cg.u64 %rd31145, [%rd31143];
	}
	// end inline asm
	// begin inline asm
	{	
ld.global.cg.u64 %rd31147, [%rd31145];
	}
	// end inline asm
	// begin inline asm
	{	
ld.global.cg.u64 %rd31149, [%rd31147];
	}
	// end inline asm
	// begin inline asm
	{	
ld.global.cg.u64 %rd31151, [%rd31149];
	}
	// end inline asm
	// begin inline asm
	{	
ld.global.cg.u64 %rd31153, [%rd31151];
	}
	// end inline asm
	// begin inline asm
	{	
ld.global.cg.u64 %rd31155, [%rd31153];
	}
	// end inline asm
	// begin inline asm
	{	
ld.global.cg.u64 %rd31157, [%rd31155];
	}
	// end inline asm
	// begin inline asm
	{	
ld.global.cg.u64 %rd31159, [%rd31157];
	}
	// end inline asm
	// begin inline asm
	{	
ld.global.cg.u64 %rd31161, [%rd31159];
	}
	// end inline asm
	// begin inline asm
	{	
ld.global.cg.u64 %rd31163, [%rd31161];
	}
	// end inline asm
	// begin inline asm
	{	
ld.global.cg.u64 %rd31165, [%rd31163];
	}
	// end inline asm
	// begin inline asm
	{	
ld.global.cg.u64 %rd31167, [%rd31165];
	}
	// end inline asm
	// begin inline asm
	{	
ld.global.cg.u64 %rd31169, [%rd31167];
	}
	// end inline asm
	// begin inline asm
	{	
ld.global.cg.u64 %rd31171, [%rd31169];
	}
	// end inline asm
	// begin inline asm
	{	
ld.global.cg.u64 %rd31173, [%rd31171];
	}
	// end inline asm
	// begin inline asm
	{	
ld.global.cg.u64 %rd31175, [%rd31173];
	}
	// end inline asm
	// begin inline asm
	{	
ld.global.cg.u64 %rd31177, [%rd31175];
	}
	// end inline asm
	// begin inline asm
	{	
ld.global.cg.u64 %rd31179, [%rd31177];
	}
	// end inline asm
	// begin inline asm
	{	
ld.global.cg.u64 %rd31181, [%rd31179];
	}
	// end inline asm
	// begin inline asm
	{	
ld.global.cg.u64 %rd31183, [%rd31181];
	}
	// end inline asm
	// begin inline asm
	{	
ld.global.cg.u64 %rd31185, [%rd31183];
	}
	// end inline asm
	// begin inline asm
	{	
ld.global.cg.u64 %rd31187, [%rd31185];
	}
	// end inline asm
	// begin inline asm
	{	
ld.global.cg.u64 %rd31189, [%rd31187];
	}
	// end inline asm
	// begin inline asm
	{	
ld.global.cg.u64 %rd31191, [%rd31189];
	}
	// end inline asm
	// begin inline asm
	{	
ld.global.cg.u64 %rd31193, [%rd31191];
	}
	// end inline asm
	// begin inline asm
	{	
ld.global.cg.u64 %rd31195, [%rd31193];
	}
	// end inline asm
	// begin inline asm
	{	
ld.global.cg.u64 %rd31197, [%rd31195];
	}
	// end inline asm
	// begin inline asm
	{	
ld.global.cg.u64 %rd31199, [%rd31197];
	}
	// end inline asm
	// begin inline asm
	{	
ld.global.cg.u64 %rd31201, [%rd31199];
	}
	// end inline asm
	// begin inline asm
	{	
ld.global.cg.u64 %rd31203, [%rd31201];
	}
	// end inline asm
	// begin inline asm
	{	
ld.global.cg.u64 %rd31205, [%rd31203];
	}
	// end inline asm
	// begin inline asm
	{	
ld.global.cg.u64 %rd31207, [%rd31205];
	}
	// end inline asm
	// begin inline asm
	{	
ld.global.cg.u64 %rd31209, [%rd31207];
	}
	// end inline asm
	// begin inline asm
	{	
ld.global.cg.u64 %rd31211, [%rd31209];
	}
	// end inline asm
	// begin inline asm
	{	
ld.global.cg.u64 %rd31213, [%rd31211];
	}
	// end inline asm
	// begin inline asm
	{	
ld.global.cg.u64 %rd31215, [%rd31213];
	}
	// end inline asm
	// begin inline asm
	{	
ld.global.cg.u64 %rd31217, [%rd31215];
	}
	// end inline asm
	// begin inline asm
	{	
ld.global.cg.u64 %rd31219, [%rd31217];
	}
	// end inline asm
	// begin inline asm
	{	
ld.global.cg.u64 %rd31221, [%rd31219];
	}
	// end inline asm
	// begin inline asm
	{	
ld.global.cg.u64 %rd31223, [%rd31221];
	}
	// end inline asm
	// begin inline asm
	{	
ld.global.cg.u64 %rd31225, [%rd31223];
	}
	// end inline asm
	// begin inline asm
	{	
ld.global.cg.u64 %rd31227, [%rd31225];
	}
	// end inline asm
	// begin inline asm
	{	
ld.global.cg.u64 %rd31229, [%rd31227];
	}
	// end inline asm
	// begin inline asm
	{	
ld.global.cg.u64 %rd31231, [%rd31229];
	}
	// end inline asm
	// begin inline asm
	{	
ld.global.cg.u64 %rd31233, [%rd31231];
	}
	// end inline asm
	// begin inline asm
	{	
ld.global.cg.u64 %rd31235, [%rd31233];
	}
	// end inline asm
	// begin inline asm
	{	
ld.global.cg.u64 %rd31237, [%rd31235];
	}
	// end inline asm
	// begin inline asm
	{	
ld.global.cg.u64 %rd31239, [%rd31237];
	}
	// end inline asm
	// begin inline asm
	{	
ld.global.cg.u64 %rd31241, [%rd31239];
	}
	// end inline asm
	// begin inline asm
	{	
ld.global.cg.u64 %rd31243, [%rd31241];
	}
	// end inline asm
	// begin inline asm
	{	
ld.global.cg.u64 %rd31245, [%rd31243];
	}
	// end inline asm
	// begin inline asm
	{	
ld.global.cg.u64 %rd31247, [%rd31245];
	}
	// end inline asm
	// begin inline asm
	{	
ld.global.cg.u64 %rd31249, [%rd31247];
	}
	// end inline asm
	// begin inline asm
	{	
ld.global.cg.u64 %rd31251, [%rd31249];
	}
	// end inline asm
	// begin inline asm
	{	
ld.global.cg.u64 %rd31253, [%rd31251];
	}
	// end inline asm
	// begin inline asm
	{	
ld.global.cg.u64 %rd31255, [%rd31253];
	}
	// end inline asm
	// begin inline asm
	{	
ld.global.cg.u64 %rd31257, [%rd31255];
	}
	// end inline asm
	// begin inline asm
	{	
ld.global.cg.u64 %rd31259, [%rd31257];
	}
	// end inline asm
	// begin inline asm
	{	
ld.global.cg.u64 %rd31261, [%rd31259];
	}
	// end inline asm
	// begin inline asm
	{	
ld.global.cg.u64 %rd31263, [%rd31261];
	}
	// end inline asm
	// begin inline asm
	{	
ld.global.cg.u64 %rd31265, [%rd31263];
	}
	// end inline asm
	// begin inline asm
	{	
ld.global.cg.u64 %rd31267, [%rd31265];
	}
	// end inline asm
	// begin inline asm
	{	
ld.global.cg.u64 %rd31269, [%rd31267];
	}
	// end inline asm
	// begin inline asm
	{	
ld.global.cg.u64 %rd31271, [%rd31269];
	}
	// end inline asm
	// begin inline asm
	{	
ld.global.cg.u64 %rd31273, [%rd31271];
	}
	// end inline asm
	// begin inline asm
	{	
ld.global.cg.u64 %rd31275, [%rd31273];
	}
	// end inline asm
	// begin inline asm
	{	
ld.global.cg.u64 %rd31277, [%rd31275];
	}
	// end inline asm
	// begin inline asm
	{	
ld.global.cg.u64 %rd31279, [%rd31277];
	}
	// end inline asm
	// begin inline asm
	{	
ld.global.cg.u64 %rd31281, [%rd31279];
	}
	// end inline asm
	// begin inline asm
	{	
ld.global.cg.u64 %rd31283, [%rd31281];
	}
	// end inline asm
	// begin inline asm
	{	
ld.global.cg.u64 %rd31285, [%rd31283];
	}
	// end inline asm
	// begin inline asm
	{	
ld.global.cg.u64 %rd31287, [%rd31285];
	}
	// end inline asm
	// begin inline asm
	{	
ld.global.cg.u64 %rd31289, [%rd31287];
	}
	// end inline asm
	// begin inline asm
	{	
ld.global.cg.u64 %rd31291, [%rd31289];
	}
	// end inline asm
	// begin inline asm
	{	
ld.global.cg.u64 %rd31293, [%rd31291];
	}
	// end inline asm
	// begin inline asm
	{	
ld.global.cg.u64 %rd31295, [%rd31293];
	}
	// end inline asm
	// begin inline asm
	{	
ld.global.cg.u64 %rd31297, [%rd31295];
	}
	// end inline asm
	// begin inline asm
	{	
ld.global.cg.u64 %rd31299, [%rd31297];
	}
	// end inline asm
	// begin inline asm
	{	
ld.global.cg.u64 %rd31301, [%rd31299];
	}
	// end inline asm
	// begin inline asm
	{	
ld.global.cg.u64 %rd31303, [%rd31301];
	}
	// end inline asm
	// begin inline asm
	{	
ld.global.cg.u64 %rd31305, [%rd31303];
	}
	// end inline asm
	// begin inline asm
	{	
ld.global.cg.u64 %rd31307, [%rd31305];
	}
	// end inline asm
	// begin inline asm
	{	
ld.global.cg.u64 %rd31309, [%rd31307];
	}
	// end inline asm
	// begin inline asm
	{	
ld.global.cg.u64 %rd31311, [%rd31309];
	}
	// end inline asm
	// begin inline asm
	{	
ld.global.cg.u64 %rd31313, [%rd31311];
	}
	// end inline asm
	// begin inline asm
	{	
ld.global.cg.u64 %rd31315, [%rd31313];
	}
	// end inline asm
	// begin inline asm
	{	
ld.global.cg.u64 %rd31317, [%rd31315];
	}
	// end inline asm
	// begin inline asm
	{	
ld.global.cg.u64 %rd31319, [%rd31317];
	}
	// end inline asm
	// begin inline asm
	{	
ld.global.cg.u64 %rd31321, [%rd31319];
	}
	// end inline asm
	// begin inline asm
	{	
ld.global.cg.u64 %rd31323, [%rd31321];
	}
	// end inline asm
	// begin inline asm
	{	
ld.global.cg.u64 %rd31325, [%rd31323];
	}
	// end inline asm
	// begin inline asm
	{	
ld.global.cg.u64 %rd31327, [%rd31325];
	}
	// end inline asm
	// begin inline asm
	{	
ld.global.cg.u64 %rd31329, [%rd31327];
	}
	// end inline asm
	// begin inline asm
	{	
ld.global.cg.u64 %rd31331, [%rd31329];
	}
	// end inline asm
	// begin inline asm
	{	
ld.global.cg.u64 %rd31333, [%rd31331];
	}
	// end inline asm
	// begin inline asm
	{	
ld.global.cg.u64 %rd31335, [%rd31333];
	}
	// end inline asm
	// begin inline asm
	{	
ld.global.cg.u64 %rd31337, [%rd31335];
	}
	// end inline asm
	// begin inline asm
	{	
ld.global.cg.u64 %rd31339, [%rd31337];
	}
	// end inline asm
	// begin inline asm
	{	
ld.global.cg.u64 %rd31341, [%rd31339];
	}
	// end inline asm
	// begin inline asm
	{	
ld.global.cg.u64 %rd31343, [%rd31341];
	}
	// end inline asm
	// begin inline asm
	{	
ld.global.cg.u64 %rd31345, [%rd31343];
	}
	// end inline asm
	// begin inline asm
	{	
ld.global.cg.u64 %rd31347, [%rd31345];
	}
	// end inline asm
	// begin inline asm
	{	
ld.global.cg.u64 %rd31349, [%rd31347];
	}
	// end inline asm
	// begin inline asm
	{	
ld.global.cg.u64 %rd31351, [%rd31349];
	}
	// end inline asm
	// begin inline asm
	{	
ld.global.cg.u64 %rd31353, [%rd31351];
	}
	// end inline asm
	// begin inline asm
	{	
ld.global.cg.u64 %rd31355, [%rd31353];
	}
	// end inline asm
	// begin inline asm
	{	
ld.global.cg.u64 %rd31357, [%rd31355];
	}
	// end inline asm
	// begin inline asm
	{	
ld.global.cg.u64 %rd31359, [%rd31357];
	}
	// end inline asm
	// begin inline asm
	{	
ld.global.cg.u64 %rd31361, [%rd31359];
	}
	// end inline asm
	// begin inline asm
	{	
ld.global.cg.u64 %rd31363, [%rd31361];
	}
	// end inline asm
	// begin inline asm
	{	
ld.global.cg.u64 %rd31365, [%rd31363];
	}
	// end inline asm
	// begin inline asm
	{	
ld.global.cg.u64 %rd31367, [%rd31365];
	}
	// end inline asm
	// begin inline asm
	{	
ld.global.cg.u64 %rd31369, [%rd31367];
	}
	// end inline asm
	// begin inline asm
	{	
ld.global.cg.u64 %rd31371, [%rd31369];
	}
	// end inline asm
	// begin inline asm
	{	
ld.global.cg.u64 %rd31373, [%rd31371];
	}
	// end inline asm
	// begin inline asm
	{	
ld.global.cg.u64 %rd31375, [%rd31373];
	}
	// end inline asm
	// begin inline asm
	{	
ld.global.cg.u64 %rd31377, [%rd31375];
	}
	// end inline asm
	// begin inline asm
	{	
ld.global.cg.u64 %rd31379, [%rd31377];
	}
	// end inline asm
	// begin inline asm
	{	
ld.global.cg.u64 %rd31381, [%rd31379];
	}
	// end inline asm
	// begin inline asm
	{	
ld.global.cg.u64 %rd31383, [%rd31381];
	}
	// end inline asm
	// begin inline asm
	{	
ld.global.cg.u64 %rd31385, [%rd31383];
	}
	// end inline asm
	// begin inline asm
	{	
ld.global.cg.u64 %rd31387, [%rd31385];
	}
	// end inline asm
	// begin inline asm
	{	
ld.global.cg.u64 %rd31389, [%rd31387];
	}
	// end inline asm
	// begin inline asm
	{	
ld.global.cg.u64 %rd31391, [%rd31389];
	}
	// end inline asm
	// begin inline asm
	{	
ld.global.cg.u64 %rd31393, [%rd31391];
	}
	// end inline asm
	// begin inline asm
	{	
ld.global.cg.u64 %rd31395, [%rd31393];
	}
	// end inline asm
	// begin inline asm
	{	
ld.global.cg.u64 %rd31397, [%rd31395];
	}
	// end inline asm
	// begin inline asm
	{	
ld.global.cg.u64 %rd31399, [%rd31397];
	}
	// end inline asm
	// begin inline asm
	{	
ld.global.cg.u64 %rd31401, [%rd31399];
	}
	// end inline asm
	// begin inline asm
	{	
ld.global.cg.u64 %rd31403, [%rd31401];
	}
	// end inline asm
	// begin inline asm
	{	
ld.global.cg.u64 %rd31405, [%rd31403];
	}
	// end inline asm
	// begin inline asm
	{	
ld.global.cg.u64 %rd31407, [%rd31405];
	}
	// end inline asm
	// begin inline asm
	{	
ld.global.cg.u64 %rd31409, [%rd31407];
	}
	// end inline asm
	// begin inline asm
	{	
ld.global.cg.u64 %rd31411, [%rd31409];
	}
	// end inline asm
	// begin inline asm
	{	
ld.global.cg.u64 %rd31413, [%rd31411];
	}
	// end inline asm
	// begin inline asm
	{	
ld.global.cg.u64 %rd31415, [%rd31413];
	}
	// end inline asm
	// begin inline asm
	{	
ld.global.cg.u64 %rd31417, [%rd31415];
	}
	// end inline asm
	// begin inline asm
	{	
ld.global.cg.u64 %rd31419, [%rd31417];
	}
	// end inline asm
	// begin inline asm
	{	
ld.global.cg.u64 %rd31421, [%rd31419];
	}
	// end inline asm
	// begin inline asm
	{	
ld.global.cg.u64 %rd31423, [%rd31421];
	}
	// end inline asm
	// begin inline asm
	{	
ld.global.cg.u64 %rd31425, [%rd31423];
	}
	// end inline asm
	// begin inline asm
	{	
ld.global.cg.u64 %rd31427, [%rd31425];
	}
	// end inline asm
	// begin inline asm
	{	
ld.global.cg.u64 %rd31429, [%rd31427];
	}
	// end inline asm
	// begin inline asm
	{	
ld.global.cg.u64 %rd31431, [%rd31429];
	}
	// end inline asm
	// begin inline asm
	{	
ld.global.cg.u64 %rd31433, [%rd31431];
	}
	// end inline asm
	// begin inline asm
	{	
ld.global.cg.u64 %rd31435, [%rd31433];
	}
	// end inline asm
	// begin inline asm
	{	
ld.global.cg.u64 %rd31437, [%rd31435];
	}
	// end inline asm
	// begin inline asm
	{	
ld.global.cg.u64 %rd31439, [%rd31437];
	}
	// end inline asm
	// begin inline asm
	{	
ld.global.cg.u64 %rd31441, [%rd31439];
	}
	// end inline asm
	// begin inline asm
	{	
ld.global.cg.u64 %rd31443, [%rd31441];
	}
	// end inline asm
	// begin inline asm
	{	
ld.global.cg.u64 %rd31445, [%rd31443];
	}
	// end inline asm
	// begin inline asm
	{	
ld.global.cg.u64 %rd31447, [%rd31445];
	}
	// end inline asm
	// begin inline asm
	{	
ld.global.cg.u64 %rd31449, [%rd31447];
	}
	// end inline asm
	// begin inline asm
	{	
ld.global.cg.u64 %rd31451, [%rd31449];
	}
	// end inline asm
	// begin inline asm
	{	
ld.global.cg.u64 %rd31453, [%rd31451];
	}
	// end inline asm
	// begin inline asm
	{	
ld.global.cg.u64 %rd31455, [%rd31453];
	}
	// end inline asm
	// begin inline asm
	{	
ld.global.cg.u64 %rd31457, [%rd31455];
	}
	// end inline asm
	// begin inline asm
	{	
ld.global.cg.u64 %rd31459, [%rd31457];
	}
	// end inline asm
	// begin inline asm
	{	
ld.global.cg.u64 %rd31461, [%rd31459];
	}
	// end inline asm
	// begin inline asm
	{	
ld.global.cg.u64 %rd31463, [%rd31461];
	}
	// end inline asm
	// begin inline asm
	{	
ld.global.cg.u64 %rd31465, [%rd31463];
	}
	// end inline asm
	// begin inline asm
	{	
ld.global.cg.u64 %rd31467, [%rd31465];
	}
	// end inline asm
	// begin inline asm
	{	
ld.global.cg.u64 %rd31469, [%rd31467];
	}
	// end inline asm
	// begin inline asm
	{	
ld.global.cg.u64 %rd31471, [%rd31469];
	}
	// end inline asm
	// begin inline asm
	{	
ld.global.cg.u64 %rd31473, [%rd31471];
	}
	// end inline asm
	// begin inline asm
	{	
ld.global.cg.u64 %rd31475, [%rd31473];
	}
	// end inline asm
	// begin inline asm
	{	
ld.global.cg.u64 %rd31477, [%rd31475];
	}
	// end inline asm
	// begin inline asm
	{	
ld.global.cg.u64 %rd31479, [%rd31477];
	}
	// end inline asm
	// begin inline asm
	{	
ld.global.cg.u64 %rd31481, [%rd31479];
	}
	// end inline asm
	// begin inline asm
	{	
ld.global.cg.u64 %rd31483, [%rd31481];
	}
	// end inline asm
	// begin inline asm
	{	
ld.global.cg.u64 %rd31485, [%rd31483];
	}
	// end inline asm
	// begin inline asm
	{	
ld.global.cg.u64 %rd31487, [%rd31485];
	}
	// end inline asm
	// begin inline asm
	{	
ld.global.cg.u64 %rd31489, [%rd31487];
	}
	// end inline asm
	// begin inline asm
	{	
ld.global.cg.u64 %rd31491, [%rd31489];
	}
	// end inline asm
	// begin inline asm
	{	
ld.global.cg.u64 %rd31493, [%rd31491];
	}
	// end inline asm
	// begin inline asm
	{	
ld.global.cg.u64 %rd31495, [%rd31493];
	}
	// end inline asm
	// begin inline asm
	{	
ld.global.cg.u64 %rd31497, [%rd31495];
	}
	// end inline asm
	// begin inline asm
	{	
ld.global.cg.u64 %rd31499, [%rd31497];
	}
	// end inline asm
	// begin inline asm
	{	
ld.global.cg.u64 %rd31501, [%rd31499];
	}
	// end inline asm
	// begin inline asm
	{	
ld.global.cg.u64 %rd31503, [%rd31501];
	}
	// end inline asm
	// begin inline asm
	{	
ld.global.cg.u64 %rd31505, [%rd31503];
	}
	// end inline asm
	// begin inline asm
	{	
ld.global.cg.u64 %rd31507, [%rd31505];
	}
	// end inline asm
	// begin inline asm
	{	
ld.global.cg.u64 %rd31509, [%rd31507];
	}
	// end inline asm
	// begin inline asm
	{	
ld.global.cg.u64 %rd31511, [%rd31509];
	}
	// end inline asm
	// begin inline asm
	{	
ld.global.cg.u64 %rd31513, [%rd31511];
	}
	// end inline asm
	// begin inline asm
	{	
ld.global.cg.u64 %rd31515, [%rd31513];
	}
	// end inline asm
	// begin inline asm
	{	
ld.global.cg.u64 %rd31517, [%rd31515];
	}
	// end inline asm
	// begin inline asm
	{	
ld.global.cg.u64 %rd31519, [%rd31517];
	}
	// end inline asm
	// begin inline asm
	{	
ld.global.cg.u64 %rd31521, [%rd31519];
	}
	// end inline asm
	// begin inline asm
	{	
ld.global.cg.u64 %rd31523, [%rd31521];
	}
	// end inline asm
	// begin inline asm
	{	
ld.global.cg.u64 %rd31525, [%rd31523];
	}
	// end inline asm
	// begin inline asm
	{	
ld.global.cg.u64 %rd31527, [%rd31525];
	}
	// end inline asm
	// begin inline asm
	{	
ld.global.cg.u64 %rd31529, [%rd31527];
	}
	// end inline asm
	// begin inline asm
	{	
ld.global.cg.u64 %rd31531, [%rd31529];
	}
	// end inline asm
	// begin inline asm
	{	
ld.global.cg.u64 %rd31533, [%rd31531];
	}
	// end inline asm
	// begin inline asm
	{	
ld.global.cg.u64 %rd31535, [%rd31533];
	}
	// end inline asm
	// begin inline asm
	{	
ld.global.cg.u64 %rd31537, [%rd31535];
	}
	// end inline asm
	// begin inline asm
	{	
ld.global.cg.u64 %rd31539, [%rd31537];
	}
	// end inline asm
	// begin inline asm
	{	
ld.global.cg.u64 %rd31541, [%rd31539];
	}
	// end inline asm
	// begin inline asm
	{	
ld.global.cg.u64 %rd31543, [%rd31541];
	}
	// end inline asm
	// begin inline asm
	{	
ld.global.cg.u64 %rd31545, [%rd31543];
	}
	// end inline asm
	// begin inline asm
	{	
ld.global.cg.u64 %rd31547, [%rd31545];
	}
	// end inline asm
	// begin inline asm
	{	
ld.global.cg.u64 %rd31549, [%rd31547];
	}
	// end inline asm
	// begin inline asm
	{	
ld.global.cg.u64 %rd31551, [%rd31549];
	}
	// end inline asm
	// begin inline asm
	{	
ld.global.cg.u64 %rd31553, [%rd31551];
	}
	// end inline asm
	// begin inline asm
	{	
ld.global.cg.u64 %rd31555, [%rd31553];
	}
	// end inline asm
	// begin inline asm
	{	
ld.global.cg.u64 %rd31557, [%rd31555];
	}
	// end inline asm
	// begin inline asm
	{	
ld.global.cg.u64 %rd31559, [%rd31557];
	}
	// end inline asm
	// begin inline asm
	{	
ld.global.cg.u64 %rd31561, [%rd31559];
	}
	// end inline asm
	// begin inline asm
	{	
ld.global.cg.u64 %rd31563, [%rd31561];
	}
	// end inline asm
	// begin inline asm
	{	
ld.global.cg.u64 %rd31565, [%rd31563];
	}
	// end inline asm
	// begin inline asm
	{	
ld.global.cg.u64 %rd31567, [%rd31565];
	}
	// end inline asm
	// begin inline asm
	{	
ld.global.cg.u64 %rd31569, [%rd31567];
	}
	// end inline asm
	// begin inline asm
	{	
ld.global.cg.u64 %rd31571, [%rd31569];
	}
	// end inline asm
	// begin inline asm
	{	
ld.global.cg.u64 %rd31573, [%rd31571];
	}
	// end inline asm
	// begin inline asm
	{	
ld.global.cg.u64 %rd31575, [%rd31573];
	}
	// end inline asm
	// begin inline asm
	{	
ld.global.cg.u64 %rd31577, [%rd31575];
	}
	// end inline asm
	// begin inline asm
	{	
ld.global.cg.u64 %rd31579, [%rd31577];
	}
	// end inline asm
	// begin inline asm
	{	
ld.global.cg.u64 %rd31581, [%rd31579];
	}
	// end inline asm
	// begin inline asm
	{	
ld.global.cg.u64 %rd31583, [%rd31581];
	}
	// end inline asm
	// begin inline asm
	{	
ld.global.cg.u64 %rd31585, [%rd31583];
	}
	// end inline asm
	// begin inline asm
	{	
ld.global.cg.u64 %rd31587, [%rd31585];
	}
	// end inline asm
	// begin inline asm
	{	
ld.global.cg.u64 %rd31589, [%rd31587];
	}
	// end inline asm
	// begin inline asm
	{	
ld.global.cg.u64 %rd31591, [%rd31589];
	}
	// end inline asm
	// begin inline asm
	{	
ld.global.cg.u64 %rd31593, [%rd31591];
	}
	// end inline asm
	// begin inline asm
	{	
ld.global.cg.u64 %rd31595, [%rd31593];
	}
	// end inline asm
	// begin inline asm
	{	
ld.global.cg.u64 %rd31597, [%rd31595];
	}
	// end inline asm
	// begin inline asm
	{	
ld.global.cg.u64 %rd31599, [%rd31597];
	}
	// end inline asm
	// begin inline asm
	{	
ld.global.cg.u64 %rd31601, [%rd31599];
	}
	// end inline asm
	// begin inline asm
	{	
ld.global.cg.u64 %rd31603, [%rd31601];
	}
	// end inline asm
	// begin inline asm
	{	
ld.global.cg.u64 %rd31605, [%rd31603];
	}
	// end inline asm
	// begin inline asm
	{	
ld.global.cg.u64 %rd31607, [%rd31605];
	}
	// end inline asm
	// begin inline asm
	{	
ld.global.cg.u64 %rd31609, [%rd31607];
	}
	// end inline asm
	// begin inline asm
	{	
ld.global.cg.u64 %rd31611, [%rd31609];
	}
	// end inline asm
	// begin inline asm
	{	
ld.global.cg.u64 %rd31613, [%rd31611];
	}
	// end inline asm
	// begin inline asm
	{	
ld.global.cg.u64 %rd31615, [%rd31613];
	}
	// end inline asm
	// begin inline asm
	{	
ld.global.cg.u64 %rd31617, [%rd31615];
	}
	// end inline asm
	// begin inline asm
	{	
ld.global.cg.u64 %rd31619, [%rd31617];
	}
	// end inline asm
	// begin inline asm
	{	
ld.global.cg.u64 %rd31621, [%rd31619];
	}
	// end inline asm
	// begin inline asm
	{	
ld.global.cg.u64 %rd31623, [%rd31621];
	}
	// end inline asm
	// begin inline asm
	{	
ld.global.cg.u64 %rd31625, [%rd31623];
	}
	// end inline asm
	// begin inline asm
	{	
ld.global.cg.u64 %rd31627, [%rd31625];
	}
	// end inline asm
	// begin inline asm
	{	
ld.global.cg.u64 %rd31629, [%rd31627];
	}
	// end inline asm
	// begin inline asm
	{	
ld.global.cg.u64 %rd31631, [%rd31629];
	}
	// end inline asm
	// begin inline asm
	{	
ld.global.cg.u64 %rd31633, [%rd31631];
	}
	// end inline asm
	// begin inline asm
	{	
ld.global.cg.u64 %rd31635, [%rd31633];
	}
	// end inline asm
	// begin inline asm
	{	
ld.global.cg.u64 %rd31637, [%rd31635];
	}
	// end inline asm
	// begin inline asm
	{	
ld.global.cg.u64 %rd31639, [%rd31637];
	}
	// end inline asm
	// begin inline asm
	{	
ld.global.cg.u64 %rd31641, [%rd31639];
	}
	// end inline asm
	// begin inline asm
	{	
ld.global.cg.u64 %rd31643, [%rd31641];
	}
	// end inline asm
	// begin inline asm
	{	
ld.global.cg.u64 %rd31645, [%rd31643];
	}
	// end inline asm
	// begin inline asm
	{	
ld.global.cg.u64 %rd31647, [%rd31645];
	}
	// end inline asm
	// begin inline asm
	{	
ld.global.cg.u64 %rd31649, [%rd31647];
	}
	// end inline asm
	// begin inline asm
	{	
ld.global.cg.u64 %rd31651, [%rd31649];
	}
	// end inline asm
	// begin inline asm
	{	
ld.global.cg.u64 %rd31653, [%rd31651];
	}
	// end inline asm
	// begin inline asm
	{	
ld.global.cg.u64 %rd31655, [%rd31653];
	}
	// end inline asm
	// begin inline asm
	{	
ld.global.cg.u64 %rd31657, [%rd31655];
	}
	// end inline asm
	// begin inline asm
	{	
ld.global.cg.u64 %rd31659, [%rd31657];
	}
	// end inline asm
	// begin inline asm
	{	
ld.global.cg.u64 %rd31661, [%rd31659];
	}
	// end inline asm
	// begin inline asm
	{	
ld.global.cg.u64 %rd31663, [%rd31661];
	}
	// end inline asm
	// begin inline asm
	{	
ld.global.cg.u64 %rd31665, [%rd31663];
	}
	// end inline asm
	// begin inline asm
	{	
ld.global.cg.u64 %rd31667, [%rd31665];
	}
	// end inline asm
	// begin inline asm
	{	
ld.global.cg.u64 %rd31669, [%rd31667];
	}
	// end inline asm
	// begin inline asm
	{	
ld.global.cg.u64 %rd31671, [%rd31669];
	}
	// end inline asm
	// begin inline asm
	{	
ld.global.cg.u64 %rd31673, [%rd31671];
	}
	// end inline asm
	// begin inline asm
	{	
ld.global.cg.u64 %rd31675, [%rd31673];
	}
	// end inline asm
	// begin inline asm
	{	
ld.global.cg.u64 %rd31677, [%rd31675];
	}
	// end inline asm
	// begin inline asm
	{	
ld.global.cg.u64 %rd31679, [%rd31677];
	}
	// end inline asm
	// begin inline asm
	{	
ld.global.cg.u64 %rd31681, [%rd31679];
	}
	// end inline asm
	// begin inline asm
	{	
ld.global.cg.u64 %rd31683, [%rd31681];
	}
	// end inline asm
	// begin inline asm
	{	
ld.global.cg.u64 %rd31685, [%rd31683];
	}
	// end inline asm
	// begin inline asm
	{	
ld.global.cg.u64 %rd31687, [%rd31685];
	}
	// end inline asm
	// begin inline asm
	{	
ld.global.cg.u64 %rd31689, [%rd31687];
	}
	// end inline asm
	// begin inline asm
	{	
ld.global.cg.u64 %rd31691, [%rd31689];
	}
	// end inline asm
	// begin inline asm
	{	
ld.global.cg.u64 %rd31693, [%rd31691];
	}
	// end inline asm
	// begin inline asm
	{	
ld.global.cg.u64 %rd31695, [%rd31693];
	}
	// end inline asm
	// begin inline asm
	{	
ld.global.cg.u64 %rd31697, [%rd31695];
	}
	// end inline asm
	// begin inline asm
	{	
ld.global.cg.u64 %rd31699, [%rd31697];
	}
	// end inline asm
	// begin inline asm
	{	
ld.global.cg.u64 %rd31701, [%rd31699];
	}
	// end inline asm
	// begin inline asm
	{	
ld.global.cg.u64 %rd31703, [%rd31701];
	}
	// end inline asm
	// begin inline asm
	{	
ld.global.cg.u64 %rd31705, [%rd31703];
	}
	// end inline asm
	// begin inline asm
	{	
ld.global.cg.u64 %rd31707, [%rd31705];
	}
	// end inline asm
	// begin inline asm
	{	
ld.global.cg.u64 %rd31709, [%rd31707];
	}
	// end inline asm
	// begin inline asm
	{	
ld.global.cg.u64 %rd31711, [%rd31709];
	}
	// end inline asm
	// begin inline asm
	{	
ld.global.cg.u64 %rd31713, [%rd31711];
	}
	// end inline asm
	// begin inline asm
	{	
ld.global.cg.u64 %rd31715, [%rd31713];
	}
	// end inline asm
	// begin inline asm
	{	
ld.global.cg.u64 %rd31717, [%rd31715];
	}
	// end inline asm
	// begin inline asm
	{	
ld.global.cg.u64 %rd31719, [%rd31717];
	}
	// end inline asm
	// begin inline asm
	{	
ld.global.cg.u64 %rd31721, [%rd31719];
	}
	// end inline asm
	// begin inline asm
	{	
ld.global.cg.u64 %rd31723, [%rd31721];
	}
	// end inline asm
	// begin inline asm
	{	
ld.global.cg.u64 %rd31725, [%rd31723];
	}
	// end inline asm
	// begin inline asm
	{	
ld.global.cg.u64 %rd31727, [%rd31725];
	}
	// end inline asm
	// begin inline asm
	{	
ld.global.cg.u64 %rd31729, [%rd31727];
	}
	// end inline asm
	// begin inline asm
	{	
ld.global.cg.u64 %rd31731, [%rd31729];
	}
	// end inline asm
	// begin inline asm
	{	
ld.global.cg.u64 %rd31733, [%rd31731];
	}
	// end inline asm
	// begin inline asm
	{	
ld.global.cg.u64 %rd31735, [%rd31733];
	}
	// end inline asm
	// begin inline asm
	{	
ld.global.cg.u64 %rd31737, [%rd31735];
	}
	// end inline asm
	// begin inline asm
	{	
ld.global.cg.u64 %rd31739, [%rd31737];
	}
	// end inline asm
	// begin inline asm
	{	
ld.global.cg.u64 %rd31741, [%rd31739];
	}
	// end inline asm
	// begin inline asm
	{	
ld.global.cg.u64 %rd31743, [%rd31741];
	}
	// end inline asm
	// begin inline asm
	{	
ld.global.cg.u64 %rd31745, [%rd31743];
	}
	// end inline asm
	// begin inline asm
	{	
ld.global.cg.u64 %rd31747, [%rd31745];
	}
	// end inline asm
	// begin inline asm
	{	
ld.global.cg.u64 %rd31749, [%rd31747];
	}
	// end inline asm
	// begin inline asm
	{	
ld.global.cg.u64 %rd31751, [%rd31749];
	}
	// end inline asm
	// begin inline asm
	{	
ld.global.cg.u64 %rd31753, [%rd31751];
	}
	// end inline asm
	// begin inline asm
	{	
ld.global.cg.u64 %rd31755, [%rd31753];
	}
	// end inline asm
	// begin inline asm
	{	
ld.global.cg.u64 %rd31757, [%rd31755];
	}
	// end inline asm
	// begin inline asm
	{	
ld.global.cg.u64 %rd31759, [%rd31757];
	}
	// end inline asm
	// begin inline asm
	{	
ld.global.cg.u64 %rd31761, [%rd31759];
	}
	// end inline asm
	// begin inline asm
	{	
ld.global.cg.u64 %rd31763, [%rd31761];
	}
	// end inline asm
	// begin inline asm
	{	
ld.global.cg.u64 %rd31765, [%rd31763];
	}
	// end inline asm
	// begin inline asm
	{	
ld.global.cg.u64 %rd31767, [%rd31765];
	}
	// end inline asm
	// begin inline asm
	{	
ld.global.cg.u64 %rd31769, [%rd31767];
	}
	// end inline asm
	// begin inline asm
	{	
ld.global.cg.u64 %rd31771, [%rd31769];
	}
	// end inline asm
	// begin inline asm
	{	
ld.global.cg.u64 %rd31773, [%rd31771];
	}
	// end inline asm
	// begin inline asm
	{	
ld.global.cg.u64 %rd31775, [%rd31773];
	}
	// end inline asm
	// begin inline asm
	{	
ld.global.cg.u64 %rd31777, [%rd31775];
	}
	// end inline asm
	// begin inline asm
	{	
ld.global.cg.u64 %rd31779, [%rd31777];
	}
	// end inline asm
	// begin inline asm
	{	
ld.global.cg.u64 %rd31781, [%rd31779];
	}
	// end inline asm
	// begin inline asm
	{	
ld.global.cg.u64 %rd31783, [%rd31781];
	}
	// end inline asm
	// begin inline asm
	{	
ld.global.cg.u64 %rd31785, [%rd31783];
	}
	// end inline asm
	// begin inline asm
	{	
ld.global.cg.u64 %rd31787, [%rd31785];
	}
	// end inline asm
	// begin inline asm
	{	
ld.global.cg.u64 %rd31789, [%rd31787];
	}
	// end inline asm
	// begin inline asm
	{	
ld.global.cg.u64 %rd31791, [%rd31789];
	}
	// end inline asm
	// begin inline asm
	{	
ld.global.cg.u64 %rd31793, [%rd31791];
	}
	// end inline asm
	// begin inline asm
	{	
ld.global.cg.u64 %rd31795, [%rd31793];
	}
	// end inline asm
	// begin inline asm
	{	
ld.global.cg.u64 %rd31797, [%rd31795];
	}
	// end inline asm
	// begin inline asm
	{	
ld.global.cg.u64 %rd31799, [%rd31797];
	}
	// end inline asm
	// begin inline asm
	{	
ld.global.cg.u64 %rd31801, [%rd31799];
	}
	// end inline asm
	// begin inline asm
	{	
ld.global.cg.u64 %rd31803, [%rd31801];
	}
	// end inline asm
	// begin inline asm
	{	
ld.global.cg.u64 %rd31805, [%rd31803];
	}
	// end inline asm
	// begin inline asm
	{	
ld.global.cg.u64 %rd31807, [%rd31805];
	}
	// end inline asm
	// begin inline asm
	{	
ld.global.cg.u64 %rd31809, [%rd31807];
	}
	// end inline asm
	// begin inline asm
	{	
ld.global.cg.u64 %rd31811, [%rd31809];
	}
	// end inline asm
	// begin inline asm
	{	
ld.global.cg.u64 %rd31813, [%rd31811];
	}
	// end inline asm
	// begin inline asm
	{	
ld.global.cg.u64 %rd31815, [%rd31813];
	}
	// end inline asm
	// begin inline asm
	{	
ld.global.cg.u64 %rd31817, [%rd31815];
	}
	// end inline asm
	// begin inline asm
	{	
ld.global.cg.u64 %rd31819, [%rd31817];
	}
	// end inline asm
	// begin inline asm
	{	
ld.global.cg.u64 %rd31821, [%rd31819];
	}
	// end inline asm
	// begin inline asm
	{	
ld.global.cg.u64 %rd31823, [%rd31821];
	}
	// end inline asm
	// begin inline asm
	{	
ld.global.cg.u64 %rd31825, [%rd31823];
	}
	// end inline asm
	// begin inline asm
	{	
ld.global.cg.u64 %rd31827, [%rd31825];
	}
	// end inline asm
	// begin inline asm
	{	
ld.global.cg.u64 %rd31829, [%rd31827];
	}
	// end inline asm
	// begin inline asm
	{	
ld.global.cg.u64 %rd31831, [%rd31829];
	}
	// end inline asm
	// begin inline asm
	{	
ld.global.cg.u64 %rd31833, [%rd31831];
	}
	// end inline asm
	// begin inline asm
	{	
ld.global.cg.u64 %rd31835, [%rd31833];
	}
	// end inline asm
	// begin inline asm
	{	
ld.global.cg.u64 %rd31837, [%rd31835];
	}
	// end inline asm
	// begin inline asm
	{	
ld.global.cg.u64 %rd31839, [%rd31837];
	}
	// end inline asm
	// begin inline asm
	{	
ld.global.cg.u64 %rd31841, [%rd31839];
	}
	// end inline asm
	// begin inline asm
	{	
ld.global.cg.u64 %rd31843, [%rd31841];
	}
	// end inline asm
	// begin inline asm
	{	
ld.global.cg.u64 %rd31845, [%rd31843];
	}
	// end inline asm
	// begin inline asm
	{	
ld.global.cg.u64 %rd31847, [%rd31845];
	}
	// end inline asm
	// begin inline asm
	{	
ld.global.cg.u64 %rd31849, [%rd31847];
	}
	// end inline asm
	// begin inline asm
	{	
ld.global.cg.u64 %rd31851, [%rd31849];
	}
	// end inline asm
	// begin inline asm
	{	
ld.global.cg.u64 %rd31853, [%rd31851];
	}
	// end inline asm
	// begin inline asm
	{	
ld.global.cg.u64 %rd31855, [%rd31853];
	}
	// end inline asm
	// begin inline asm
	{	
ld.global.cg.u64 %rd31857, [%rd31855];
	}
	// end inline asm
	// begin inline asm
	{	
ld.global.cg.u64 %rd31859, [%rd31857];
	}
	// end inline asm
	// begin inline asm
	{	
ld.global.cg.u64 %rd31861, [%rd31859];
	}
	// end inline asm
	// begin inline asm
	{	
ld.global.cg.u64 %rd31863, [%rd31861];
	}
	// end inline asm
	// begin inline asm
	{	
ld.global.cg.u64 %rd31865, [%rd31863];
	}
	// end inline asm
	// begin inline asm
	{	
ld.global.cg.u64 %rd31867, [%rd31865];
	}
	// end inline asm
	// begin inline asm
	{	
ld.global.cg.u64 %rd31869, [%rd31867];
	}
	// end inline asm
	// begin inline asm
	{	
ld.global.cg.u64 %rd31871, [%rd31869];
	}
	// end inline asm
	// begin inline asm
	{	
ld.global.cg.u64 %rd31873, [%rd31871];
	}
	// end inline asm
	// begin inline asm
	{	
ld.global.cg.u64 %rd31875, [%rd31873];
	}
	// end inline asm
	// begin inline asm
	{	
ld.global.cg.u64 %rd31877, [%rd31875];
	}
	// end inline asm
	// begin inline asm
	{	
ld.global.cg.u64 %rd31879, [%rd31877];
	}
	// end inline asm
	// begin inline asm
	{	
ld.global.cg.u64 %rd31881, [%rd31879];
	}
	// end inline asm
	// begin inline asm
	{	
ld.global.cg.u64 %rd31883, [%rd31881];
	}
	// end inline asm
	// begin inline asm
	{	
ld.global.cg.u64 %rd31885, [%rd31883];
	}
	// end inline asm
	// begin inline asm
	{	
ld.global.cg.u64 %rd31887, [%rd31885];
	}
	// end inline asm
	// begin inline asm
	{	
ld.global.cg.u64 %rd31889, [%rd31887];
	}
	// end inline asm
	// begin inline asm
	{	
ld.global.cg.u64 %rd31891, [%rd31889];
	}
	// end inline asm
	// begin inline asm
	{	
ld.global.cg.u64 %rd31893, [%rd31891];
	}
	// end inline asm
	// begin inline asm
	{	
ld.global.cg.u64 %rd31895, [%rd31893];
	}
	// end inline asm
	// begin inline asm
	{	
ld.global.cg.u64 %rd31897, [%rd31895];
	}
	// end inline asm
	// begin inline asm
	{	
ld.global.cg.u64 %rd31899, [%rd31897];
	}
	// end inline asm
	// begin inline asm
	{	
ld.global.cg.u64 %rd31901, [%rd31899];
	}
	// end inline asm
	// begin inline asm
	{	
ld.global.cg.u64 %rd31903, [%rd31901];
	}
	// end inline asm
	// begin inline asm
	{	
ld.global.cg.u64 %rd31905, [%rd31903];
	}
	// end inline asm
	// begin inline asm
	{	
ld.global.cg.u64 %rd31907, [%rd31905];
	}
	// end inline asm
	// begin inline asm
	{	
ld.global.cg.u64 %rd31909, [%rd31907];
	}
	// end inline asm
	// begin inline asm
	{	
ld.global.cg.u64 %rd31911, [%rd31909];
	}
	// end inline asm
	// begin inline asm
	{	
ld.global.cg.u64 %rd31913, [%rd31911];
	}
	// end inline asm
	// begin inline asm
	{	
ld.global.cg.u64 %rd31915, [%rd31913];
	}
	// end inline asm
	// begin inline asm
	{	
ld.global.cg.u64 %rd31917, [%rd31915];
	}
	// end inline asm
	// begin inline asm
	{	
ld.global.cg.u64 %rd31919, [%rd31917];
	}
	// end inline asm
	// begin inline asm
	{	
ld.global.cg.u64 %rd31921, [%rd31919];
	}
	// end inline asm
	// begin inline asm
	{	
ld.global.cg.u64 %rd31923, [%rd31921];
	}
	// end inline asm
	// begin inline asm
	{	
ld.global.cg.u64 %rd31925, [%rd31923];
	}
	// end inline asm
	// begin inline asm
	{	
ld.global.cg.u64 %rd31927, [%rd31925];
	}
	// end inline asm
	// begin inline asm
	{	
ld.global.cg.u64 %rd31929, [%rd31927];
	}
	// end inline asm
	// begin inline asm
	{	
ld.global.cg.u64 %rd31931, [%rd31929];
	}
	// end inline asm
	// begin inline asm
	{	
ld.global.cg.u64 %rd31933, [%rd31931];
	}
	// end inline asm
	// begin inline asm
	{	
ld.global.cg.u64 %rd31935, [%rd31933];
	}
	// end inline asm
	// begin inline asm
	{	
ld.global.cg.u64 %rd31937, [%rd31935];
	}
	// end inline asm
	// begin inline asm
	{	
ld.global.cg.u64 %rd31939, [%rd31937];
	}
	// end inline asm
	// begin inline asm
	{	
ld.global.cg.u64 %rd31941, [%rd31939];
	}
	// end inline asm
	// begin inline asm
	{	
ld.global.cg.u64 %rd31943, [%rd31941];
	}
	// end inline asm
	// begin inline asm
	{	
ld.global.cg.u64 %rd31945, [%rd31943];
	}
	// end inline asm
	// begin inline asm
	{	
ld.global.cg.u64 %rd31947, [%rd31945];
	}
	// end inline asm
	// begin inline asm
	{	
ld.global.cg.u64 %rd31949, [%rd31947];
	}
	// end inline asm
	// begin inline asm
	{	
ld.global.cg.u64 %rd31951, [%rd31949];
	}
	// end inline asm
	// begin inline asm
	{	
ld.global.cg.u64 %rd31953, [%rd31951];
	}
	// end inline asm
	// begin inline asm
	{	
ld.global.cg.u64 %rd31955, [%rd31953];
	}
	// end inline asm
	// begin inline asm
	{	
ld.global.cg.u64 %rd31957, [%rd31955];
	}
	// end inline asm
	// begin inline asm
	{	
ld.global.cg.u64 %rd31959, [%rd31957];
	}
	// end inline asm
	// begin inline asm
	{	
ld.global.cg.u64 %rd31961, [%rd31959];
	}
	// end inline asm
	// begin inline asm
	{	
ld.global.cg.u64 %rd31963, [%rd31961];
	}
	// end inline asm
	// begin inline asm
	{	
ld.global.cg.u64 %rd31965, [%rd31963];
	}
	// end inline asm
	// begin inline asm
	{	
ld.global.cg.u64 %rd31967, [%rd31965];
	}
	// end inline asm
	// begin inline asm
	{	
ld.global.cg.u64 %rd31969, [%rd31967];
	}
	// end inline asm
	// begin inline asm
	{	
ld.global.cg.u64 %rd31971, [%rd31969];
	}
	// end inline asm
	// begin inline asm
	{	
ld.global.cg.u64 %rd31973, [%rd31971];
	}
	// end inline asm
	// begin inline asm
	{	
ld.global.cg.u64 %rd31975, [%rd31973];
	}
	// end inline asm
	// begin inline asm
	{	
ld.global.cg.u64 %rd31977, [%rd31975];
	}
	// end inline asm
	// begin inline asm
	{	
ld.global.cg.u64 %rd31979, [%rd31977];
	}
	// end inline asm
	// begin inline asm
	{	
ld.global.cg.u64 %rd31981, [%rd31979];
	}
	// end inline asm
	// begin inline asm
	{	
ld.global.cg.u64 %rd31983, [%rd31981];
	}
	// end inline asm
	// begin inline asm
	{	
ld.global.cg.u64 %rd31985, [%rd31983];
	}
	// end inline asm
	// begin inline asm
	{	
ld.global.cg.u64 %rd31987, [%rd31985];
	}
	// end inline asm
	// begin inline asm
	{	
ld.global.cg.u64 %rd31989, [%rd31987];
	}
	// end inline asm
	// begin inline asm
	{	
ld.global.cg.u64 %rd31991, [%rd31989];
	}
	// end inline asm
	// begin inline asm
	{	
ld.global.cg.u64 %rd31993, [%rd31991];
	}
	// end inline asm
	// begin inline asm
	{	
ld.global.cg.u64 %rd31995, [%rd31993];
	}
	// end inline asm
	// begin inline asm
	{	
ld.global.cg.u64 %rd31997, [%rd31995];
	}
	// end inline asm
	// begin inline asm
	{	
ld.global.cg.u64 %rd31999, [%rd31997];
	}
	// end inline asm
	// begin inline asm
	{	
ld.global.cg.u64 %rd32001, [%rd31999];
	}
	// end inline asm
	// begin inline asm
	{	
ld.global.cg.u64 %rd32003, [%rd32001];
	}
	// end inline asm
	// begin inline asm
	{	
ld.global.cg.u64 %rd32005, [%rd32003];
	}
	// end inline asm
	// begin inline asm
	{	
ld.global.cg.u64 %rd32007, [%rd32005];
	}
	// end inline asm
	// begin inline asm
	{	
ld.global.cg.u64 %rd32009, [%rd32007];
	}
	// end inline asm
	// begin inline asm
	{	
ld.global.cg.u64 %rd32011, [%rd32009];
	}
	// end inline asm
	// begin inline asm
	{	
ld.global.cg.u64 %rd32013, [%rd32011];
	}
	// end inline asm
	// begin inline asm
	{	
ld.global.cg.u64 %rd32015, [%rd32013];
	}
	// end inline asm
	// begin inline asm
	{	
ld.global.cg.u64 %rd32017, [%rd32015];
	}
	// end inline asm
	// begin inline asm
	{	
ld.global.cg.u64 %rd32019, [%rd32017];
	}
	// end inline asm
	// begin inline asm
	{	
ld.global.cg.u64 %rd32021, [%rd32019];
	}
	// end inline asm
	// begin inline asm
	{	
ld.global.cg.u64 %rd32023, [%rd32021];
	}
	// end inline asm
	// begin inline asm
	{	
ld.global.cg.u64 %rd32025, [%rd32023];
	}
	// end inline asm
	// begin inline asm
	{	
ld.global.cg.u64 %rd32027, [%rd32025];
	}
	// end inline asm
	// begin inline asm
	{	
ld.global.cg.u64 %rd32029, [%rd32027];
	}
	// end inline asm
	// begin inline asm
	{	
ld.global.cg.u64 %rd32031, [%rd32029];
	}
	// end inline asm
	// begin inline asm
	{	
ld.global.cg.u64 %rd32033, [%rd32031];
	}
	// end inline asm
	// begin inline asm
	{	
ld.global.cg.u64 %rd32035, [%rd32033];
	}
	// end inline asm
	// begin inline asm
	{	
ld.global.cg.u64 %rd32037, [%rd32035];
	}
	// end inline asm
	// begin inline asm
	{	
ld.global.cg.u64 %rd32039, [%rd32037];
	}
	// end inline asm
	// begin inline asm
	{	
ld.global.cg.u64 %rd32041, [%rd32039];
	}
	// end inline asm
	// begin inline asm
	{	
ld.global.cg.u64 %rd32043, [%rd32041];
	}
	// end inline asm
	// begin inline asm
	{	
ld.global.cg.u64 %rd32045, [%rd32043];
	}
	// end inline asm
	// begin inline asm
	{	
ld.global.cg.u64 %rd32047, [%rd32045];
	}
	// end inline asm
	// begin inline asm
	{	
ld.global.cg.u64 %rd32049, [%rd32047];
	}
	// end inline asm
	// begin inline asm
	{	
ld.global.cg.u64 %rd32051, [%rd32049];
	}
	// end inline asm
	// begin inline asm
	{	
ld.global.cg.u64 %rd32053, [%rd32051];
	}
	// end inline asm
	// begin inline asm
	{	
ld.global.cg.u64 %rd32055, [%rd32053];
	}
	// end inline asm
	// begin inline asm
	{	
ld.global.cg.u64 %rd32057, [%rd32055];
	}
	// end inline asm
	// begin inline asm
	{	
ld.global.cg.u64 %rd32059, [%rd32057];
	}
	// end inline asm
	// begin inline asm
	{	
ld.global.cg.u64 %rd32061, [%rd32059];
	}
	// end inline asm
	// begin inline asm
	{	
ld.global.cg.u64 %rd32063, [%rd32061];
	}
	// end inline asm
	// begin inline asm
	{	
ld.global.cg.u64 %rd32065, [%rd32063];
	}
	// end inline asm
	// begin inline asm
	{	
ld.global.cg.u64 %rd32067, [%rd32065];
	}
	// end inline asm
	// begin inline asm
	{	
ld.global.cg.u64 %rd32069, [%rd32067];
	}
	// end inline asm
	// begin inline asm
	{	
ld.global.cg.u64 %rd32071, [%rd32069];
	}
	// end inline asm
	// begin inline asm
	{	
ld.global.cg.u64 %rd32073, [%rd32071];
	}
	// end inline asm
	// begin inline asm
	{	
ld.global.cg.u64 %rd32075, [%rd32073];
	}
	// end inline asm
	// begin inline asm
	{	
ld.global.cg.u64 %rd32077, [%rd32075];
	}
	// end inline asm
	// begin inline asm
	{	
ld.global.cg.u64 %rd32079, [%rd32077];
	}
	// end inline asm
	// begin inline asm
	{	
ld.global.cg.u64 %rd32081, [%rd32079];
	}
	// end inline asm
	// begin inline asm
	{	
ld.global.cg.u64 %rd32083, [%rd32081];
	}
	// end inline asm
	// begin inline asm
	{	
ld.global.cg.u64 %rd32085, [%rd32083];
	}
	// end inline asm
	// begin inline asm
	{	
ld.global.cg.u64 %rd32087, [%rd32085];
	}
	// end inline asm
	// begin inline asm
	{	
ld.global.cg.u64 %rd32089, [%rd32087];
	}
	// end inline asm
	// begin inline asm
	{	
ld.global.cg.u64 %rd32091, [%rd32089];
	}
	// end inline asm
	// begin inline asm
	{	
ld.global.cg.u64 %rd32093, [%rd32091];
	}
	// end inline asm
	// begin inline asm
	{	
ld.global.cg.u64 %rd32095, [%rd32093];
	}
	// end inline asm
	// begin inline asm
	{	
ld.global.cg.u64 %rd32097, [%rd32095];
	}
	// end inline asm
	// begin inline asm
	{	
ld.global.cg.u64 %rd32099, [%rd32097];
	}
	// end inline asm
	// begin inline asm
	{	
ld.global.cg.u64 %rd32101, [%rd32099];
	}
	// end inline asm
	// begin inline asm
	{	
ld.global.cg.u64 %rd32103, [%rd32101];
	}
	// end inline asm
	// begin inline asm
	{	
ld.global.cg.u64 %rd32105, [%rd32103];
	}
	// end inline asm
	// begin inline asm
	{	
ld.global.cg.u64 %rd32107, [%rd32105];
	}
	// end inline asm
	// begin inline asm
	{	
ld.global.cg.u64 %rd32109, [%rd32107];
	}
	// end inline asm
	// begin inline asm
	{	
ld.global.cg.u64 %rd32111, [%rd32109];
	}
	// end inline asm
	// begin inline asm
	{	
ld.global.cg.u64 %rd32113, [%rd32111];
	}
	// end inline asm
	// begin inline asm
	{	
ld.global.cg.u64 %rd32115, [%rd32113];
	}
	// end inline asm
	// begin inline asm
	{	
ld.global.cg.u64 %rd32117, [%rd32115];
	}
	// end inline asm
	// begin inline asm
	{	
ld.global.cg.u64 %rd32119, [%rd32117];
	}
	// end inline asm
	// begin inline asm
	{	
ld.global.cg.u64 %rd32121, [%rd32119];
	}
	// end inline asm
	// begin inline asm
	{	
ld.global.cg.u64 %rd32123, [%rd32121];
	}
	// end inline asm
	// begin inline asm
	{	
ld.global.cg.u64 %rd32125, [%rd32123];
	}
	// end inline asm
	// begin inline asm
	{	
ld.global.cg.u64 %rd32127, [%rd32125];
	}
	// end inline asm
	// begin inline asm
	{	
ld.global.cg.u64 %rd32129, [%rd32127];
	}
	// end inline asm
	// begin inline asm
	{	
ld.global.cg.u64 %rd32131, [%rd32129];
	}
	// end inline asm
	// begin inline asm
	{	
ld.global.cg.u64 %rd32133, [%rd32131];
	}
	// end inline asm
	// begin inline asm
	{	
ld.global.cg.u64 %rd32135, [%rd32133];
	}
	// end inline asm
	// begin inline asm
	{	
ld.global.cg.u64 %rd32137, [%rd32135];
	}
	// end inline asm
	// begin inline asm
	{	
ld.global.cg.u64 %rd32139, [%rd32137];
	}
	// end inline asm
	// begin inline asm
	{	
ld.global.cg.u64 %rd32141, [%rd32139];
	}
	// end inline asm
	// begin inline asm
	{	
ld.global.cg.u64 %rd32143, [%rd32141];
	}
	// end inline asm
	// begin inline asm
	{	
ld.global.cg.u64 %rd32145, [%rd32143];
	}
	// end inline asm
	// begin inline asm
	{	
ld.global.cg.u64 %rd32147, [%rd32145];
	}
	// end inline asm
	// begin inline asm
	{	
ld.global.cg.u64 %rd32149, [%rd32147];
	}
	// end inline asm
	// begin inline asm
	{	
ld.global.cg.u64 %rd32151, [%rd32149];
	}
	// end inline asm
	// begin inline asm
	{	
ld.global.cg.u64 %rd32153, [%rd32151];
	}
	// end inline asm
	// begin inline asm
	{	
ld.global.cg.u64 %rd32155, [%rd32153];
	}
	// end inline asm
	// begin inline asm
	{	
ld.global.cg.u64 %rd32157, [%rd32155];
	}
	// end inline asm
	// begin inline asm
	{	
ld.global.cg.u64 %rd32159, [%rd32157];
	}
	// end inline asm
	// begin inline asm
	{	
ld.global.cg.u64 %rd32161, [%rd32159];
	}
	// end inline asm
	// begin inline asm
	{	
ld.global.cg.u64 %rd32163, [%rd32161];
	}
	// end inline asm
	// begin inline asm
	{	
ld.global.cg.u64 %rd32165, [%rd32163];
	}
	// end inline asm
	// begin inline asm
	{	
ld.global.cg.u64 %rd32167, [%rd32165];
	}
	// end inline asm
	// begin inline asm
	{	
ld.global.cg.u64 %rd32169, [%rd32167];
	}
	// end inline asm
	// begin inline asm
	{	
ld.global.cg.u64 %rd32171, [%rd32169];
	}
	// end inline asm
	// begin inline asm
	{	
ld.global.cg.u64 %rd32173, [%rd32171];
	}
	// end inline asm
	// begin inline asm
	{	
ld.global.cg.u64 %rd32175, [%rd32173];
	}
	// end inline asm
	// begin inline asm
	{	
ld.global.cg.u64 %rd32177, [%rd32175];
	}
	// end inline asm
	// begin inline asm
	{	
ld.global.cg.u64 %rd32179, [%rd32177];
	}
	// end inline asm
	// begin inline asm
	{	
ld.global.cg.u64 %rd32181, [%rd32179];
	}
	// end inline asm
	// begin inline asm
	{	
ld.global.cg.u64 %rd32183, [%rd32181];
	}
	// end inline asm
	// begin inline asm
	{	
ld.global.cg.u64 %rd32185, [%rd32183];
	}
	// end inline asm
	// begin inline asm
	{	
ld.global.cg.u64 %rd32187, [%rd32185];
	}
	// end inline asm
	// begin inline asm
	{	
ld.global.cg.u64 %rd32189, [%rd32187];
	}
	// end inline asm
	// begin inline asm
	{	
ld.global.cg.u64 %rd32191, [%rd32189];
	}
	// end inline asm
	// begin inline asm
	{	
ld.global.cg.u64 %rd32193, [%rd32191];
	}
	// end inline asm
	// begin inline asm
	{	
ld.global.cg.u64 %rd32195, [%rd32193];
	}
	// end inline asm
	// begin inline asm
	{	
ld.global.cg.u64 %rd32197, [%rd32195];
	}
	// end inline asm
	// begin inline asm
	{	
ld.global.cg.u64 %rd32199, [%rd32197];
	}
	// end inline asm
	// begin inline asm
	{	
ld.global.cg.u64 %rd32201, [%rd32199];
	}
	// end inline asm
	// begin inline asm
	{	
ld.global.cg.u64 %rd32203, [%rd32201];
	}
	// end inline asm
	// begin inline asm
	{	
ld.global.cg.u64 %rd32205, [%rd32203];
	}
	// end inline asm
	// begin inline asm
	{	
ld.global.cg.u64 %rd32207, [%rd32205];
	}
	// end inline asm
	// begin inline asm
	{	
ld.global.cg.u64 %rd32209, [%rd32207];
	}
	// end inline asm
	// begin inline asm
	{	
ld.global.cg.u64 %rd32211, [%rd32209];
	}
	// end inline asm
	// begin inline asm
	{	
ld.global.cg.u64 %rd32213, [%rd32211];
	}
	// end inline asm
	// begin inline asm
	{	
ld.global.cg.u64 %rd32215, [%rd32213];
	}
	// end inline asm
	// begin inline asm
	{	
ld.global.cg.u64 %rd32217, [%rd32215];
	}
	// end inline asm
	// begin inline asm
	{	
ld.global.cg.u64 %rd32219, [%rd32217];
	}
	// end inline asm
	// begin inline asm
	{	
ld.global.cg.u64 %rd32221, [%rd32219];
	}
	// end inline asm
	// begin inline asm
	{	
ld.global.cg.u64 %rd32223, [%rd32221];
	}
	// end inline asm
	// begin inline asm
	{	
ld.global.cg.u64 %rd32225, [%rd32223];
	}
	// end inline asm
	// begin inline asm
	{	
ld.global.cg.u64 %rd32227, [%rd32225];
	}
	// end inline asm
	// begin inline asm
	{	
ld.global.cg.u64 %rd32229, [%rd32227];
	}
	// end inline asm
	// begin inline asm
	{	
ld.global.cg.u64 %rd32231, [%rd32229];
	}
	// end inline asm
	// begin inline asm
	{	
ld.global.cg.u64 %rd32233, [%rd32231];
	}
	// end inline asm
	// begin inline asm
	{	
ld.global.cg.u64 %rd32235, [%rd32233];
	}
	// end inline asm
	// begin inline asm
	{	
ld.global.cg.u64 %rd32237, [%rd32235];
	}
	// end inline asm
	// begin inline asm
	{	
ld.global.cg.u64 %rd32239, [%rd32237];
	}
	// end inline asm
	// begin inline asm
	{	
ld.global.cg.u64 %rd32241, [%rd32239];
	}
	// end inline asm
	// begin inline asm
	{	
ld.global.cg.u64 %rd32243, [%rd32241];
	}
	// end inline asm
	// begin inline asm
	{	
ld.global.cg.u64 %rd32245, [%rd32243];
	}
	// end inline asm
	// begin inline asm
	{	
ld.global.cg.u64 %rd32247, [%rd32245];
	}
	// end inline asm
	// begin inline asm
	{	
ld.global.cg.u64 %rd32249, [%rd32247];
	}
	// end inline asm
	// begin inline asm
	{	
ld.global.cg.u64 %rd32251, [%rd32249];
	}
	// end inline asm
	// begin inline asm
	{	
ld.global.cg.u64 %rd32253, [%rd32251];
	}
	// end inline asm
	// begin inline asm
	{	
ld.global.cg.u64 %rd32255, [%rd32253];
	}
	// end inline asm
	// begin inline asm
	{	
ld.global.cg.u64 %rd32257, [%rd32255];
	}
	// end inline asm
	// begin inline asm
	{	
ld.global.cg.u64 %rd32259, [%rd32257];
	}
	// end inline asm
	// begin inline asm
	{	
ld.global.cg.u64 %rd32261, [%rd32259];
	}
	// end inline asm
	// begin inline asm
	{	
ld.global.cg.u64 %rd32263, [%rd32261];
	}
	// end inline asm
	// begin inline asm
	{	
ld.global.cg.u64 %rd32265, [%rd32263];
	}
	// end inline asm
	// begin inline asm
	{	
ld.global.cg.u64 %rd32267, [%rd32265];
	}
	// end inline asm
	// begin inline asm
	{	
ld.global.cg.u64 %rd32269, [%rd32267];
	}
	// end inline asm
	// begin inline asm
	{	
ld.global.cg.u64 %rd32271, [%rd32269];
	}
	// end inline asm
	// begin inline asm
	{	
ld.global.cg.u64 %rd32273, [%rd32271];
	}
	// end inline asm
	// begin inline asm
	{	
ld.global.cg.u64 %rd32275, [%rd32273];
	}
	// end inline asm
	// begin inline asm
	{	
ld.global.cg.u64 %rd32277, [%rd32275];
	}
	// end inline asm
	// begin inline asm
	{	
ld.global.cg.u64 %rd32279, [%rd32277];
	}
	// end inline asm
	// begin inline asm
	{	
ld.global.cg.u64 %rd32281, [%rd32279];
	}
	// end inline asm
	// begin inline asm
	{	
ld.global.cg.u64 %rd32283, [%rd32281];
	}
	// end inline asm
	// begin inline asm
	{	
ld.global.cg.u64 %rd32285, [%rd32283];
	}
	// end inline asm
	// begin inline asm
	{	
ld.global.cg.u64 %rd32287, [%rd32285];
	}
	// end inline asm
	// begin inline asm
	{	
ld.global.cg.u64 %rd32289, [%rd32287];
	}
	// end inline asm
	// begin inline asm
	{	
ld.global.cg.u64 %rd32291, [%rd32289];
	}
	// end inline asm
	// begin inline asm
	{	
ld.global.cg.u64 %rd32293, [%rd32291];
	}
	// end inline asm
	// begin inline asm
	{	
ld.global.cg.u64 %rd32295, [%rd32293];
	}
	// end inline asm
	// begin inline asm
	{	
ld.global.cg.u64 %rd32297, [%rd32295];
	}
	// end inline asm
	// begin inline asm
	{	
ld.global.cg.u64 %rd32299, [%rd32297];
	}
	// end inline asm
	// begin inline asm
	{	
ld.global.cg.u64 %rd32301, [%rd32299];
	}
	// end inline asm
	// begin inline asm
	{	
ld.global.cg.u64 %rd32303, [%rd32301];
	}
	// end inline asm
	// begin inline asm
	{	
ld.global.cg.u64 %rd32305, [%rd32303];
	}
	// end inline asm
	// begin inline asm
	{	
ld.global.cg.u64 %rd32307, [%rd32305];
	}
	// end inline asm
	// begin inline asm
	{	
ld.global.cg.u64 %rd32309, [%rd32307];
	}
	// end inline asm
	// begin inline asm
	{	
ld.global.cg.u64 %rd32311, [%rd32309];
	}
	// end inline asm
	// begin inline asm
	{	
ld.global.cg.u64 %rd32313, [%rd32311];
	}
	// end inline asm
	// begin inline asm
	{	
ld.global.cg.u64 %rd32315, [%rd32313];
	}
	// end inline asm
	// begin inline asm
	{	
ld.global.cg.u64 %rd32317, [%rd32315];
	}
	// end inline asm
	// begin inline asm
	{	
ld.global.cg.u64 %rd32319, [%rd32317];
	}
	// end inline asm
	// begin inline asm
	{	
ld.global.cg.u64 %rd32321, [%rd32319];
	}
	// end inline asm
	// begin inline asm
	{	
ld.global.cg.u64 %rd32323, [%rd32321];
	}
	// end inline asm
	// begin inline asm
	{	
ld.global.cg.u64 %rd32325, [%rd32323];
	}
	// end inline asm
	// begin inline asm
	{	
ld.global.cg.u64 %rd32327, [%rd32325];
	}
	// end inline asm
	// begin inline asm
	{	
ld.global.cg.u64 %rd32329, [%rd32327];
	}
	// end inline asm
	// begin inline asm
	{	
ld.global.cg.u64 %rd32331, [%rd32329];
	}
	// end inline asm
	// begin inline asm
	{	
ld.global.cg.u64 %rd32333, [%rd32331];
	}
	// end inline asm
	// begin inline asm
	{	
ld.global.cg.u64 %rd32335, [%rd32333];
	}
	// end inline asm
	// begin inline asm
	{	
ld.global.cg.u64 %rd32337, [%rd32335];
	}
	// end inline asm
	// begin inline asm
	{	
ld.global.cg.u64 %rd32339, [%rd32337];
	}
	// end inline asm
	// begin inline asm
	{	
ld.global.cg.u64 %rd32341, [%rd32339];
	}
	// end inline asm
	// begin inline asm
	{	
ld.global.cg.u64 %rd32343, [%rd32341];
	}
	// end inline asm
	// begin inline asm
	{	
ld.global.cg.u64 %rd32345, [%rd32343];
	}
	// end inline asm
	// begin inline asm
	{	
ld.global.cg.u64 %rd32347, [%rd32345];
	}
	// end inline asm
	// begin inline asm
	{	
ld.global.cg.u64 %rd32349, [%rd32347];
	}
	// end inline asm
	// begin inline asm
	{	
ld.global.cg.u64 %rd32351, [%rd32349];
	}
	// end inline asm
	// begin inline asm
	{	
ld.global.cg.u64 %rd32353, [%rd32351];
	}
	// end inline asm
	// begin inline asm
	{	
ld.global.cg.u64 %rd32355, [%rd32353];
	}
	// end inline asm
	// begin inline asm
	{	
ld.global.cg.u64 %rd32357, [%rd32355];
	}
	// end inline asm
	// begin inline asm
	{	
ld.global.cg.u64 %rd32359, [%rd32357];
	}
	// end inline asm
	// begin inline asm
	{	
ld.global.cg.u64 %rd32361, [%rd32359];
	}
	// end inline asm
	// begin inline asm
	{	
ld.global.cg.u64 %rd32363, [%rd32361];
	}
	// end inline asm
	// begin inline asm
	{	
ld.global.cg.u64 %rd32365, [%rd32363];
	}
	// end inline asm
	// begin inline asm
	{	
ld.global.cg.u64 %rd32367, [%rd32365];
	}
	// end inline asm
	// begin inline asm
	{	
ld.global.cg.u64 %rd32369, [%rd32367];
	}
	// end inline asm
	// begin inline asm
	{	
ld.global.cg.u64 %rd32371, [%rd32369];
	}
	// end inline asm
	// begin inline asm
	{	
ld.global.cg.u64 %rd32373, [%rd32371];
	}
	// end inline asm
	// begin inline asm
	{	
ld.global.cg.u64 %rd32375, [%rd32373];
	}
	// end inline asm
	// begin inline asm
	{	
ld.global.cg.u64 %rd32377, [%rd32375];
	}
	// end inline asm
	// begin inline asm
	{	
ld.global.cg.u64 %rd32379, [%rd32377];
	}
	// end inline asm
	// begin inline asm
	{	
ld.global.cg.u64 %rd32381, [%rd32379];
	}
	// end inline asm
	// begin inline asm
	{	
ld.global.cg.u64 %rd32383, [%rd32381];
	}
	// end inline asm
	// begin inline asm
	{	
ld.global.cg.u64 %rd32385, [%rd32383];
	}
	// end inline asm
	// begin inline asm
	{	
ld.global.cg.u64 %rd32387, [%rd32385];
	}
	// end inline asm
	// begin inline asm
	{	
ld.global.cg.u64 %rd32389, [%rd32387];
	}
	// end inline asm
	// begin inline asm
	{	
ld.global.cg.u64 %rd32391, [%rd32389];
	}
	// end inline asm
	// begin inline asm
	{	
ld.global.cg.u64 %rd32393, [%rd32391];
	}
	// end inline asm
	// begin inline asm
	{	
ld.global.cg.u64 %rd32395, [%rd32393];
	}
	// end inline asm
	// begin inline asm
	{	
ld.global.cg.u64 %rd32397, [%rd32395];
	}
	// end inline asm
	// begin inline asm
	{	
ld.global.cg.u64 %rd32399, [%rd32397];
	}
	// end inline asm
	// begin inline asm
	{	
ld.global.cg.u64 %rd32401, [%rd32399];
	}
	// end inline asm
	// begin inline asm
	{	
ld.global.cg.u64 %rd32403, [%rd32401];
	}
	// end inline asm
	// begin inline asm
	{	
ld.global.cg.u64 %rd32405, [%rd32403];
	}
	// end inline asm
	// begin inline asm
	{	
ld.global.cg.u64 %rd32407, [%rd32405];
	}
	// end inline asm
	// begin inline asm
	{	
ld.global.cg.u64 %rd32409, [%rd32407];
	}
	// end inline asm
	// begin inline asm
	{	
ld.global.cg.u64 %rd32411, [%rd32409];
	}
	// end inline asm
	// begin inline asm
	{	
ld.global.cg.u64 %rd32413, [%rd32411];
	}
	// end inline asm
	// begin inline asm
	{	
ld.global.cg.u64 %rd32415, [%rd32413];
	}
	// end inline asm
	// begin inline asm
	{	
ld.global.cg.u64 %rd32417, [%rd32415];
	}
	// end inline asm
	// begin inline asm
	{	
ld.global.cg.u64 %rd32419, [%rd32417];
	}
	// end inline asm
	// begin inline asm
	{	
ld.global.cg.u64 %rd32421, [%rd32419];
	}
	// end inline asm
	// begin inline asm
	{	
ld.global.cg.u64 %rd32423, [%rd32421];
	}
	// end inline asm
	// begin inline asm
	{	
ld.global.cg.u64 %rd32425, [%rd32423];
	}
	// end inline asm
	// begin inline asm
	{	
ld.global.cg.u64 %rd32427, [%rd32425];
	}
	// end inline asm
	// begin inline asm
	{	
ld.global.cg.u64 %rd32429, [%rd32427];
	}
	// end inline asm
	// begin inline asm
	{	
ld.global.cg.u64 %rd32431, [%rd32429];
	}
	// end inline asm
	// begin inline asm
	{	
ld.global.cg.u64 %rd32433, [%rd32431];
	}
	// end inline asm
	// begin inline asm
	{	
ld.global.cg.u64 %rd32435, [%rd32433];
	}
	// end inline asm
	// begin inline asm
	{	
ld.global.cg.u64 %rd32437, [%rd32435];
	}
	// end inline asm
	// begin inline asm
	{	
ld.global.cg.u64 %rd32439, [%rd32437];
	}
	// end inline asm
	// begin inline asm
	{	
ld.global.cg.u64 %rd32441, [%rd32439];
	}
	// end inline asm
	// begin inline asm
	{	
ld.global.cg.u64 %rd32443, [%rd32441];
	}
	// end inline asm
	// begin inline asm
	{	
ld.global.cg.u64 %rd32445, [%rd32443];
	}
	// end inline asm
	// begin inline asm
	{	
ld.global.cg.u64 %rd32447, [%rd32445];
	}
	// end inline asm
	// begin inline asm
	{	
ld.global.cg.u64 %rd32449, [%rd32447];
	}
	// end inline asm
	// begin inline asm
	{	
ld.global.cg.u64 %rd32451, [%rd32449];
	}
	// end inline asm
	// begin inline asm
	{	
ld.global.cg.u64 %rd32453, [%rd32451];
	}
	// end inline asm
	// begin inline asm
	{	
ld.global.cg.u64 %rd32455, [%rd32453];
	}
	// end inline asm
	// begin inline asm
	{	
ld.global.cg.u64 %rd32457, [%rd32455];
	}
	// end inline asm
	// begin inline asm
	{	
ld.global.cg.u64 %rd32459, [%rd32457];
	}
	// end inline asm
	// begin inline asm
	{	
ld.global.cg.u64 %rd32461, [%rd32459];
	}
	// end inline asm
	// begin inline asm
	{	
ld.global.cg.u64 %rd32463, [%rd32461];
	}
	// end inline asm
	// begin inline asm
	{	
ld.global.cg.u64 %rd32465, [%rd32463];
	}
	// end inline asm
	// begin inline asm
	{	
ld.global.cg.u64 %rd32467, [%rd32465];
	}
	// end inline asm
	// begin inline asm
	{	
ld.global.cg.u64 %rd32469, [%rd32467];
	}
	// end inline asm
	// begin inline asm
	{	
ld.global.cg.u64 %rd32471, [%rd32469];
	}
	// end inline asm
	// begin inline asm
	{	
ld.global.cg.u64 %rd32473, [%rd32471];
	}
	// end inline asm
	// begin inline asm
	{	
ld.global.cg.u64 %rd32475, [%rd32473];
	}
	// end inline asm
	// begin inline asm
	{	
ld.global.cg.u64 %rd32477, [%rd32475];
	}
	// end inline asm
	// begin inline asm
	{	
ld.global.cg.u64 %rd32479, [%rd32477];
	}
	// end inline asm
	// begin inline asm
	{	
ld.global.cg.u64 %rd32481, [%rd32479];
	}
	// end inline asm
	// begin inline asm
	{	
ld.global.cg.u64 %rd32483, [%rd32481];
	}
	// end inline asm
	// begin inline asm
	{	
ld.global.cg.u64 %rd32485, [%rd32483];
	}
	// end inline asm
	// begin inline asm
	{	
ld.global.cg.u64 %rd32487, [%rd32485];
	}
	// end inline asm
	// begin inline asm
	{	
ld.global.cg.u64 %rd32489, [%rd32487];
	}
	// end inline asm
	// begin inline asm
	{	
ld.global.cg.u64 %rd32491, [%rd32489];
	}
	// end inline asm
	// begin inline asm
	{	
ld.global.cg.u64 %rd32493, [%rd32491];
	}
	// end inline asm
	// begin inline asm
	{	
ld.global.cg.u64 %rd32495, [%rd32493];
	}
	// end inline asm
	// begin inline asm
	{	
ld.global.cg.u64 %rd32497, [%rd32495];
	}
	// end inline asm
	// begin inline asm
	{	
ld.global.cg.u64 %rd32499, [%rd32497];
	}
	// end inline asm
	// begin inline asm
	{	
ld.global.cg.u64 %rd32501, [%rd32499];
	}
	// end inline asm
	// begin inline asm
	{	
ld.global.cg.u64 %rd32503, [%rd32501];
	}
	// end inline asm
	// begin inline asm
	{	
ld.global.cg.u64 %rd32505, [%rd32503];
	}
	// end inline asm
	// begin inline asm
	{	
ld.global.cg.u64 %rd32507, [%rd32505];
	}
	// end inline asm
	// begin inline asm
	{	
ld.global.cg.u64 %rd32509, [%rd32507];
	}
	// end inline asm
	// begin inline asm
	{	
ld.global.cg.u64 %rd32511, [%rd32509];
	}
	// end inline asm
	// begin inline asm
	{	
ld.global.cg.u64 %rd32513, [%rd32511];
	}
	// end inline asm
	// begin inline asm
	{	
ld.global.cg.u64 %rd32515, [%rd32513];
	}
	// end inline asm
	// begin inline asm
	{	
ld.global.cg.u64 %rd32517, [%rd32515];
	}
	// end inline asm
	// begin inline asm
	{	
ld.global.cg.u64 %rd32519, [%rd32517];
	}
	// end inline asm
	// begin inline asm
	{	
ld.global.cg.u64 %rd32521, [%rd32519];
	}
	// end inline asm
	// begin inline asm
	{	
ld.global.cg.u64 %rd32523, [%rd32521];
	}
	// end inline asm
	// begin inline asm
	{	
ld.global.cg.u64 %rd32525, [%rd32523];
	}
	// end inline asm
	// begin inline asm
	{	
ld.global.cg.u64 %rd32527, [%rd32525];
	}
	// end inline asm
	// begin inline asm
	{	
ld.global.cg.u64 %rd32529, [%rd32527];
	}
	// end inline asm
	// begin inline asm
	{	
ld.global.cg.u64 %rd32531, [%rd32529];
	}
	// end inline asm
	// begin inline asm
	{	
ld.global.cg.u64 %rd32533, [%rd32531];
	}
	// end inline asm
	// begin inline asm
	{	
ld.global.cg.u64 %rd32535, [%rd32533];
	}
	// end inline asm
	// begin inline asm
	{	
ld.global.cg.u64 %rd32537, [%rd32535];
	}
	// end inline asm
	// begin inline asm
	{	
ld.global.cg.u64 %rd32539, [%rd32537];
	}
	// end inline asm
	// begin inline asm
	{	
ld.global.cg.u64 %rd32541, [%rd32539];
	}
	// end inline asm
	// begin inline asm
	{	
ld.global.cg.u64 %rd32543, [%rd32541];
	}
	// end inline asm
	// begin inline asm
	{	
ld.global.cg.u64 %rd32545, [%rd32543];
	}
	// end inline asm
	// begin inline asm
	{	
ld.global.cg.u64 %rd32547, [%rd32545];
	}
	// end inline asm
	// begin inline asm
	{	
ld.global.cg.u64 %rd32549, [%rd32547];
	}
	// end inline asm
	// begin inline asm
	{	
ld.global.cg.u64 %rd32551, [%rd32549];
	}
	// end inline asm
	// begin inline asm
	{	
ld.global.cg.u64 %rd32553, [%rd32551];
	}
	// end inline asm
	// begin inline asm
	{	
ld.global.cg.u64 %rd32555, [%rd32553];
	}
	// end inline asm
	// begin inline asm
	{	
ld.global.cg.u64 %rd32557, [%rd32555];
	}
	// end inline asm
	// begin inline asm
	{	
ld.global.cg.u64 %rd32559, [%rd32557];
	}
	// end inline asm
	// begin inline asm
	{	
ld.global.cg.u64 %rd32561, [%rd32559];
	}
	// end inline asm
	// begin inline asm
	{	
ld.global.cg.u64 %rd32563, [%rd32561];
	}
	// end inline asm
	// begin inline asm
	{	
ld.global.cg.u64 %rd32565, [%rd32563];
	}
	// end inline asm
	// begin inline asm
	{	
ld.global.cg.u64 %rd32567, [%rd32565];
	}
	// end inline asm
	// begin inline asm
	{	
ld.global.cg.u64 %rd32569, [%rd32567];
	}
	// end inline asm
	// begin inline asm
	{	
ld.global.cg.u64 %rd32571, [%rd32569];
	}
	// end inline asm
	// begin inline asm
	{	
ld.global.cg.u64 %rd32573, [%rd32571];
	}
	// end inline asm
	// begin inline asm
	{	
ld.global.cg.u64 %rd32575, [%rd32573];
	}
	// end inline asm
	// begin inline asm
	{	
ld.global.cg.u64 %rd32577, [%rd32575];
	}
	// end inline asm
	// begin inline asm
	{	
ld.global.cg.u64 %rd32579, [%rd32577];
	}
	// end inline asm
	// begin inline asm
	{	
ld.global.cg.u64 %rd32581, [%rd32579];
	}
	// end inline asm
	// begin inline asm
	{	
ld.global.cg.u64 %rd32583, [%rd32581];
	}
	// end inline asm
	// begin inline asm
	{	
ld.global.cg.u64 %rd32585, [%rd32583];
	}
	// end inline asm
	// begin inline asm
	{	
ld.global.cg.u64 %rd32587, [%rd32585];
	}
	// end inline asm
	// begin inline asm
	{	
ld.global.cg.u64 %rd32589, [%rd32587];
	}
	// end inline asm
	// begin inline asm
	{	
ld.global.cg.u64 %rd32591, [%rd32589];
	}
	// end inline asm
	// begin inline asm
	{	
ld.global.cg.u64 %rd32593, [%rd32591];
	}
	// end inline asm
	// begin inline asm
	{	
ld.global.cg.u64 %rd32595, [%rd32593];
	}
	// end inline asm
	// begin inline asm
	{	
ld.global.cg.u64 %rd32597, [%rd32595];
	}
	// end inline asm
	// begin inline asm
	{	
ld.global.cg.u64 %rd32599, [%rd32597];
	}
	// end inline asm
	// begin inline asm
	{	
ld.global.cg.u64 %rd32601, [%rd32599];
	}
	// end inline asm
	// begin inline asm
	{	
ld.global.cg.u64 %rd32603, [%rd32601];
	}
	// end inline asm
	// begin inline asm
	{	
ld.global.cg.u64 %rd32605, [%rd32603];
	}
	// end inline asm
	// begin inline asm
	{	
ld.global.cg.u64 %rd32607, [%rd32605];
	}
	// end inline asm
	// begin inline asm
	{	
ld.global.cg.u64 %rd32609, [%rd32607];
	}
	// end inline asm
	// begin inline asm
	{	
ld.global.cg.u64 %rd32611, [%rd32609];
	}
	// end inline asm
	// begin inline asm
	{	
ld.global.cg.u64 %rd32613, [%rd32611];
	}
	// end inline asm
	// begin inline asm
	{	
ld.global.cg.u64 %rd32615, [%rd32613];
	}
	// end inline asm
	// begin inline asm
	{	
ld.global.cg.u64 %rd32617, [%rd32615];
	}
	// end inline asm
	// begin inline asm
	{	
ld.global.cg.u64 %rd32619, [%rd32617];
	}
	// end inline asm
	// begin inline asm
	{	
ld.global.cg.u64 %rd32621, [%rd32619];
	}
	// end inline asm
	// begin inline asm
	{	
ld.global.cg.u64 %rd32623, [%rd32621];
	}
	// end inline asm
	// begin inline asm
	{	
ld.global.cg.u64 %rd32625, [%rd32623];
	}
	// end inline asm
	// begin inline asm
	{	
ld.global.cg.u64 %rd32627, [%rd32625];
	}
	// end inline asm
	// begin inline asm
	{	
ld.global.cg.u64 %rd32629, [%rd32627];
	}
	// end inline asm
	// begin inline asm
	{	
ld.global.cg.u64 %rd32631, [%rd32629];
	}
	// end inline asm
	// begin inline asm
	{	
ld.global.cg.u64 %rd32633, [%rd32631];
	}
	// end inline asm
	// begin inline asm
	{	
ld.global.cg.u64 %rd32635, [%rd32633];
	}
	// end inline asm
	// begin inline asm
	{	
ld.global.cg.u64 %rd32637, [%rd32635];
	}
	// end inline asm
	// begin inline asm
	{	
ld.global.cg.u64 %rd32639, [%rd32637];
	}
	// end inline asm
	// begin inline asm
	{	
ld.global.cg.u64 %rd32641, [%rd32639];
	}
	// end inline asm
	// begin inline asm
	{	
ld.global.cg.u64 %rd32643, [%rd32641];
	}
	// end inline asm
	// begin inline asm
	{	
ld.global.cg.u64 %rd32645, [%rd32643];
	}
	// end inline asm
	// begin inline asm
	{	
ld.global.cg.u64 %rd32647, [%rd32645];
	}
	// end inline asm
	// begin inline asm
	{	
ld.global.cg.u64 %rd32649, [%rd32647];
	}
	// end inline asm
	// begin inline asm
	{	
ld.global.cg.u64 %rd32651, [%rd32649];
	}
	// end inline asm
	// begin inline asm
	{	
ld.global.cg.u64 %rd32653, [%rd32651];
	}
	// end inline asm
	// begin inline asm
	{	
ld.global.cg.u64 %rd32655, [%rd32653];
	}
	// end inline asm
	// begin inline asm
	{	
ld.global.cg.u64 %rd32657, [%rd32655];
	}
	// end inline asm
	// begin inline asm
	{	
ld.global.cg.u64 %rd32659, [%rd32657];
	}
	// end inline asm
	// begin inline asm
	{	
ld.global.cg.u64 %rd32661, [%rd32659];
	}
	// end inline asm
	// begin inline asm
	{	
ld.global.cg.u64 %rd32663, [%rd32661];
	}
	// end inline asm
	// begin inline asm
	{	
ld.global.cg.u64 %rd32665, [%rd32663];
	}
	// end inline asm
	// begin inline asm
	{	
ld.global.cg.u64 %rd32667, [%rd32665];
	}
	// end inline asm
	// begin inline asm
	{	
ld.global.cg.u64 %rd32669, [%rd32667];
	}
	// end inline asm
	// begin inline asm
	{	
ld.global.cg.u64 %rd32671, [%rd32669];
	}
	// end inline asm
	// begin inline asm
	{	
ld.global.cg.u64 %rd32673, [%rd32671];
	}
	// end inline asm
	// begin inline asm
	{	
ld.global.cg.u64 %rd32675, [%rd32673];
	}
	// end inline asm
	// begin inline asm
	{	
ld.global.cg.u64 %rd32677, [%rd32675];
	}
	// end inline asm
	// begin inline asm
	{	
ld.global.cg.u64 %rd32679, [%rd32677];
	}
	// end inline asm
	// begin inline asm
	{	
ld.global.cg.u64 %rd32681, [%rd32679];
	}
	// end inline asm
	// begin inline asm
	{	
ld.global.cg.u64 %rd32683, [%rd32681];
	}
	// end inline asm
	// begin inline asm
	{	
ld.global.cg.u64 %rd32685, [%rd32683];
	}
	// end inline asm
	// begin inline asm
	{	
ld.global.cg.u64 %rd32687, [%rd32685];
	}
	// end inline asm
	// begin inline asm
	{	
ld.global.cg.u64 %rd32689, [%rd32687];
	}
	// end inline asm
	// begin inline asm
	{	
ld.global.cg.u64 %rd32691, [%rd32689];
	}
	// end inline asm
	// begin inline asm
	{	
ld.global.cg.u64 %rd32693, [%rd32691];
	}
	// end inline asm
	// begin inline asm
	{	
ld.global.cg.u64 %rd32695, [%rd32693];
	}
	// end inline asm
	// begin inline asm
	{	
ld.global.cg.u64 %rd32697, [%rd32695];
	}
	// end inline asm
	// begin inline asm
	{	
ld.global.cg.u64 %rd32699, [%rd32697];
	}
	// end inline asm
	// begin inline asm
	{	
ld.global.cg.u64 %rd32701, [%rd32699];
	}
	// end inline asm
	// begin inline asm
	{	
ld.global.cg.u64 %rd32703, [%rd32701];
	}
	// end inline asm
	// begin inline asm
	{	
ld.global.cg.u64 %rd32705, [%rd32703];
	}
	// end inline asm
	// begin inline asm
	{	
ld.global.cg.u64 %rd32707, [%rd32705];
	}
	// end inline asm
	// begin inline asm
	{	
ld.global.cg.u64 %rd32709, [%rd32707];
	}
	// end inline asm
	// begin inline asm
	{	
ld.global.cg.u64 %rd32711, [%rd32709];
	}
	// end inline asm
	// begin inline asm
	{	
ld.global.cg.u64 %rd32713, [%rd32711];
	}
	// end inline asm
	// begin inline asm
	{	
ld.global.cg.u64 %rd32715, [%rd32713];
	}
	// end inline asm
	// begin inline asm
	{	
ld.global.cg.u64 %rd32717, [%rd32715];
	}
	// end inline asm
	// begin inline asm
	{	
ld.global.cg.u64 %rd32719, [%rd32717];
	}
	// end inline asm
	// begin inline asm
	{	
ld.global.cg.u64 %rd32721, [%rd32719];
	}
	// end inline asm
	// begin inline asm
	{	
ld.global.cg.u64 %rd32723, [%rd32721];
	}
	// end inline asm
	// begin inline asm
	{	
ld.global.cg.u64 %rd32725, [%rd32723];
	}
	// end inline asm
	// begin inline asm
	{	
ld.global.cg.u64 %rd32727, [%rd32725];
	}
	// end inline asm
	// begin inline asm
	{	
ld.global.cg.u64 %rd32729, [%rd32727];
	}
	// end inline asm
	// begin inline asm
	{	
ld.global.cg.u64 %rd32731, [%rd32729];
	}
	// end inline asm
	// begin inline asm
	{	
ld.global.cg.u64 %rd32733, [%rd32731];
	}
	// end inline asm
	// begin inline asm
	{	
ld.global.cg.u64 %rd32735, [%rd32733];
	}
	// end inline asm
	// begin inline asm
	{	
ld.global.cg.u64 %rd32737, [%rd32735];
	}
	// end inline asm
	// begin inline asm
	{	
ld.global.cg.u64 %rd32739, [%rd32737];
	}
	// end inline asm
	// begin inline asm
	{	
ld.global.cg.u64 %rd32741, [%rd32739];
	}
	// end inline asm
	// begin inline asm
	{	
ld.global.cg.u64 %rd32743, [%rd32741];
	}
	// end inline asm
	// begin inline asm
	{	
ld.global.cg.u64 %rd32745, [%rd32743];
	}
	// end inline asm
	// begin inline asm
	{	
ld.global.cg.u64 %rd32747, [%rd32745];
	}
	// end inline asm
	// begin inline asm
	{	
ld.global.cg.u64 %rd32749, [%rd32747];
	}
	// end inline asm
	// begin inline asm
	{	
ld.global.cg.u64 %rd32751, [%rd32749];
	}
	// end inline asm
	// begin inline asm
	{	
ld.global.cg.u64 %rd32753, [%rd32751];
	}
	// end inline asm
	// begin inline asm
	{	
ld.global.cg.u64 %rd32755, [%rd32753];
	}
	// end inline asm
	// begin inline asm
	{	
ld.global.cg.u64 %rd32757, [%rd32755];
	}
	// end inline asm
	// begin inline asm
	{	
ld.global.cg.u64 %rd32759, [%rd32757];
	}
	// end inline asm
	// begin inline asm
	{	
ld.global.cg.u64 %rd32761, [%rd32759];
	}
	// end inline asm
	// begin inline asm
	{	
ld.global.cg.u64 %rd32763, [%rd32761];
	}
	// end inline asm
	// begin inline asm
	{	
ld.global.cg.u64 %rd32765, [%rd32763];
	}
	// end inline asm
	// begin inline asm
	{	
ld.global.cg.u64 %rd32767, [%rd32765];
	}
	// end inline asm
	// begin inline asm
	{	
ld.global.cg.u64 %rd32769, [%rd32767];
	}
	// end inline asm
	// begin inline asm
	{	
ld.global.cg.u64 %rd32771, [%rd32769];
	}
	// end inline asm
	// begin inline asm
	{	
ld.global.cg.u64 %rd32773, [%rd32771];
	}
	// end inline asm
	// begin inline asm
	{	
ld.global.cg.u64 %rd32775, [%rd32773];
	}
	// end inline asm
	// begin inline asm
	{	
ld.global.cg.u64 %rd32777, [%rd32775];
	}
	// end inline asm
	// begin inline asm
	{	
ld.global.cg.u64 %rd32779, [%rd32777];
	}
	// end inline asm
	// begin inline asm
	{	
ld.global.cg.u64 %rd32781, [%rd32779];
	}
	// end inline asm
	// begin inline asm
	{	
ld.global.cg.u64 %rd32783, [%rd32781];
	}
	// end inline asm
	// begin inline asm
	{	
ld.global.cg.u64 %rd32785, [%rd32783];
	}
	// end inline asm
	// begin inline asm
	{	
ld.global.cg.u64 %rd32787, [%rd32785];
	}
	// end inline asm
	// begin inline asm
	{	
ld.global.cg.u64 %rd32789, [%rd32787];
	}
	// end inline asm
	// begin inline asm
	{	
ld.global.cg.u64 %rd32791, [%rd32789];
	}
	// end inline asm
	// begin inline asm
	{	
ld.global.cg.u64 %rd32793, [%rd32791];
	}
	// end inline asm
	// begin inline asm
	{	
ld.global.cg.u64 %rd32795, [%rd32793];
	}
	// end inline asm
	// begin inline asm
	{	
ld.global.cg.u64 %rd32797, [%rd32795];
	}
	// end inline asm
	// begin inline asm
	{	
ld.global.cg.u64 %rd32799, [%rd32797];
	}
	// end inline asm
	// begin inline asm
	{	
ld.global.cg.u64 %rd32801, [%rd32799];
	}
	// end inline asm
	// begin inline asm
	{	
ld.global.cg.u64 %rd32803, [%rd32801];
	}
	// end inline asm
	// begin inline asm
	{	
ld.global.cg.u64 %rd32805, [%rd32803];
	}
	// end inline asm
	// begin inline asm
	{	
ld.global.cg.u64 %rd32807, [%rd32805];
	}
	// end inline asm
	// begin inline asm
	{	
ld.global.cg.u64 %rd32809, [%rd32807];
	}
	// end inline asm
	// begin inline asm
	{	
ld.global.cg.u64 %rd32811, [%rd32809];
	}
	// end inline asm
	// begin inline asm
	{	
ld.global.cg.u64 %rd32813, [%rd32811];
	}
	// end inline asm
	// begin inline asm
	{	
ld.global.cg.u64 %rd32815, [%rd32813];
	}
	// end inline asm
	// begin inline asm
	{	
ld.global.cg.u64 %rd32817, [%rd32815];
	}
	// end inline asm
	// begin inline asm
	{	
ld.global.cg.u64 %rd32819, [%rd32817];
	}
	// end inline asm
	// begin inline asm
	{	
ld.global.cg.u64 %rd32821, [%rd32819];
	}
	// end inline asm
	// begin inline asm
	{	
ld.global.cg.u64 %rd32823, [%rd32821];
	}
	// end inline asm
	// begin inline asm
	{	
ld.global.cg.u64 %rd32825, [%rd32823];
	}
	// end inline asm
	// begin inline asm
	{	
ld.global.cg.u64 %rd32827, [%rd32825];
	}
	// end inline asm
	// begin inline asm
	{	
ld.global.cg.u64 %rd32829, [%rd32827];
	}
	// end inline asm
	// begin inline asm
	{	
ld.global.cg.u64 %rd32831, [%rd32829];
	}
	// end inline asm
	// begin inline asm
	{	
ld.global.cg.u64 %rd32833, [%rd32831];
	}
	// end inline asm
	// begin inline asm
	{	
ld.global.cg.u64 %rd32835, [%rd32833];
	}
	// end inline asm
	// begin inline asm
	{	
ld.global.cg.u64 %rd32837, [%rd32835];
	}
	// end inline asm
	// begin inline asm
	{	
ld.global.cg.u64 %rd32839, [%rd32837];
	}
	// end inline asm
	// begin inline asm
	{	
ld.global.cg.u64 %rd32841, [%rd32839];
	}
	// end inline asm
	// begin inline asm
	{	
ld.global.cg.u64 %rd32843, [%rd32841];
	}
	// end inline asm
	// begin inline asm
	{	
ld.global.cg.u64 %rd32845, [%rd32843];
	}
	// end inline asm
	// begin inline asm
	{	
ld.global.cg.u64 %rd32847, [%rd32845];
	}
	// end inline asm
	// begin inline asm
	{	
ld.global.cg.u64 %rd32849, [%rd32847];
	}
	// end inline asm
	// begin inline asm
	{	
ld.global.cg.u64 %rd32851, [%rd32849];
	}
	// end inline asm
	// begin inline asm
	{	
ld.global.cg.u64 %rd32853, [%rd32851];
	}
	// end inline asm
	// begin inline asm
	{	
ld.global.cg.u64 %rd32855, [%rd32853];
	}
	// end inline asm
	// begin inline asm
	{	
ld.global.cg.u64 %rd32857, [%rd32855];
	}
	// end inline asm
	// begin inline asm
	{	
ld.global.cg.u64 %rd32859, [%rd32857];
	}
	// end inline asm
	// begin inline asm
	{	
ld.global.cg.u64 %rd32861, [%rd32859];
	}
	// end inline asm
	// begin inline asm
	{	
ld.global.cg.u64 %rd32863, [%rd32861];
	}
	// end inline asm
	// begin inline asm
	{	
ld.global.cg.u64 %rd32865, [%rd32863];
	}
	// end inline asm
	// begin inline asm
	{	
ld.global.cg.u64 %rd32867, [%rd32865];
	}
	// end inline asm
	// begin inline asm
	{	
ld.global.cg.u64 %rd32869, [%rd32867];
	}
	// end inline asm
	// begin inline asm
	{	
ld.global.cg.u64 %rd32871, [%rd32869];
	}
	// end inline asm
	// begin inline asm
	{	
ld.global.cg.u64 %rd32873, [%rd32871];
	}
	// end inline asm
	// begin inline asm
	{	
ld.global.cg.u64 %rd32875, [%rd32873];
	}
	// end inline asm
	// begin inline asm
	{	
ld.global.cg.u64 %rd32877, [%rd32875];
	}
	// end inline asm
	// begin inline asm
	{	
ld.global.cg.u64 %rd32879, [%rd32877];
	}
	// end inline asm
	// begin inline asm
	{	
ld.global.cg.u64 %rd32881, [%rd32879];
	}
	// end inline asm
	// begin inline asm
	{	
ld.global.cg.u64 %rd32883, [%rd32881];
	}
	// end inline asm
	// begin inline asm
	{	
ld.global.cg.u64 %rd32885, [%rd32883];
	}
	// end inline asm
	// begin inline asm
	{	
ld.global.cg.u64 %rd32887, [%rd32885];
	}
	// end inline asm
	// begin inline asm
	{	
ld.global.cg.u64 %rd32889, [%rd32887];
	}
	// end inline asm
	// begin inline asm
	{	
ld.global.cg.u64 %rd32891, [%rd32889];
	}
	// end inline asm
	// begin inline asm
	{	
ld.global.cg.u64 %rd32893, [%rd32891];
	}
	// end inline asm
	// begin inline asm
	{	
ld.global.cg.u64 %rd32895, [%rd32893];
	}
	// end inline asm
	// begin inline asm
	{	
ld.global.cg.u64 %rd32897, [%rd32895];
	}
	// end inline asm
	// begin inline asm
	{	
ld.global.cg.u64 %rd32899, [%rd32897];
	}
	// end inline asm
	// begin inline asm
	{	
ld.global.cg.u64 %rd32901, [%rd32899];
	}
	// end inline asm
	// begin inline asm
	{	
ld.global.cg.u64 %rd32903, [%rd32901];
	}
	// end inline asm
	// begin inline asm
	{	
ld.global.cg.u64 %rd32905, [%rd32903];
	}
	// end inline asm
	// begin inline asm
	{	
ld.global.cg.u64 %rd32907, [%rd32905];
	}
	// end inline asm
	// begin inline asm
	{	
ld.global.cg.u64 %rd32909, [%rd32907];
	}
	// end inline asm
	// begin inline asm
	{	
ld.global.cg.u64 %rd32911, [%rd32909];
	}
	// end inline asm
	// begin inline asm
	{	
ld.global.cg.u64 %rd32913, [%rd32911];
	}
	// end inline asm
	// begin inline asm
	{	
ld.global.cg.u64 %rd32915, [%rd32913];
	}
	// end inline asm
	// begin inline asm
	{	
ld.global.cg.u64 %rd32917, [%rd32915];
	}
	// end inline asm
	// begin inline asm
	{	
ld.global.cg.u64 %rd32919, [%rd32917];
	}
	// end inline asm
	// begin inline asm
	{	
ld.global.cg.u64 %rd32921, [%rd32919];
	}
	// end inline asm
	// begin inline asm
	{	
ld.global.cg.u64 %rd32923, [%rd32921];
	}
	// end inline asm
	// begin inline asm
	{	
ld.global.cg.u64 %rd32925, [%rd32923];
	}
	// end inline asm
	// begin inline asm
	{	
ld.global.cg.u64 %rd32927, [%rd32925];
	}
	// end inline asm
	// begin inline asm
	{	
ld.global.cg.u64 %rd32929, [%rd32927];
	}
	// end inline asm
	// begin inline asm
	{	
ld.global.cg.u64 %rd32931, [%rd32929];
	}
	// end inline asm
	// begin inline asm
	{	
ld.global.cg.u64 %rd32933, [%rd32931];
	}
	// end inline asm
	// begin inline asm
	{	
ld.global.cg.u64 %rd32935, [%rd32933];
	}
	// end inline asm
	// begin inline asm
	{	
ld.global.cg.u64 %rd32937, [%rd32935];
	}
	// end inline asm
	// begin inline asm
	{	
ld.global.cg.u64 %rd32939, [%rd32937];
	}
	// end inline asm
	// begin inline asm
	{	
ld.global.cg.u64 %rd32941, [%rd32939];
	}
	// end inline asm
	// begin inline asm
	{	
ld.global.cg.u64 %rd32943, [%rd32941];
	}
	// end inline asm
	// begin inline asm
	{	
ld.global.cg.u64 %rd32945, [%rd32943];
	}
	// end inline asm
	// begin inline asm
	{	
ld.global.cg.u64 %rd32947, [%rd32945];
	}
	// end inline asm
	// begin inline asm
	{	
ld.global.cg.u64 %rd32949, [%rd32947];
	}
	// end inline asm
	// begin inline asm
	{	
ld.global.cg.u64 %rd32951, [%rd32949];
	}
	// end inline asm
	// begin inline asm
	{	
ld.global.cg.u64 %rd32953, [%rd32951];
	}
	// end inline asm
	// begin inline asm
	{	
ld.global.cg.u64 %rd32955, [%rd32953];
	}
	// end inline asm
	// begin inline asm
	{	
ld.global.cg.u64 %rd32957, [%rd32955];
	}
	// end inline asm
	// begin inline asm
	{	
ld.global.cg.u64 %rd32959, [%rd32957];
	}
	// end inline asm
	// begin inline asm
	{	
ld.global.cg.u64 %rd32961, [%rd32959];
	}
	// end inline asm
	// begin inline asm
	{	
ld.global.cg.u64 %rd32963, [%rd32961];
	}
	// end inline asm
	// begin inline asm
	{	
ld.global.cg.u64 %rd32965, [%rd32963];
	}
	// end inline asm
	// begin inline asm
	{	
ld.global.cg.u64 %rd32967, [%rd32965];
	}
	// end inline asm
	// begin inline asm
	{	
ld.global.cg.u64 %rd32969, [%rd32967];
	}
	// end inline asm
	// begin inline asm
	{	
ld.global.cg.u64 %rd32971, [%rd32969];
	}
	// end inline asm
	// begin inline asm
	{	
ld.global.cg.u64 %rd32973, [%rd32971];
	}
	// end inline asm
	// begin inline asm
	{	
ld.global.cg.u64 %rd32975, [%rd32973];
	}
	// end inline asm
	// begin inline asm
	{	
ld.global.cg.u64 %rd32977, [%rd32975];
	}
	// end inline asm
	// begin inline asm
	{	
ld.global.cg.u64 %rd32979, [%rd32977];
	}
	// end inline asm
	// begin inline asm
	{	
ld.global.cg.u64 %rd32981, [%rd32979];
	}
	// end inline asm
	// begin inline asm
	{	
ld.global.cg.u64 %rd32983, [%rd32981];
	}
	// end inline asm
	// begin inline asm
	{	
ld.global.cg.u64 %rd32985, [%rd32983];
	}
	// end inline asm
	// begin inline asm
	{	
ld.global.cg.u64 %rd32987, [%rd32985];
	}
	// end inline asm
	// begin inline asm
	{	
ld.global.cg.u64 %rd32989, [%rd32987];
	}
	// end inline asm
	// begin inline asm
	{	
ld.global.cg.u64 %rd32991, [%rd32989];
	}
	// end inline asm
	// begin inline asm
	{	
ld.global.cg.u64 %rd32993, [%rd32991];
	}
	// end inline asm
	// begin inline asm
	{	
ld.global.cg.u64 %rd32995, [%rd32993];
	}
	// end inline asm
	// begin inline asm
	{	
ld.global.cg.u64 %rd32997, [%rd32995];
	}
	// end inline asm
	// begin inline asm
	{	
ld.global.cg.u64 %rd32999, [%rd32997];
	}
	// end inline asm
	// begin inline asm
	{	
ld.global.cg.u64 %rd33001, [%rd32999];
	}
	// end inline asm
	// begin inline asm
	{	
ld.global.cg.u64 %rd33003, [%rd33001];
	}
	// end inline asm
	// begin inline asm
	{	
ld.global.cg.u64 %rd33005, [%rd33003];
	}
	// end inline asm
	// begin inline asm
	{	
ld.global.cg.u64 %rd33007, [%rd33005];
	}
	// end inline asm
	// begin inline asm
	{	
ld.global.cg.u64 %rd33009, [%rd33007];
	}
	// end inline asm
	// begin inline asm
	{	
ld.global.cg.u64 %rd33011, [%rd33009];
	}
	// end inline asm
	// begin inline asm
	{	
ld.global.cg.u64 %rd33013, [%rd33011];
	}
	// end inline asm
	// begin inline asm
	{	
ld.global.cg.u64 %rd33015, [%rd33013];
	}
	// end inline asm
	// begin inline asm
	{	
ld.global.cg.u64 %rd33017, [%rd33015];
	}
	// end inline asm
	// begin inline asm
	{	
ld.global.cg.u64 %rd33019, [%rd33017];
	}
	// end inline asm
	// begin inline asm
	{	
ld.global.cg.u64 %rd33021, [%rd33019];
	}
	// end inline asm
	// begin inline asm
	{	
ld.global.cg.u64 %rd33023, [%rd33021];
	}
	// end inline asm
	// begin inline asm
	{	
ld.global.cg.u64 %rd33025, [%rd33023];
	}
	// end inline asm
	// begin inline asm
	{	
ld.global.cg.u64 %rd33027, [%rd33025];
	}
	// end inline asm
	// begin inline asm
	{	
ld.global.cg.u64 %rd33029, [%rd33027];
	}
	// end inline asm
	// begin inline asm
	{	
ld.global.cg.u64 %rd33031, [%rd33029];
	}
	// end inline asm
	// begin inline asm
	{	
ld.global.cg.u64 %rd33033, [%rd33031];
	}
	// end inline asm
	// begin inline asm
	{	
ld.global.cg.u64 %rd33035, [%rd33033];
	}
	// end inline asm
	// begin inline asm
	{	
ld.global.cg.u64 %rd33037, [%rd33035];
	}
	// end inline asm
	// begin inline asm
	{	
ld.global.cg.u64 %rd33039, [%rd33037];
	}
	// end inline asm
	// begin inline asm
	{	
ld.global.cg.u64 %rd33041, [%rd33039];
	}
	// end inline asm
	// begin inline asm
	{	
ld.global.cg.u64 %rd33043, [%rd33041];
	}
	// end inline asm
	// begin inline asm
	{	
ld.global.cg.u64 %rd33045, [%rd33043];
	}
	// end inline asm
	// begin inline asm
	{	
ld.global.cg.u64 %rd33047, [%rd33045];
	}
	// end inline asm
	// begin inline asm
	{	
ld.global.cg.u64 %rd33049, [%rd33047];
	}
	// end inline asm
	// begin inline asm
	{	
ld.global.cg.u64 %rd33051, [%rd33049];
	}
	// end inline asm
	// begin inline asm
	{	
ld.global.cg.u64 %rd33053, [%rd33051];
	}
	// end inline asm
	// begin inline asm
	{	
ld.global.cg.u64 %rd33055, [%rd33053];
	}
	// end inline asm
	// begin inline asm
	{	
ld.global.cg.u64 %rd33057, [%rd33055];
	}
	// end inline asm
	// begin inline asm
	{	
ld.global.cg.u64 %rd33059, [%rd33057];
	}
	// end inline asm
	// begin inline asm
	{	
ld.global.cg.u64 %rd33061, [%rd33059];
	}
	// end inline asm
	// begin inline asm
	{	
ld.global.cg.u64 %rd33063, [%rd33061];
	}
	// end inline asm
	// begin inline asm
	{	
ld.global.cg.u64 %rd33065, [%rd33063];
	}
	// end inline asm
	// begin inline asm
	{	
ld.global.cg.u64 %rd33067, [%rd33065];
	}
	// end inline asm
	// begin inline asm
	{	
ld.global.cg.u64 %rd33069, [%rd33067];
	}
	// end inline asm
	// begin inline asm
	{	
ld.global.cg.u64 %rd33071, [%rd33069];
	}
	// end inline asm
	// begin inline asm
	{	
ld.global.cg.u64 %rd33073, [%rd33071];
	}
	// end inline asm
	// begin inline asm
	{	
ld.global.cg.u64 %rd33075, [%rd33073];
	}
	// end inline asm
	// begin inline asm
	{	
ld.global.cg.u64 %rd33077, [%rd33075];
	}
	// end inline asm
	// begin inline asm
	{	
ld.global.cg.u64 %rd33079, [%rd33077];
	}
	// end inline asm
	// begin inline asm
	{	
ld.global.cg.u64 %rd33081, [%rd33079];
	}
	// end inline asm
	// begin inline asm
	{	
ld.global.cg.u64 %rd33083, [%rd33081];
	}
	// end inline asm
	// begin inline asm
	{	
ld.global.cg.u64 %rd33085, [%rd33083];
	}
	// end inline asm
	// begin inline asm
	{	
ld.global.cg.u64 %rd33087, [%rd33085];
	}
	// end inline asm
	// begin inline asm
	{	
ld.global.cg.u64 %rd33089, [%rd33087];
	}
	// end inline asm
	// begin inline asm
	{	
ld.global.cg.u64 %rd33091, [%rd33089];
	}
	// end inline asm
	// begin inline asm
	{	
ld.global.cg.u64 %rd33093, [%rd33091];
	}
	// end inline asm
	// begin inline asm
	{	
ld.global.cg.u64 %rd33095, [%rd33093];
	}
	// end inline asm
	// begin inline asm
	{	
ld.global.cg.u64 %rd33097, [%rd33095];
	}
	// end inline asm
	// begin inline asm
	{	
ld.global.cg.u64 %rd33099, [%rd33097];
	}
	// end inline asm
	// begin inline asm
	{	
ld.global.cg.u64 %rd33101, [%rd33099];
	}
	// end inline asm
	// begin inline asm
	{	
ld.global.cg.u64 %rd33103, [%rd33101];
	}
	// end inline asm
	// begin inline asm
	{	
ld.global.cg.u64 %rd33105, [%rd33103];
	}
	// end inline asm
	// begin inline asm
	{	
ld.global.cg.u64 %rd33107, [%rd33105];
	}
	// end inline asm
	// begin inline asm
	{	
ld.global.cg.u64 %rd33109, [%rd33107];
	}
	// end inline asm
	// begin inline asm
	{	
ld.global.cg.u64 %rd33111, [%rd33109];
	}
	// end inline asm
	// begin inline asm
	{	
ld.global.cg.u64 %rd33113, [%rd33111];
	}
	// end inline asm
	// begin inline asm
	{	
ld.global.cg.u64 %rd33115, [%rd33113];
	}
	// end inline asm
	// begin inline asm
	{	
ld.global.cg.u64 %rd33117, [%rd33115];
	}
	// end inline asm
	// begin inline asm
	{	
ld.global.cg.u64 %rd33119, [%rd33117];
	}
	// end inline asm
	// begin inline asm
	{	
ld.global.cg.u64 %rd33121, [%rd33119];
	}
	// end inline asm
	// begin inline asm
	{	
ld.global.cg.u64 %rd33123, [%rd33121];
	}
	// end inline asm
	// begin inline asm
	{	
ld.global.cg.u64 %rd33125, [%rd33123];
	}
	// end inline asm
	// begin inline asm
	{	
ld.global.cg.u64 %rd33127, [%rd33125];
	}
	// end inline asm
	// begin inline asm
	{	
ld.global.cg.u64 %rd33129, [%rd33127];
	}
	// end inline asm
	// begin inline asm
	{	
ld.global.cg.u64 %rd33131, [%rd33129];
	}
	// end inline asm
	// begin inline asm
	{	
ld.global.cg.u64 %rd33133, [%rd33131];
	}
	// end inline asm
	// begin inline asm
	{	
ld.global.cg.u64 %rd33135, [%rd33133];
	}
	// end inline asm
	// begin inline asm
	{	
ld.global.cg.u64 %rd33137, [%rd33135];
	}
	// end inline asm
	// begin inline asm
	{	
ld.global.cg.u64 %rd33139, [%rd33137];
	}
	// end inline asm
	// begin inline asm
	{	
ld.global.cg.u64 %rd33141, [%rd33139];
	}
	// end inline asm
	// begin inline asm
	{	
ld.global.cg.u64 %rd33143, [%rd33141];
	}
	// end inline asm
	// begin inline asm
	{	
ld.global.cg.u64 %rd33145, [%rd33143];
	}
	// end inline asm
	// begin inline asm
	{	
ld.global.cg.u64 %rd33147, [%rd33145];
	}
	// end inline asm
	// begin inline asm
	{	
ld.global.cg.u64 %rd33149, [%rd33147];
	}
	// end inline asm
	// begin inline asm
	{	
ld.global.cg.u64 %rd33151, [%rd33149];
	}
	// end inline asm
	// begin inline asm
	{	
ld.global.cg.u64 %rd33153, [%rd33151];
	}
	// end inline asm
	// begin inline asm
	{	
ld.global.cg.u64 %rd33155, [%rd33153];
	}
	// end inline asm
	// begin inline asm
	{	
ld.global.cg.u64 %rd33157, [%rd33155];
	}
	// end inline asm
	// begin inline asm
	{	
ld.global.cg.u64 %rd33159, [%rd33157];
	}
	// end inline asm
	// begin inline asm
	{	
ld.global.cg.u64 %rd33161, [%rd33159];
	}
	// end inline asm
	// begin inline asm
	{	
ld.global.cg.u64 %rd33163, [%rd33161];
	}
	// end inline asm
	// begin inline asm
	{	
ld.global.cg.u64 %rd33165, [%rd33163];
	}
	// end inline asm
	// begin inline asm
	{	
ld.global.cg.u64 %rd33167, [%rd33165];
	}
	// end inline asm
	// begin inline asm
	{	
ld.global.cg.u64 %rd33169, [%rd33167];
	}
	// end inline asm
	// begin inline asm
	{	
ld.global.cg.u64 %rd33171, [%rd33169];
	}
	// end inline asm
	// begin inline asm
	{	
ld.global.cg.u64 %rd33173, [%rd33171];
	}
	// end inline asm
	// begin inline asm
	{	
ld.global.cg.u64 %rd33175, [%rd33173];
	}
	// end inline asm
	// begin inline asm
	{	
ld.global.cg.u64 %rd33177, [%rd33175];
	}
	// end inline asm
	// begin inline asm
	{	
ld.global.cg.u64 %rd33179, [%rd33177];
	}
	// end inline asm
	// begin inline asm
	{	
ld.global.cg.u64 %rd33181, [%rd33179];
	}
	// end inline asm
	// begin inline asm
	{	
ld.global.cg.u64 %rd33183, [%rd33181];
	}
	// end inline asm
	// begin inline asm
	{	
ld.global.cg.u64 %rd33185, [%rd33183];
	}
	// end inline asm
	// begin inline asm
	{	
ld.global.cg.u64 %rd33187, [%rd33185];
	}
	// end inline asm
	// begin inline asm
	{	
ld.global.cg.u64 %rd33189, [%rd33187];
	}
	// end inline asm
	// begin inline asm
	{	
ld.global.cg.u64 %rd33191, [%rd33189];
	}
	// end inline asm
	// begin inline asm
	{	
ld.global.cg.u64 %rd33193, [%rd33191];
	}
	// end inline asm
	// begin inline asm
	{	
ld.global.cg.u64 %rd33195, [%rd33193];
	}
	// end inline asm
	// begin inline asm
	{	
ld.global.cg.u64 %rd33197, [%rd33195];
	}
	// end inline asm
	// begin inline asm
	{	
ld.global.cg.u64 %rd33199, [%rd33197];
	}
	// end inline asm
	// begin inline asm
	{	
ld.global.cg.u64 %rd33201, [%rd33199];
	}
	// end inline asm
	// begin inline asm
	{	
ld.global.cg.u64 %rd33203, [%rd33201];
	}
	// end inline asm
	// begin inline asm
	{	
ld.global.cg.u64 %rd33205, [%rd33203];
	}
	// end inline asm
	// begin inline asm
	{	
ld.global.cg.u64 %rd33207, [%rd33205];
	}
	// end inline asm
	// begin inline asm
	{	
ld.global.cg.u64 %rd33209, [%rd33207];
	}
	// end inline asm
	// begin inline asm
	{	
ld.global.cg.u64 %rd33211, [%rd33209];
	}
	// end inline asm
	// begin inline asm
	{	
ld.global.cg.u64 %rd33213, [%rd33211];
	}
	// end inline asm
	// begin inline asm
	{	
ld.global.cg.u64 %rd33215, [%rd33213];
	}
	// end inline asm
	// begin inline asm
	{	
ld.global.cg.u64 %rd33217, [%rd33215];
	}
	// end inline asm
	// begin inline asm
	{	
ld.global.cg.u64 %rd33219, [%rd33217];
	}
	// end inline asm
	// begin inline asm
	{	
ld.global.cg.u64 %rd33221, [%rd33219];
	}
	// end inline asm
	// begin inline asm
	{	
ld.global.cg.u64 %rd33223, [%rd33221];
	}
	// end inline asm
	// begin inline asm
	{	
ld.global.cg.u64 %rd33225, [%rd33223];
	}
	// end inline asm
	// begin inline asm
	{	
ld.global.cg.u64 %rd33227, [%rd33225];
	}
	// end inline asm
	// begin inline asm
	{	
ld.global.cg.u64 %rd33229, [%rd33227];
	}
	// end inline asm
	// begin inline asm
	{	
ld.global.cg.u64 %rd33231, [%rd33229];
	}
	// end inline asm
	// begin inline asm
	{	
ld.global.cg.u64 %rd33233, [%rd33231];
	}
	// end inline asm
	// begin inline asm
	{	
ld.global.cg.u64 %rd33235, [%rd33233];
	}
	// end inline asm
	// begin inline asm
	{	
ld.global.cg.u64 %rd33237, [%rd33235];
	}
	// end inline asm
	// begin inline asm
	{	
ld.global.cg.u64 %rd33239, [%rd33237];
	}
	// end inline asm
	// begin inline asm
	{	
ld.global.cg.u64 %rd33241, [%rd33239];
	}
	// end inline asm
	// begin inline asm
	{	
ld.global.cg.u64 %rd33243, [%rd33241];
	}
	// end inline asm
	// begin inline asm
	{	
ld.global.cg.u64 %rd33245, [%rd33243];
	}
	// end inline asm
	// begin inline asm
	{	
ld.global.cg.u64 %rd33247, [%rd33245];
	}
	// end inline asm
	// begin inline asm
	{	
ld.global.cg.u64 %rd33249, [%rd33247];
	}
	// end inline asm
	// begin inline asm
	{	
ld.global.cg.u64 %rd33251, [%rd33249];
	}
	// end inline asm
	// begin inline asm
	{	
ld.global.cg.u64 %rd33253, [%rd33251];
	}
	// end inline asm
	// begin inline asm
	{	
ld.global.cg.u64 %rd33255, [%rd33253];
	}
	// end inline asm
	// begin inline asm
	{	
ld.global.cg.u64 %rd33257, [%rd33255];
	}
	// end inline asm
	// begin inline asm
	{	
ld.global.cg.u64 %rd33259, [%rd33257];
	}
	// end inline asm
	// begin inline asm
	{	
ld.global.cg.u64 %rd33261, [%rd33259];
	}
	// end inline asm
	// begin inline asm
	{	
ld.global.cg.u64 %rd33263, [%rd33261];
	}
	// end inline asm
	// begin inline asm
	{	
ld.global.cg.u64 %rd33265, [%rd33263];
	}
	// end inline asm
	// begin inline asm
	{	
ld.global.cg.u64 %rd33267, [%rd33265];
	}
	// end inline asm
	// begin inline asm
	{	
ld.global.cg.u64 %rd33269, [%rd33267];
	}
	// end inline asm
	// begin inline asm
	{	
ld.global.cg.u64 %rd33271, [%rd33269];
	}
	// end inline asm
	// begin inline asm
	{	
ld.global.cg.u64 %rd33273, [%rd33271];
	}
	// end inline asm
	// begin inline asm
	{	
ld.global.cg.u64 %rd33275, [%rd33273];
	}
	// end inline asm
	// begin inline asm
	{	
ld.global.cg.u64 %rd33277, [%rd33275];
	}
	// end inline asm
	// begin inline asm
	{	
ld.global.cg.u64 %rd33279, [%rd33277];
	}
	// end inline asm
	// begin inline asm
	{	
ld.global.cg.u64 %rd33281, [%rd33279];
	}
	// end inline asm
	// begin inline asm
	{	
ld.global.cg.u64 %rd33283, [%rd33281];
	}
	// end inline asm
	// begin inline asm
	{	
ld.global.cg.u64 %rd33285, [%rd33283];
	}
	// end inline asm
	// begin inline asm
	{	
ld.global.cg.u64 %rd33287, [%rd33285];
	}
	// end inline asm
	// begin inline asm
	{	
ld.global.cg.u64 %rd33289, [%rd33287];
	}
	// end inline asm
	// begin inline asm
	{	
ld.global.cg.u64 %rd33291, [%rd33289];
	}
	// end inline asm
	// begin inline asm
	{	
ld.global.cg.u64 %rd33293, [%rd33291];
	}
	// end inline asm
	// begin inline asm
	{	
ld.global.cg.u64 %rd33295, [%rd33293];
	}
	// end inline asm
	// begin inline asm
	{	
ld.global.cg.u64 %rd33297, [%rd33295];
	}
	// end inline asm
	// begin inline asm
	{	
ld.global.cg.u64 %rd33299, [%rd33297];
	}
	// end inline asm
	// begin inline asm
	{	
ld.global.cg.u64 %rd33301, [%rd33299];
	}
	// end inline asm
	// begin inline asm
	{	
ld.global.cg.u64 %rd33303, [%rd33301];
	}
	// end inline asm
	// begin inline asm
	{	
ld.global.cg.u64 %rd33305, [%rd33303];
	}
	// end inline asm
	// begin inline asm
	{	
ld.global.cg.u64 %rd33307, [%rd33305];
	}
	// end inline asm
	// begin inline asm
	{	
ld.global.cg.u64 %rd33309, [%rd33307];
	}
	// end inline asm
	// begin inline asm
	{	
ld.global.cg.u64 %rd33311, [%rd33309];
	}
	// end inline asm
	// begin inline asm
	{	
ld.global.cg.u64 %rd33313, [%rd33311];
	}
	// end inline asm
	// begin inline asm
	{	
ld.global.cg.u64 %rd33315, [%rd33313];
	}
	// end inline asm
	// begin inline asm
	{	
ld.global.cg.u64 %rd33317, [%rd33315];
	}
	// end inline asm
	// begin inline asm
	{	
ld.global.cg.u64 %rd33319, [%rd33317];
	}
	// end inline asm
	// begin inline asm
	{	
ld.global.cg.u64 %rd33321, [%rd33319];
	}
	// end inline asm
	// begin inline asm
	{	
ld.global.cg.u64 %rd33323, [%rd33321];
	}
	// end inline asm
	// begin inline asm
	{	
ld.global.cg.u64 %rd33325, [%rd33323];
	}
	// end inline asm
	// begin inline asm
	{	
ld.global.cg.u64 %rd33327, [%rd33325];
	}
	// end inline asm
	// begin inline asm
	{	
ld.global.cg.u64 %rd33329, [%rd33327];
	}
	// end inline asm
	// begin inline asm
	{	
ld.global.cg.u64 %rd33331, [%rd33329];
	}
	// end inline asm
	// begin inline asm
	{	
ld.global.cg.u64 %rd33333, [%rd33331];
	}
	// end inline asm
	// begin inline asm
	{	
ld.global.cg.u64 %rd33335, [%rd33333];
	}
	// end inline asm
	// begin inline asm
	{	
ld.global.cg.u64 %rd33337, [%rd33335];
	}
	// end inline asm
	// begin inline asm
	{	
ld.global.cg.u64 %rd33339, [%rd33337];
	}
	// end inline asm
	// begin inline asm
	{	
ld.global.cg.u64 %rd33341, [%rd33339];
	}
	// end inline asm
	// begin inline asm
	{	
ld.global.cg.u64 %rd33343, [%rd33341];
	}
	// end inline asm
	// begin inline asm
	{	
ld.global.cg.u64 %rd33345, [%rd33343];
	}
	// end inline asm
	// begin inline asm
	{	
ld.global.cg.u64 %rd33347, [%rd33345];
	}
	// end inline asm
	// begin inline asm
	{	
ld.global.cg.u64 %rd33349, [%rd33347];
	}
	// end inline asm
	// begin inline asm
	{	
ld.global.cg.u64 %rd33351, [%rd33349];
	}
	// end inline asm
	// begin inline asm
	{	
ld.global.cg.u64 %rd33353, [%rd33351];
	}
	// end inline asm
	// begin inline asm
	{	
ld.global.cg.u64 %rd33355, [%rd33353];
	}
	// end inline asm
	// begin inline asm
	{	
ld.global.cg.u64 %rd33357, [%rd33355];
	}
	// end inline asm
	// begin inline asm
	{	
ld.global.cg.u64 %rd33359, [%rd33357];
	}
	// end inline asm
	// begin inline asm
	{	
ld.global.cg.u64 %rd33361, [%rd33359];
	}
	// end inline asm
	// begin inline asm
	{	
ld.global.cg.u64 %rd33363, [%rd33361];
	}
	// end inline asm
	// begin inline asm
	{	
ld.global.cg.u64 %rd33365, [%rd33363];
	}
	// end inline asm
	// begin inline asm
	{	
ld.global.cg.u64 %rd33367, [%rd33365];
	}
	// end inline asm
	// begin inline asm
	{	
ld.global.cg.u64 %rd33369, [%rd33367];
	}
	// end inline asm
	// begin inline asm
	{	
ld.global.cg.u64 %rd33371, [%rd33369];
	}
	// end inline asm
	// begin inline asm
	{	
ld.global.cg.u64 %rd33373, [%rd33371];
	}
	// end inline asm
	// begin inline asm
	{	
ld.global.cg.u64 %rd33375, [%rd33373];
	}
	// end inline asm
	// begin inline asm
	{	
ld.global.cg.u64 %rd33377, [%rd33375];
	}
	// end inline asm
	// begin inline asm
	{	
ld.global.cg.u64 %rd33379, [%rd33377];
	}
	// end inline asm
	// begin inline asm
	{	
ld.global.cg.u64 %rd33381, [%rd33379];
	}
	// end inline asm
	// begin inline asm
	{	
ld.global.cg.u64 %rd33383, [%rd33381];
	}
	// end inline asm
	// begin inline asm
	{	
ld.global.cg.u64 %rd33385, [%rd33383];
	}
	// end inline asm
	// begin inline asm
	{	
ld.global.cg.u64 %rd33387, [%rd33385];
	}
	// end inline asm
	// begin inline asm
	{	
ld.global.cg.u64 %rd33389, [%rd33387];
	}
	// end inline asm
	// begin inline asm
	{	
ld.global.cg.u64 %rd33391, [%rd33389];
	}
	// end inline asm
	// begin inline asm
	{	
ld.global.cg.u64 %rd33393, [%rd33391];
	}
	// end inline asm
	// begin inline asm
	{	
ld.global.cg.u64 %rd33395, [%rd33393];
	}
	// end inline asm
	// begin inline asm
	{	
ld.global.cg.u64 %rd33397, [%rd33395];
	}
	// end inline asm
	// begin inline asm
	{	
ld.global.cg.u64 %rd33399, [%rd33397];
	}
	// end inline asm
	// begin inline asm
	{	
ld.global.cg.u64 %rd33401, [%rd33399];
	}
	// end inline asm
	// begin inline asm
	{	
ld.global.cg.u64 %rd33403, [%rd33401];
	}
	// end inline asm
	// begin inline asm
	{	
ld.global.cg.u64 %rd33405, [%rd33403];
	}
	// end inline asm
	// begin inline asm
	{	
ld.global.cg.u64 %rd33407, [%rd33405];
	}
	// end inline asm
	// begin inline asm
	{	
ld.global.cg.u64 %rd33409, [%rd33407];
	}
	// end inline asm
	// begin inline asm
	{	
ld.global.cg.u64 %rd33411, [%rd33409];
	}
	// end inline asm
	// begin inline asm
	{	
ld.global.cg.u64 %rd33413, [%rd33411];
	}
	// end inline asm
	// begin inline asm
	{	
ld.global.cg.u64 %rd33415, [%rd33413];
	}
	// end inline asm
	// begin inline asm
	{	
ld.global.cg.u64 %rd33417, [%rd33415];
	}
	// end inline asm
	// begin inline asm
	{	
ld.global.cg.u64 %rd33419, [%rd33417];
	}
	// end inline asm
	// begin inline asm
	{	
ld.global.cg.u64 %rd33421, [%rd33419];
	}
	// end inline asm
	// begin inline asm
	{	
ld.global.cg.u64 %rd33423, [%rd33421];
	}
	// end inline asm
	// begin inline asm
	{	
ld.global.cg.u64 %rd33425, [%rd33423];
	}
	// end inline asm
	// begin inline asm
	{	
ld.global.cg.u64 %rd33427, [%rd33425];
	}
	// end inline asm
	// begin inline asm
	{	
ld.global.cg.u64 %rd33429, [%rd33427];
	}
	// end inline asm
	// begin inline asm
	{	
ld.global.cg.u64 %rd33431, [%rd33429];
	}
	// end inline asm
	// begin inline asm
	{	
ld.global.cg.u64 %rd33433, [%rd33431];
	}
	// end inline asm
	// begin inline asm
	{	
ld.global.cg.u64 %rd33435, [%rd33433];
	}
	// end inline asm
	// begin inline asm
	{	
ld.global.cg.u64 %rd33437, [%rd33435];
	}
	// end inline asm
	// begin inline asm
	{	
ld.global.cg.u64 %rd33439, [%rd33437];
	}
	// end inline asm
	// begin inline asm
	{	
ld.global.cg.u64 %rd33441, [%rd33439];
	}
	// end inline asm
	// begin inline asm
	{	
ld.global.cg.u64 %rd33443, [%rd33441];
	}
	// end inline asm
	// begin inline asm
	{	
ld.global.cg.u64 %rd33445, [%rd33443];
	}
	// end inline asm
	// begin inline asm
	{	
ld.global.cg.u64 %rd33447, [%rd33445];
	}
	// end inline asm
	// begin inline asm
	{	
ld.global.cg.u64 %rd33449, [%rd33447];
	}
	// end inline asm
	// begin inline asm
	{	
ld.global.cg.u64 %rd33451, [%rd33449];
	}
	// end inline asm
	// begin inline asm
	{	
ld.global.cg.u64 %rd33453, [%rd33451];
	}
	// end inline asm
	// begin inline asm
	{	
ld.global.cg.u64 %rd33455, [%rd33453];
	}
	// end inline asm
	// begin inline asm
	{	
ld.global.cg.u64 %rd33457, [%rd33455];
	}
	// end inline asm
	// begin inline asm
	{	
ld.global.cg.u64 %rd33459, [%rd33457];
	}
	// end inline asm
	// begin inline asm
	{	
ld.global.cg.u64 %rd33461, [%rd33459];
	}
	// end inline asm
	// begin inline asm
	{	
ld.global.cg.u64 %rd33463, [%rd33461];
	}
	// end inline asm
	// begin inline asm
	{	
ld.global.cg.u64 %rd33465, [%rd33463];
	}
	// end inline asm
	// begin inline asm
	{	
ld.global.cg.u64 %rd33467, [%rd33465];
	}
	// end inline asm
	// begin inline asm
	{	
ld.global.cg.u64 %rd33469, [%rd33467];
	}
	// end inline asm
	// begin inline asm
	{	
ld.global.cg.u64 %rd33471, [%rd33469];
	}
	// end inline asm
	// begin inline asm
	{	
ld.global.cg.u64 %rd33473, [%rd33471];
	}
	// end inline asm
	// begin inline asm
	{	
ld.global.cg.u64 %rd33475, [%rd33473];
	}
	// end inline asm
	// begin inline asm
	{	
ld.global.cg.u64 %rd33477, [%rd33475];
	}
	// end inline asm
	// begin inline asm
	{	
ld.global.cg.u64 %rd33479, [%rd33477];
	}
	// end inline asm
	// begin inline asm
	{	
ld.global.cg.u64 %rd33481, [%rd33479];
	}
	// end inline asm
	// begin inline asm
	{	
ld.global.cg.u64 %rd33483, [%rd33481];
	}
	// end inline asm
	// begin inline asm
	{	
ld.global.cg.u64 %rd33485, [%rd33483];
	}
	// end inline asm
	// begin inline asm
	{	
ld.global.cg.u64 %rd33487, [%rd33485];
	}
	// end inline asm
	// begin inline asm
	{	
ld.global.cg.u64 %rd33489, [%rd33487];
	}
	// end inline asm
	// begin inline asm
	{	
ld.global.cg.u64 %rd33491, [%rd33489];
	}
	// end inline asm
	// begin inline asm
	{	
ld.global.cg.u64 %rd33493, [%rd33491];
	}
	// end inline asm
	// begin inline asm
	{	
ld.global.cg.u64 %rd33495, [%rd33493];
	}
	// end inline asm
	// begin inline asm
	{	
ld.global.cg.u64 %rd33497, [%rd33495];
	}
	// end inline asm
	// begin inline asm
	{	
ld.global.cg.u64 %rd33499, [%rd33497];
	}
	// end inline asm
	// begin inline asm
	{	
ld.global.cg.u64 %rd33501, [%rd33499];
	}
	// end inline asm
	// begin inline asm
	{	
ld.global.cg.u64 %rd33503, [%rd33501];
	}
	// end inline asm
	// begin inline asm
	{	
ld.global.cg.u64 %rd33505, [%rd33503];
	}
	// end inline asm
	// begin inline asm
	{	
ld.global.cg.u64 %rd33507, [%rd33505];
	}
	// end inline asm
	// begin inline asm
	{	
ld.global.cg.u64 %rd33509, [%rd33507];
	}
	// end inline asm
	// begin inline asm
	{	
ld.global.cg.u64 %rd33511, [%rd33509];
	}
	// end inline asm
	// begin inline asm
	{	
ld.global.cg.u64 %rd33513, [%rd33511];
	}
	// end inline asm
	// begin inline asm
	{	
ld.global.cg.u64 %rd33515, [%rd33513];
	}
	// end inline asm
	// begin inline asm
	{	
ld.global.cg.u64 %rd33517, [%rd33515];
	}
	// end inline asm
	// begin inline asm
	{	
ld.global.cg.u64 %rd33519, [%rd33517];
	}
	// end inline asm
	// begin inline asm
	{	
ld.global.cg.u64 %rd33521, [%rd33519];
	}
	// end inline asm
	// begin inline asm
	{	
ld.global.cg.u64 %rd33523, [%rd33521];
	}
	// end inline asm
	// begin inline asm
	{	
ld.global.cg.u64 %rd33525, [%rd33523];
	}
	// end inline asm
	// begin inline asm
	{	
ld.global.cg.u64 %rd33527, [%rd33525];
	}
	// end inline asm
	// begin inline asm
	{	
ld.global.cg.u64 %rd33529, [%rd33527];
	}
	// end inline asm
	// begin inline asm
	{	
ld.global.cg.u64 %rd33531, [%rd33529];
	}
	// end inline asm
	// begin inline asm
	{	
ld.global.cg.u64 %rd33533, [%rd33531];
	}
	// end inline asm
	// begin inline asm
	{	
ld.global.cg.u64 %rd33535, [%rd33533];
	}
	// end inline asm
	// begin inline asm
	{	
ld.global.cg.u64 %rd33537, [%rd33535];
	}
	// end inline asm
	// begin inline asm
	{	
ld.global.cg.u64 %rd33539, [%rd33537];
	}
	// end inline asm
	// begin inline asm
	{	
ld.global.cg.u64 %rd33541, [%rd33539];
	}
	// end inline asm
	// begin inline asm
	{	
ld.global.cg.u64 %rd33543, [%rd33541];
	}
	// end inline asm
	// begin inline asm
	{	
ld.global.cg.u64 %rd33545, [%rd33543];
	}
	// end inline asm
	// begin inline asm
	{	
ld.global.cg.u64 %rd33547, [%rd33545];
	}
	// end inline asm
	// begin inline asm
	{	
ld.global.cg.u64 %rd33549, [%rd33547];
	}
	// end inline asm
	// begin inline asm
	{	
ld.global.cg.u64 %rd33551, [%rd33549];
	}
	// end inline asm
	// begin inline asm
	{	
ld.global.cg.u64 %rd33553, [%rd33551];
	}
	// end inline asm
	// begin inline asm
	{	
ld.global.cg.u64 %rd33555, [%rd33553];
	}
	// end inline asm
	// begin inline asm
	{	
ld.global.cg.u64 %rd33557, [%rd33555];
	}
	// end inline asm
	// begin inline asm
	{	
ld.global.cg.u64 %rd33559, [%rd33557];
	}
	// end inline asm
	// begin inline asm
	{	
ld.global.cg.u64 %rd33561, [%rd33559];
	}
	// end inline asm
	// begin inline asm
	{	
ld.global.cg.u64 %rd33563, [%rd33561];
	}
	// end inline asm
	// begin inline asm
	{	
ld.global.cg.u64 %rd33565, [%rd33563];
	}
	// end inline asm
	// begin inline asm
	{	
ld.global.cg.u64 %rd33567, [%rd33565];
	}
	// end inline asm
	// begin inline asm
	{	
ld.global.cg.u64 %rd33569, [%rd33567];
	}
	// end inline asm
	// begin inline asm
	{	
ld.global.cg.u64 %rd33571, [%rd33569];
	}
	// end inline asm
	// begin inline asm
	{	
ld.global.cg.u64 %rd33573, [%rd33571];
	}
	// end inline asm
	// begin inline asm
	{	
ld.global.cg.u64 %rd33575, [%rd33573];
	}
	// end inline asm
	// begin inline asm
	{	
ld.global.cg.u64 %rd33577, [%rd33575];
	}
	// end inline asm
	// begin inline asm
	{	
ld.global.cg.u64 %rd33579, [%rd33577];
	}
	// end inline asm
	// begin inline asm
	{	
ld.global.cg.u64 %rd33581, [%rd33579];
	}
	// end inline asm
	// begin inline asm
	{	
ld.global.cg.u64 %rd33583, [%rd33581];
	}
	// end inline asm
	// begin inline asm
	{	
ld.global.cg.u64 %rd33585, [%rd33583];
	}
	// end inline asm
	// begin inline asm
	{	
ld.global.cg.u64 %rd33587, [%rd33585];
	}
	// end inline asm
	// begin inline asm
	{	
ld.global.cg.u64 %rd33589, [%rd33587];
	}
	// end inline asm
	// begin inline asm
	{	
ld.global.cg.u64 %rd33591, [%rd33589];
	}
	// end inline asm
	// begin inline asm
	{	
ld.global.cg.u64 %rd33593, [%rd33591];
	}
	// end inline asm
	// begin inline asm
	{	
ld.global.cg.u64 %rd33595, [%rd33593];
	}
	// end inline asm
	// begin inline asm
	{	
ld.global.cg.u64 %rd33597, [%rd33595];
	}
	// end inline asm
	// begin inline asm
	{	
ld.global.cg.u64 %rd33599, [%rd33597];
	}
	// end inline asm
	// begin inline asm
	{	
ld.global.cg.u64 %rd33601, [%rd33599];
	}
	// end inline asm
	// begin inline asm
	{	
ld.global.cg.u64 %rd33603, [%rd33601];
	}
	// end inline asm
	// begin inline asm
	{	
ld.global.cg.u64 %rd33605, [%rd33603];
	}
	// end inline asm
	// begin inline asm
	{	
ld.global.cg.u64 %rd33607, [%rd33605];
	}
	// end inline asm
	// begin inline asm
	{	
ld.global.cg.u64 %rd33609, [%rd33607];
	}
	// end inline asm
	// begin inline asm
	{	
ld.global.cg.u64 %rd33611, [%rd33609];
	}
	// end inline asm
	// begin inline asm
	{	
ld.global.cg.u64 %rd33613, [%rd33611];
	}
	// end inline asm
	// begin inline asm
	{	
ld.global.cg.u64 %rd33615, [%rd33613];
	}
	// end inline asm
	// begin inline asm
	{	
ld.global.cg.u64 %rd33617, [%rd33615];
	}
	// end inline asm
	// begin inline asm
	{	
ld.global.cg.u64 %rd33619, [%rd33617];
	}
	// end inline asm
	// begin inline asm
	{	
ld.global.cg.u64 %rd33621, [%rd33619];
	}
	// end inline asm
	// begin inline asm
	{	
ld.global.cg.u64 %rd33623, [%rd33621];
	}
	// end inline asm
	// begin inline asm
	{	
ld.global.cg.u64 %rd33625, [%rd33623];
	}
	// end inline asm
	// begin inline asm
	{	
ld.global.cg.u64 %rd33627, [%rd33625];
	}
	// end inline asm
	// begin inline asm
	{	
ld.global.cg.u64 %rd33629, [%rd33627];
	}
	// end inline asm
	// begin inline asm
	{	
ld.global.cg.u64 %rd33631, [%rd33629];
	}
	// end inline asm
	// begin inline asm
	{	
ld.global.cg.u64 %rd33633, [%rd33631];
	}
	// end inline asm
	// begin inline asm
	{	
ld.global.cg.u64 %rd33635, [%rd33633];
	}
	// end inline asm
	// begin inline asm
	{	
ld.global.cg.u64 %rd33637, [%rd33635];
	}
	// end inline asm
	// begin inline asm
	{	
ld.global.cg.u64 %rd33639, [%rd33637];
	}
	// end inline asm
	// begin inline asm
	{	
ld.global.cg.u64 %rd33641, [%rd33639];
	}
	// end inline asm
	// begin inline asm
	{	
ld.global.cg.u64 %rd33643, [%rd33641];
	}
	// end inline asm
	// begin inline asm
	{	
ld.global.cg.u64 %rd33645, [%rd33643];
	}
	// end inline asm
	// begin inline asm
	{	
ld.global.cg.u64 %rd33647, [%rd33645];
	}
	// end inline asm
	// begin inline asm
	{	
ld.global.cg.u64 %rd33649, [%rd33647];
	}
	// end inline asm
	// begin inline asm
	{	
ld.global.cg.u64 %rd33651, [%rd33649];
	}
	// end inline asm
	// begin inline asm
	{	
ld.global.cg.u64 %rd33653, [%rd33651];
	}
	// end inline asm
	// begin inline asm
	{	
ld.global.cg.u64 %rd33655, [%rd33653];
	}
	// end inline asm
	// begin inline asm
	{	
ld.global.cg.u64 %rd33657, [%rd33655];
	}
	// end inline asm
	// begin inline asm
	{	
ld.global.cg.u64 %rd33659, [%rd33657];
	}
	// end inline asm
	// begin inline asm
	{	
ld.global.cg.u64 %rd33661, [%rd33659];
	}
	// end inline asm
	// begin inline asm
	{	
ld.global.cg.u64 %rd33663, [%rd33661];
	}
	// end inline asm
	// begin inline asm
	{	
ld.global.cg.u64 %rd33665, [%rd33663];
	}
	// end inline asm
	// begin inline asm
	{	
ld.global.cg.u64 %rd33667, [%rd33665];
	}
	// end inline asm
	// begin inline asm
	{	
ld.global.cg.u64 %rd33669, [%rd33667];
	}
	// end inline asm
	// begin inline asm
	{	
ld.global.cg.u64 %rd33671, [%rd33669];
	}
	// end inline asm
	// begin inline asm
	{	
ld.global.cg.u64 %rd33673, [%rd33671];
	}
	// end inline asm
	// begin inline asm
	{	
ld.global.cg.u64 %rd33675, [%rd33673];
	}
	// end inline asm
	// begin inline asm
	{	
ld.global.cg.u64 %rd33677, [%rd33675];
	}
	// end inline asm
	// begin inline asm
	{	
ld.global.cg.u64 %rd33679, [%rd33677];
	}
	// end inline asm
	// begin inline asm
	{	
ld.global.cg.u64 %rd33681, [%rd33679];
	}
	// end inline asm
	// begin inline asm
	{	
ld.global.cg.u64 %rd33683, [%rd33681];
	}
	// end inline asm
	// begin inline asm
	{	
ld.global.cg.u64 %rd33685, [%rd33683];
	}
	// end inline asm
	// begin inline asm
	{	
ld.global.cg.u64 %rd33687, [%rd33685];
	}
	// end inline asm
	// begin inline asm
	{	
ld.global.cg.u64 %rd33689, [%rd33687];
	}
	// end inline asm
	// begin inline asm
	{	
ld.global.cg.u64 %rd33691, [%rd33689];
	}
	// end inline asm
	// begin inline asm
	{	
ld.global.cg.u64 %rd33693, [%rd33691];
	}
	// end inline asm
	// begin inline asm
	{	
ld.global.cg.u64 %rd33695, [%rd33693];
	}
	// end inline asm
	// begin inline asm
	{	
ld.global.cg.u64 %rd33697, [%rd33695];
	}
	// end inline asm
	// begin inline asm
	{	
ld.global.cg.u64 %rd33699, [%rd33697];
	}
	// end inline asm
	// begin inline asm
	{	
ld.global.cg.u64 %rd33701, [%rd33699];
	}
	// end inline asm
	// begin inline asm
	{	
ld.global.cg.u64 %rd33703, [%rd33701];
	}
	// end inline asm
	// begin inline asm
	{	
ld.global.cg.u64 %rd33705, [%rd33703];
	}
	// end inline asm
	// begin inline asm
	{	
ld.global.cg.u64 %rd33707, [%rd33705];
	}
	// end inline asm
	// begin inline asm
	{	
ld.global.cg.u64 %rd33709, [%rd33707];
	}
	// end inline asm
	// begin inline asm
	{	
ld.global.cg.u64 %rd33711, [%rd33709];
	}
	// end inline asm
	// begin inline asm
	{	
ld.global.cg.u64 %rd33713, [%rd33711];
	}
	// end inline asm
	// begin inline asm
	{	
ld.global.cg.u64 %rd33715, [%rd33713];
	}
	// end inline asm
	// begin inline asm
	{	
ld.global.cg.u64 %rd33717, [%rd33715];
	}
	// end inline asm
	// begin inline asm
	{	
ld.global.cg.u64 %rd33719, [%rd33717];
	}
	// end inline asm
	// begin inline asm
	{	
ld.global.cg.u64 %rd33721, [%rd33719];
	}
	// end inline asm
	// begin inline asm
	{	
ld.global.cg.u64 %rd33723, [%rd33721];
	}
	// end inline asm
	// begin inline asm
	{	
ld.global.cg.u64 %rd33725, [%rd33723];
	}
	// end inline asm
	// begin inline asm
	{	
ld.global.cg.u64 %rd33727, [%rd33725];
	}
	// end inline asm
	// begin inline asm
	{	
ld.global.cg.u64 %rd33729, [%rd33727];
	}
	// end inline asm
	// begin inline asm
	{	
ld.global.cg.u64 %rd33731, [%rd33729];
	}
	// end inline asm
	// begin inline asm
	{	
ld.global.cg.u64 %rd33733, [%rd33731];
	}
	// end inline asm
	// begin inline asm
	{	
ld.global.cg.u64 %rd33735, [%rd33733];
	}
	// end inline asm
	// begin inline asm
	{	
ld.global.cg.u64 %rd33737, [%rd33735];
	}
	// end inline asm
	// begin inline asm
	{	
ld.global.cg.u64 %rd33739, [%rd33737];
	}
	// end inline asm
	// begin inline asm
	{	
ld.global.cg.u64 %rd33741, [%rd33739];
	}
	// end inline asm
	// begin inline asm
	{	
ld.global.cg.u64 %rd33743, [%rd33741];
	}
	// end inline asm
	// begin inline asm
	{	
ld.global.cg.u64 %rd33745, [%rd33743];
	}
	// end inline asm
	// begin inline asm
	{	
ld.global.cg.u64 %rd33747, [%rd33745];
	}
	// end inline asm
	// begin inline asm
	{	
ld.global.cg.u64 %rd33749, [%rd33747];
	}
	// end inline asm
	// begin inline asm
	{	
ld.global.cg.u64 %rd33751, [%rd33749];
	}
	// end inline asm
	// begin inline asm
	{	
ld.global.cg.u64 %rd33753, [%rd33751];
	}
	// end inline asm
	// begin inline asm
	{	
ld.global.cg.u64 %rd33755, [%rd33753];
	}
	// end inline asm
	// begin inline asm
	{	
ld.global.cg.u64 %rd33757, [%rd33755];
	}
	// end inline asm
	// begin inline asm
	{	
ld.global.cg.u64 %rd33759, [%rd33757];
	}
	// end inline asm
	// begin inline asm
	{	
ld.global.cg.u64 %rd33761, [%rd33759];
	}
	// end inline asm
	// begin inline asm
	{	
ld.global.cg.u64 %rd33763, [%rd33761];
	}
	// end inline asm
	// begin inline asm
	{	
ld.global.cg.u64 %rd33765, [%rd33763];
	}
	// end inline asm
	// begin inline asm
	{	
ld.global.cg.u64 %rd33767, [%rd33765];
	}
	// end inline asm
	// begin inline asm
	{	
ld.global.cg.u64 %rd33769, [%rd33767];
	}
	// end inline asm
	// begin inline asm
	{	
ld.global.cg.u64 %rd33771, [%rd33769];
	}
	// end inline asm
	// begin inline asm
	{	
ld.global.cg.u64 %rd33773, [%rd33771];
	}
	// end inline asm
	// begin inline asm
	{	
ld.global.cg.u64 %rd33775, [%rd33773];
	}
	// end inline asm
	// begin inline asm
	{	
ld.global.cg.u64 %rd33777, [%rd33775];
	}
	// end inline asm
	// begin inline asm
	{	
ld.global.cg.u64 %rd33779, [%rd33777];
	}
	// end inline asm
	// begin inline asm
	{	
ld.global.cg.u64 %rd33781, [%rd33779];
	}
	// end inline asm
	// begin inline asm
	{	
ld.global.cg.u64 %rd33783, [%rd33781];
	}
	// end inline asm
	// begin inline asm
	{	
ld.global.cg.u64 %rd33785, [%rd33783];
	}
	// end inline asm
	// begin inline asm
	{	
ld.global.cg.u64 %rd33787, [%rd33785];
	}
	// end inline asm
	// begin inline asm
	{	
ld.global.cg.u64 %rd33789, [%rd33787];
	}
	// end inline asm
	// begin inline asm
	{	
ld.global.cg.u64 %rd33791, [%rd33789];
	}
	// end inline asm
	// begin inline asm
	{	
ld.global.cg.u64 %rd33793, [%rd33791];
	}
	// end inline asm
	// begin inline asm
	{	
ld.global.cg.u64 %rd33795, [%rd33793];
	}
	// end inline asm
	// begin inline asm
	{	
ld.global.cg.u64 %rd33797, [%rd33795];
	}
	// end inline asm
	// begin inline asm
	{	
ld.global.cg.u64 %rd33799, [%rd33797];
	}
	// end inline asm
	// begin inline asm
	{	
ld.global.cg.u64 %rd33801, [%rd33799];
	}
	// end inline asm
	// begin inline asm
	{	
ld.global.cg.u64 %rd33803, [%rd33801];
	}
	// end inline asm
	// begin inline asm
	{	
ld.global.cg.u64 %rd33805, [%rd33803];
	}
	// end inline asm
	// begin inline asm
	{	
ld.global.cg.u64 %rd33807, [%rd33805];
	}
	// end inline asm
	// begin inline asm
	{	
ld.global.cg.u64 %rd33809, [%rd33807];
	}
	// end inline asm
	// begin inline asm
	{	
ld.global.cg.u64 %rd33811, [%rd33809];
	}
	// end inline asm
	// begin inline asm
	{	
ld.global.cg.u64 %rd33813, [%rd33811];
	}
	// end inline asm
	// begin inline asm
	{	
ld.global.cg.u64 %rd33815, [%rd33813];
	}
	// end inline asm
	// begin inline asm
	{	
ld.global.cg.u64 %rd33817, [%rd33815];
	}
	// end inline asm
	// begin inline asm
	{	
ld.global.cg.u64 %rd33819, [%rd33817];
	}
	// end inline asm
	// begin inline asm
	{	
ld.global.cg.u64 %rd33821, [%rd33819];
	}
	// end inline asm
	// begin inline asm
	{	
ld.global.cg.u64 %rd33823, [%rd33821];
	}
	// end inline asm
	// begin inline asm
	{	
ld.global.cg.u64 %rd33825, [%rd33823];
	}
	// end inline asm
	// begin inline asm
	{	
ld.global.cg.u64 %rd33827, [%rd33825];
	}
	// end inline asm
	// begin inline asm
	{	
ld.global.cg.u64 %rd33829, [%rd33827];
	}
	// end inline asm
	// begin inline asm
	{	
ld.global.cg.u64 %rd33831, [%rd33829];
	}
	// end inline asm
	// begin inline asm
	{	
ld.global.cg.u64 %rd33833, [%rd33831];
	}
	// end inline asm
	// begin inline asm
	{	
ld.global.cg.u64 %rd33835, [%rd33833];
	}
	// end inline asm
	// begin inline asm
	{	
ld.global.cg.u64 %rd33837, [%rd33835];
	}
	// end inline asm
	// begin inline asm
	{	
ld.global.cg.u64 %rd33839, [%rd33837];
	}
	// end inline asm
	// begin inline asm
	{	
ld.global.cg.u64 %rd33841, [%rd33839];
	}
	// end inline asm
	// begin inline asm
	{	
ld.global.cg.u64 %rd33843, [%rd33841];
	}
	// end inline asm
	// begin inline asm
	{	
ld.global.cg.u64 %rd33845, [%rd33843];
	}
	// end inline asm
	// begin inline asm
	{	
ld.global.cg.u64 %rd33847, [%rd33845];
	}
	// end inline asm
	// begin inline asm
	{	
ld.global.cg.u64 %rd33849, [%rd33847];
	}
	// end inline asm
	// begin inline asm
	{	
ld.global.cg.u64 %rd33851, [%rd33849];
	}
	// end inline asm
	// begin inline asm
	{	
ld.global.cg.u64 %rd33853, [%rd33851];
	}
	// end inline asm
	// begin inline asm
	{	
ld.global.cg.u64 %rd33855, [%rd33853];
	}
	// end inline asm
	// begin inline asm
	{	
ld.global.cg.u64 %rd33857, [%rd33855];
	}
	// end inline asm
	// begin inline asm
	{	
ld.global.cg.u64 %rd33859, [%rd33857];
	}
	// end inline asm
	// begin inline asm
	{	
ld.global.cg.u64 %rd33861, [%rd33859];
	}
	// end inline asm
	// begin inline asm
	{	
ld.global.cg.u64 %rd33863, [%rd33861];
	}
	// end inline asm
	// begin inline asm
	{	
ld.global.cg.u64 %rd33865, [%rd33863];
	}
	// end inline asm
	// begin inline asm
	{	
ld.global.cg.u64 %rd33867, [%rd33865];
	}
	// end inline asm
	// begin inline asm
	{	
ld.global.cg.u64 %rd33869, [%rd33867];
	}
	// end inline asm
	// begin inline asm
	{	
ld.global.cg.u64 %rd33871, [%rd33869];
	}
	// end inline asm
	// begin inline asm
	{	
ld.global.cg.u64 %rd33873, [%rd33871];
	}
	// end inline asm
	// begin inline asm
	{	
ld.global.cg.u64 %rd33875, [%rd33873];
	}
	// end inline asm
	// begin inline asm
	{	
ld.global.cg.u64 %rd33877, [%rd33875];
	}
	// end inline asm
	// begin inline asm
	{	
ld.global.cg.u64 %rd33879, [%rd33877];
	}
	// end inline asm
	// begin inline asm
	{	
ld.global.cg.u64 %rd33881, [%rd33879];
	}
	// end inline asm
	// begin inline asm
	{	
ld.global.cg.u64 %rd33883, [%rd33881];
	}
	// end inline asm
	// begin inline asm
	{	
ld.global.cg.u64 %rd33885, [%rd33883];
	}
	// end inline asm
	// begin inline asm
	{	
ld.global.cg.u64 %rd33887, [%rd33885];
	}
	// end inline asm
	// begin inline asm
	{	
ld.global.cg.u64 %rd33889, [%rd33887];
	}
	// end inline asm
	// begin inline asm
	{	
ld.global.cg.u64 %rd33891, [%rd33889];
	}
	// end inline asm
	// begin inline asm
	{	
ld.global.cg.u64 %rd33893, [%rd33891];
	}
	// end inline asm
	// begin inline asm
	{	
ld.global.cg.u64 %rd33895, [%rd33893];
	}
	// end inline asm
	// begin inline asm
	{	
ld.global.cg.u64 %rd33897, [%rd33895];
	}
	// end inline asm
	// begin inline asm
	{	
ld.global.cg.u64 %rd33899, [%rd33897];
	}
	// end inline asm
	// begin inline asm
	{	
ld.global.cg.u64 %rd33901, [%rd33899];
	}
	// end inline asm
	// begin inline asm
	{	
ld.global.cg.u64 %rd33903, [%rd33901];
	}
	// end inline asm
	// begin inline asm
	{	
ld.global.cg.u64 %rd33905, [%rd33903];
	}
	// end inline asm
	// begin inline asm
	{	
ld.global.cg.u64 %rd33907, [%rd33905];
	}
	// end inline asm
	// begin inline asm
	{	
ld.global.cg.u64 %rd33909, [%rd33907];
	}
	// end inline asm
	// begin inline asm
	{	
ld.global.cg.u64 %rd33911, [%rd33909];
	}
	// end inline asm
	// begin inline asm
	{	
ld.global.cg.u64 %rd33913, [%rd33911];
	}
	// end inline asm
	// begin inline asm
	{	
ld.global.cg.u64 %rd33915, [%rd33913];
	}
	// end inline asm
	// begin inline asm
	{	
ld.global.cg.u64 %rd33917, [%rd33915];
	}
	// end inline asm
	// begin inline asm
	{	
ld.global.cg.u64 %rd33919, [%rd33917];
	}
	// end inline asm
	// begin inline asm
	{	
ld.global.cg.u64 %rd33921, [%rd33919];
	}
	// end inline asm
	// begin inline asm
	{	
ld.global.cg.u64 %rd33923, [%rd33921];
	}
	// end inline asm
	// begin inline asm
	{	
ld.global.cg.u64 %rd33925, [%rd33923];
	}
	// end inline asm
	// begin inline asm
	{	
ld.global.cg.u64 %rd33927, [%rd33925];
	}
	// end inline asm
	// begin inline asm
	{	
ld.global.cg.u64 %rd33929, [%rd33927];
	}
	// end inline asm
	// begin inline asm
	{	
ld.global.cg.u64 %rd33931, [%rd33929];
	}
	// end inline asm
	// begin inline asm
	{	
ld.global.cg.u64 %rd33933, [%rd33931];
	}
	// end inline asm
	// begin inline asm
	{	
ld.global.cg.u64 %rd33935, [%rd33933];
	}
	// end inline asm
	// begin inline asm
	{	
ld.global.cg.u64 %rd33937, [%rd33935];
	}
	// end inline asm
	// begin inline asm
	{	
ld.global.cg.u64 %rd33939, [%rd33937];
	}
	// end inline asm
	// begin inline asm
	{	
ld.global.cg.u64 %rd33941, [%rd33939];
	}
	// end inline asm
	// begin inline asm
	{	
ld.global.cg.u64 %rd33943, [%rd33941];
	}
	// end inline asm
	// begin inline asm
	{	
ld.global.cg.u64 %rd33945, [%rd33943];
	}
	// end inline asm
	// begin inline asm
	{	
ld.global.cg.u64 %rd33947, [%rd33945];
	}
	// end inline asm
	// begin inline asm
	{	
ld.global.cg.u64 %rd33949, [%rd33947];
	}
	// end inline asm
	// begin inline asm
	{	
ld.global.cg.u64 %rd33951, [%rd33949];
	}
	// end inline asm
	// begin inline asm
	{	
ld.global.cg.u64 %rd33953, [%rd33951];
	}
	// end inline asm
	// begin inline asm
	{	
ld.global.cg.u64 %rd33955, [%rd33953];
	}
	// end inline asm
	// begin inline asm
	{	
ld.global.cg.u64 %rd33957, [%rd33955];
	}
	// end inline asm
	// begin inline asm
	{	
ld.global.cg.u64 %rd33959, [%rd33957];
	}
	// end inline asm
	// begin inline asm
	{	
ld.global.cg.u64 %rd33961, [%rd33959];
	}
	// end inline asm
	// begin inline asm
	{	
ld.global.cg.u64 %rd33963, [%rd33961];
	}
	// end inline asm
	// begin inline asm
	{	
ld.global.cg.u64 %rd33965, [%rd33963];
	}
	// end inline asm
	// begin inline asm
	{	
ld.global.cg.u64 %rd33967, [%rd33965];
	}
	// end inline asm
	// begin inline asm
	{	
ld.global.cg.u64 %rd33969, [%rd33967];
	}
	// end inline asm
	// begin inline asm
	{	
ld.global.cg.u64 %rd33971, [%rd33969];
	}
	// end inline asm
	// begin inline asm
	{	
ld.global.cg.u64 %rd33973, [%rd33971];
	}
	// end inline asm
	// begin inline asm
	{	
ld.global.cg.u64 %rd33975, [%rd33973];
	}
	// end inline asm
	// begin inline asm
	{	
ld.global.cg.u64 %rd33977, [%rd33975];
	}
	// end inline asm
	// begin inline asm
	{	
ld.global.cg.u64 %rd33979, [%rd33977];
	}
	// end inline asm
	// begin inline asm
	{	
ld.global.cg.u64 %rd33981, [%rd33979];
	}
	// end inline asm
	// begin inline asm
	{	
ld.global.cg.u64 %rd33983, [%rd33981];
	}
	// end inline asm
	// begin inline asm
	{	
ld.global.cg.u64 %rd33985, [%rd33983];
	}
	// end inline asm
	// begin inline asm
	{	
ld.global.cg.u64 %rd33987, [%rd33985];
	}
	// end inline asm
	// begin inline asm
	{	
ld.global.cg.u64 %rd33989, [%rd33987];
	}
	// end inline asm
	// begin inline asm
	{	
ld.global.cg.u64 %rd33991, [%rd33989];
	}
	// end inline asm
	// begin inline asm
	{	
ld.global.cg.u64 %rd33993, [%rd33991];
	}
	// end inline asm
	// begin inline asm
	{	
ld.global.cg.u64 %rd33995, [%rd33993];
	}
	// end inline asm
	// begin inline asm
	{	
ld.global.cg.u64 %rd33997, [%rd33995];
	}
	// end inline asm
	// begin inline asm
	{	
ld.global.cg.u64 %rd33999, [%rd33997];
	}
	// end inline asm
	// begin inline asm
	{	
ld.global.cg.u64 %rd34001, [%rd33999];
	}
	// end inline asm
	// begin inline asm
	{	
ld.global.cg.u64 %rd34003, [%rd34001];
	}
	// end inline asm
	// begin inline asm
	{	
ld.global.cg.u64 %rd34005, [%rd34003];
	}
	// end inline asm
	// begin inline asm
	{	
ld.global.cg.u64 %rd34007, [%rd34005];
	}
	// end inline asm
	// begin inline asm
	{	
ld.global.cg.u64 %rd34009, [%rd34007];
	}
	// end inline asm
	// begin inline asm
	{	
ld.global.cg.u64 %rd34011, [%rd34009];
	}
	// end inline asm
	// begin inline asm
	{	
ld.global.cg.u64 %rd34013, [%rd34011];
	}
	// end inline asm
	// begin inline asm
	{	
ld.global.cg.u64 %rd34015, [%rd34013];
	}
	// end inline asm
	// begin inline asm
	{	
ld.global.cg.u64 %rd34017, [%rd34015];
	}
	// end inline asm
	// begin inline asm
	{	
ld.global.cg.u64 %rd34019, [%rd34017];
	}
	// end inline asm
	// begin inline asm
	{	
ld.global.cg.u64 %rd34021, [%rd34019];
	}
	// end inline asm
	// begin inline asm
	{	
ld.global.cg.u64 %rd34023, [%rd34021];
	}
	// end inline asm
	// begin inline asm
	{	
ld.global.cg.u64 %rd34025, [%rd34023];
	}
	// end inline asm
	// begin inline asm
	{	
ld.global.cg.u64 %rd34027, [%rd34025];
	}
	// end inline asm
	// begin inline asm
	{	
ld.global.cg.u64 %rd34029, [%rd34027];
	}
	// end inline asm
	// begin inline asm
	{	
ld.global.cg.u64 %rd34031, [%rd34029];
	}
	// end inline asm
	// begin inline asm
	{	
ld.global.cg.u64 %rd34033, [%rd34031];
	}
	// end inline asm
	// begin inline asm
	{	
ld.global.cg.u64 %rd34035, [%rd34033];
	}
	// end inline asm
	// begin inline asm
	{	
ld.global.cg.u64 %rd34037, [%rd34035];
	}
	// end inline asm
	// begin inline asm
	{	
ld.global.cg.u64 %rd34039, [%rd34037];
	}
	// end inline asm
	// begin inline asm
	{	
ld.global.cg.u64 %rd34041, [%rd34039];
	}
	// end inline asm
	// begin inline asm
	{	
ld.global.cg.u64 %rd34043, [%rd34041];
	}
	// end inline asm
	// begin inline asm
	{	
ld.global.cg.u64 %rd34045, [%rd34043];
	}
	// end inline asm
	// begin inline asm
	{	
ld.global.cg.u64 %rd34047, [%rd34045];
	}
	// end inline asm
	// begin inline asm
	{	
ld.global.cg.u64 %rd34049, [%rd34047];
	}
	// end inline asm
	// begin inline asm
	{	
ld.global.cg.u64 %rd34051, [%rd34049];
	}
	// end inline asm
	// begin inline asm
	{	
ld.global.cg.u64 %rd34053, [%rd34051];
	}
	// end inline asm
	// begin inline asm
	{	
ld.global.cg.u64 %rd34055, [%rd34053];
	}
	// end inline asm
	// begin inline asm
	{	
ld.global.cg.u64 %rd34057, [%rd34055];
	}
	// end inline asm
	// begin inline asm
	{	
ld.global.cg.u64 %rd34059, [%rd34057];
	}
	// end inline asm
	// begin inline asm
	{	
ld.global.cg.u64 %rd34061, [%rd34059];
	}
	// end inline asm
	// begin inline asm
	{	
ld.global.cg.u64 %rd34063, [%rd34061];
	}
	// end inline asm
	// begin inline asm
	{	
ld.global.cg.u64 %rd34065, [%rd34063];
	}
	// end inline asm
	// begin inline asm
	{	
ld.global.cg.u64 %rd34067, [%rd34065];
	}
	// end inline asm
	// begin inline asm
	{	
ld.global.cg.u64 %rd34069, [%rd34067];
	}
	// end inline asm
	// begin inline asm
	{	
ld.global.cg.u64 %rd34071, [%rd34069];
	}
	// end inline asm
	// begin inline asm
	{	
ld.global.cg.u64 %rd34073, [%rd34071];
	}
	// end inline asm
	// begin inline asm
	{	
ld.global.cg.u64 %rd34075, [%rd34073];
	}
	// end inline asm
	// begin inline asm
	{	
ld.global.cg.u64 %rd34077, [%rd34075];
	}
	// end inline asm
	// begin inline asm
	{	
ld.global.cg.u64 %rd34079, [%rd34077];
	}
	// end inline asm
	// begin inline asm
	{	
ld.global.cg.u64 %rd34081, [%rd34079];
	}
	// end inline asm
	// begin inline asm
	{	
ld.global.cg.u64 %rd34083, [%rd34081];
	}
	// end inline asm
	// begin inline asm
	{	
ld.global.cg.u64 %rd34085, [%rd34083];
	}
	// end inline asm
	// begin inline asm
	{	
ld.global.cg.u64 %rd34087, [%rd34085];
	}
	// end inline asm
	// begin inline asm
	{	
ld.global.cg.u64 %rd34089, [%rd34087];
	}
	// end inline asm
	// begin inline asm
	{	
ld.global.cg.u64 %rd34091, [%rd34089];
	}
	// end inline asm
	// begin inline asm
	{	
ld.global.cg.u64 %rd34093, [%rd34091];
	}
	// end inline asm
	// begin inline asm
	{	
ld.global.cg.u64 %rd34095, [%rd34093];
	}
	// end inline asm
	// begin inline asm
	{	
ld.global.cg.u64 %rd34097, [%rd34095];
	}
	// end inline asm
	// begin inline asm
	{	
ld.global.cg.u64 %rd34099, [%rd34097];
	}
	// end inline asm
	// begin inline asm
	{	
ld.global.cg.u64 %rd34101, [%rd34099];
	}
	// end inline asm
	// begin inline asm
	{	
ld.global.cg.u64 %rd34103, [%rd34101];
	}
	// end inline asm
	// begin inline asm
	{	
ld.global.cg.u64 %rd34105, [%rd34103];
	}
	// end inline asm
	// begin inline asm
	{	
ld.global.cg.u64 %rd34107, [%rd34105];
	}
	// end inline asm
	// begin inline asm
	{	
ld.global.cg.u64 %rd34109, [%rd34107];
	}
	// end inline asm
	// begin inline asm
	{	
ld.global.cg.u64 %rd34111, [%rd34109];
	}
	// end inline asm
	// begin inline asm
	{	
ld.global.cg.u64 %rd34113, [%rd34111];
	}
	// end inline asm
	// begin inline asm
	{	
ld.global.cg.u64 %rd34115, [%rd34113];
	}
	// end inline asm
	// begin inline asm
	{	
ld.global.cg.u64 %rd34117, [%rd34115];
	}
	// end inline asm
	// begin inline asm
	{	
ld.global.cg.u64 %rd34119, [%rd34117];
	}
	// end inline asm
	// begin inline asm
	{	
ld.global.cg.u64 %rd34121, [%rd34119];
	}
	// end inline asm
	// begin inline asm
	{	
ld.global.cg.u64 %rd34123, [%rd34121];
	}
	// end inline asm
	// begin inline asm
	{	
ld.global.cg.u64 %rd34125, [%rd34123];
	}
	// end inline asm
	// begin inline asm
	{	
ld.global.cg.u64 %rd34127, [%rd34125];
	}
	// end inline asm
	// begin inline asm
	{	
ld.global.cg.u64 %rd34129, [%rd34127];
	}
	// end inline asm
	// begin inline asm
	{	
ld.global.cg.u64 %rd34131, [%rd34129];
	}
	// end inline asm
	// begin inline asm
	{	
ld.global.cg.u64 %rd34133, [%rd34131];
	}
	// end inline asm
	// begin inline asm
	{	
ld.global.cg.u64 %rd34135, [%rd34133];
	}
	// end inline asm
	// begin inline asm
	{	
ld.global.cg.u64 %rd34137, [%rd34135];
	}
	// end inline asm
	// begin inline asm
	{	
ld.global.cg.u64 %rd34139, [%rd34137];
	}
	// end inline asm
	// begin inline asm
	{	
ld.global.cg.u64 %rd34141, [%rd34139];
	}
	// end inline asm
	// begin inline asm
	{	
ld.global.cg.u64 %rd34143, [%rd34141];
	}
	// end inline asm
	// begin inline asm
	{	
ld.global.cg.u64 %rd34145, [%rd34143];
	}
	// end inline asm
	// begin inline asm
	{	
ld.global.cg.u64 %rd34147, [%rd34145];
	}
	// end inline asm
	// begin inline asm
	{	
ld.global.cg.u64 %rd34149, [%rd34147];
	}
	// end inline asm
	// begin inline asm
	{	
ld.global.cg.u64 %rd34151, [%rd34149];
	}
	// end inline asm
	// begin inline asm
	{	
ld.global.cg.u64 %rd34153, [%rd34151];
	}
	// end inline asm
	// begin inline asm
	{	
ld.global.cg.u64 %rd34155, [%rd34153];
	}
	// end inline asm
	// begin inline asm
	{	
ld.global.cg.u64 %rd34157, [%rd34155];
	}
	// end inline asm
	// begin inline asm
	{	
ld.global.cg.u64 %rd34159, [%rd34157];
	}
	// end inline asm
	// begin inline asm
	{	
ld.global.cg.u64 %rd34161, [%rd34159];
	}
	// end inline asm
	// begin inline asm
	{	
ld.global.cg.u64 %rd34163, [%rd34161];
	}
	// end inline asm
	// begin inline asm
	{	
ld.global.cg.u64 %rd34165, [%rd34163];
	}
	// end inline asm
	// begin inline asm
	{	
ld.global.cg.u64 %rd34167, [%rd34165];
	}
	// end inline asm
	// begin inline asm
	{	
ld.global.cg.u64 %rd34169, [%rd34167];
	}
	// end inline asm
	// begin inline asm
	{	
ld.global.cg.u64 %rd34171, [%rd34169];
	}
	// end inline asm
	// begin inline asm
	{	
ld.global.cg.u64 %rd34173, [%rd34171];
	}
	// end inline asm
	// begin inline asm
	{	
ld.global.cg.u64 %rd34175, [%rd34173];
	}
	// end inline asm
	// begin inline asm
	{	
ld.global.cg.u64 %rd34177, [%rd34175];
	}
	// end inline asm
	// begin inline asm
	{	
ld.global.cg.u64 %rd34179, [%rd34177];
	}
	// end inline asm
	// begin inline asm
	{	
ld.global.cg.u64 %rd34181, [%rd34179];
	}
	// end inline asm
	// begin inline asm
	{	
ld.global.cg.u64 %rd34183, [%rd34181];
	}
	// end inline asm
	// begin inline asm
	{	
ld.global.cg.u64 %rd34185, [%rd34183];
	}
	// end inline asm
	// begin inline asm
	{	
ld.global.cg.u64 %rd34187, [%rd34185];
	}
	// end inline asm
	// begin inline asm
	{	
ld.global.cg.u64 %rd34189, [%rd34187];
	}
	// end inline asm
	// begin inline asm
	{	
ld.global.cg.u64 %rd34191, [%rd34189];
	}
	// end inline asm
	// begin inline asm
	{	
ld.global.cg.u64 %rd34193, [%rd34191];
	}
	// end inline asm
	// begin inline asm
	{	
ld.global.cg.u64 %rd34195, [%rd34193];
	}
	// end inline asm
	// begin inline asm
	{	
ld.global.cg.u64 %rd34197, [%rd34195];
	}
	// end inline asm
	// begin inline asm
	{	
ld.global.cg.u64 %rd34199, [%rd34197];
	}
	// end inline asm
	// begin inline asm
	{	
ld.global.cg.u64 %rd34201, [%rd34199];
	}
	// end inline asm
	// begin inline asm
	{	
ld.global.cg.u64 %rd34203, [%rd34201];
	}
	// end inline asm
	// begin inline asm
	{	
ld.global.cg.u64 %rd34205, [%rd34203];
	}
	// end inline asm
	// begin inline asm
	{	
ld.global.cg.u64 %rd34207, [%rd34205];
	}
	// end inline asm
	// begin inline asm
	{	
ld.global.cg.u64 %rd34209, [%rd34207];
	}
	// end inline asm
	// begin inline asm
	{	
ld.global.cg.u64 %rd34211, [%rd34209];
	}
	// end inline asm
	// begin inline asm
	{	
ld.global.cg.u64 %rd34213, [%rd34211];
	}
	// end inline asm
	// begin inline asm
	{	
ld.global.cg.u64 %rd34215, [%rd34213];
	}
	// end inline asm
	// begin inline asm
	{	
ld.global.cg.u64 %rd34217, [%rd34215];
	}
	// end inline asm
	// begin inline asm
	{	
ld.global.cg.u64 %rd34219, [%rd34217];
	}
	// end inline asm
	// begin inline asm
	{	
ld.global.cg.u64 %rd34221, [%rd34219];
	}
	// end inline asm
	// begin inline asm
	{	
ld.global.cg.u64 %rd34223, [%rd34221];
	}
	// end inline asm
	// begin inline asm
	{	
ld.global.cg.u64 %rd34225, [%rd34223];
	}
	// end inline asm
	// begin inline asm
	{	
ld.global.cg.u64 %rd34227, [%rd34225];
	}
	// end inline asm
	// begin inline asm
	{	
ld.global.cg.u64 %rd34229, [%rd34227];
	}
	// end inline asm
	// begin inline asm
	{	
ld.global.cg.u64 %rd34231, [%rd34229];
	}
	// end inline asm
	// begin inline asm
	{	
ld.global.cg.u64 %rd34233, [%rd34231];
	}
	// end inline asm
	// begin inline asm
	{	
ld.global.cg.u64 %rd34235, [%rd34233];
	}
	// end inline asm
	// begin inline asm
	{	
ld.global.cg.u64 %rd34237, [%rd34235];
	}
	// end inline asm
	// begin inline asm
	{	
ld.global.cg.u64 %rd34239, [%rd34237];
	}
	// end inline asm
	// begin inline asm
	{	
ld.global.cg.u64 %rd34241, [%rd34239];
	}
	// end inline asm
	// begin inline asm
	{	
ld.global.cg.u64 %rd34243, [%rd34241];
	}
	// end inline asm
	// begin inline asm
	{	
ld.global.cg.u64 %rd34245, [%rd34243];
	}
	// end inline asm
	// begin inline asm
	{	
ld.global.cg.u64 %rd34247, [%rd34245];
	}
	// end inline asm
	// begin inline asm
	{	
ld.global.cg.u64 %rd34249, [%rd34247];
	}
	// end inline asm
	// begin inline asm
	{	
ld.global.cg.u64 %rd34251, [%rd34249];
	}
	// end inline asm
	// begin inline asm
	{	
ld.global.cg.u64 %rd34253, [%rd34251];
	}
	// end inline asm
	// begin inline asm
	{	
ld.global.cg.u64 %rd34255, [%rd34253];
	}
	// end inline asm
	// begin inline asm
	{	
ld.global.cg.u64 %rd34257, [%rd34255];
	}
	// end inline asm
	// begin inline asm
	{	
ld.global.cg.u64 %rd34259, [%rd34257];
	}
	// end inline asm
	// begin inline asm
	{	
ld.global.cg.u64 %rd34261, [%rd34259];
	}
	// end inline asm
	// begin inline asm
	{	
ld.global.cg.u64 %rd34263, [%rd34261];
	}
	// end inline asm
	// begin inline asm
	{	
ld.global.cg.u64 %rd34265, [%rd34263];
	}
	// end inline asm
	// begin inline asm
	{	
ld.global.cg.u64 %rd34267, [%rd34265];
	}
	// end inline asm
	// begin inline asm
	{	
ld.global.cg.u64 %rd34269, [%rd34267];
	}
	// end inline asm
	// begin inline asm
	{	
ld.global.cg.u64 %rd34271, [%rd34269];
	}
	// end inline asm
	// begin inline asm
	{	
ld.global.cg.u64 %rd34273, [%rd34271];
	}
	// end inline asm
	// begin inline asm
	{	
ld.global.cg.u64 %rd34275, [%rd34273];
	}
	// end inline asm
	// begin inline asm
	{	
ld.global.cg.u64 %rd34277, [%rd34275];
	}
	// end inline asm
	// begin inline asm
	{	
ld.global.cg.u64 %rd34279, [%rd34277];
	}
	// end inline asm
	// begin inline asm
	{	
ld.global.cg.u64 %rd34281, [%rd34279];
	}
	// end inline asm
	// begin inline asm
	{	
ld.global.cg.u64 %rd34283, [%rd34281];
	}
	// end inline asm
	// begin inline asm
	{	
ld.global.cg.u64 %rd34285, [%rd34283];
	}
	// end inline asm
	// begin inline asm
	{	
ld.global.cg.u64 %rd34287, [%rd34285];
	}
	// end inline asm
	// begin inline asm
	{	
ld.global.cg.u64 %rd34289, [%rd34287];
	}
	// end inline asm
	// begin inline asm
	{	
ld.global.cg.u64 %rd34291, [%rd34289];
	}
	// end inline asm
	// begin inline asm
	{	
ld.global.cg.u64 %rd34293, [%rd34291];
	}
	// end inline asm
	// begin inline asm
	{	
ld.global.cg.u64 %rd34295, [%rd34293];
	}
	// end inline asm
	// begin inline asm
	{	
ld.global.cg.u64 %rd34297, [%rd34295];
	}
	// end inline asm
	// begin inline asm
	{	
ld.global.cg.u64 %rd34299, [%rd34297];
	}
	// end inline asm
	// begin inline asm
	{	
ld.global.cg.u64 %rd34301, [%rd34299];
	}
	// end inline asm
	// begin inline asm
	{	
ld.global.cg.u64 %rd34303, [%rd34301];
	}
	// end inline asm
	// begin inline asm
	{	
ld.global.cg.u64 %rd34305, [%rd34303];
	}
	// end inline asm
	// begin inline asm
	{	
ld.global.cg.u64 %rd34307, [%rd34305];
	}
	// end inline asm
	// begin inline asm
	{	
ld.global.cg.u64 %rd34309, [%rd34307];
	}
	// end inline asm
	// begin inline asm
	{	
ld.global.cg.u64 %rd34311, [%rd34309];
	}
	// end inline asm
	// begin inline asm
	{	
ld.global.cg.u64 %rd34313, [%rd34311];
	}
	// end inline asm
	// begin inline asm
	{	
ld.global.cg.u64 %rd34315, [%rd34313];
	}
	// end inline asm
	// begin inline asm
	{	
ld.global.cg.u64 %rd34317, [%rd34315];
	}
	// end inline asm
	// begin inline asm
	{	
ld.global.cg.u64 %rd34319, [%rd34317];
	}
	// end inline asm
	// begin inline asm
	{	
ld.global.cg.u64 %rd34321, [%rd34319];
	}
	// end inline asm
	// begin inline asm
	{	
ld.global.cg.u64 %rd34323, [%rd34321];
	}
	// end inline asm
	// begin inline asm
	{	
ld.global.cg.u64 %rd34325, [%rd34323];
	}
	// end inline asm
	// begin inline asm
	{	
ld.global.cg.u64 %rd34327, [%rd34325];
	}
	// end inline asm
	// begin inline asm
	{	
ld.global.cg.u64 %rd34329, [%rd34327];
	}
	// end inline asm
	// begin inline asm
	{	
ld.global.cg.u64 %rd34331, [%rd34329];
	}
	// end inline asm
	// begin inline asm
	{	
ld.global.cg.u64 %rd34333, [%rd34331];
	}
	// end inline asm
	// begin inline asm
	{	
ld.global.cg.u64 %rd34335, [%rd34333];
	}
	// end inline asm
	// begin inline asm
	{	
ld.global.cg.u64 %rd34337, [%rd34335];
	}
	// end inline asm
	// begin inline asm
	{	
ld.global.cg.u64 %rd34339, [%rd34337];
	}
	// end inline asm
	// begin inline asm
	{	
ld.global.cg.u64 %rd34341, [%rd34339];
	}
	// end inline asm
	// begin inline asm
	{	
ld.global.cg.u64 %rd34343, [%rd34341];
	}
	// end inline asm
	// begin inline asm
	{	
ld.global.cg.u64 %rd34345, [%rd34343];
	}
	// end inline asm
	// begin inline asm
	{	
ld.global.cg.u64 %rd34347, [%rd34345];
	}
	// end inline asm
	// begin inline asm
	{	
ld.global.cg.u64 %rd34349, [%rd34347];
	}
	// end inline asm
	// begin inline asm
	{	
ld.global.cg.u64 %rd34351, [%rd34349];
	}
	// end inline asm
	// begin inline asm
	{	
ld.global.cg.u64 %rd34353, [%rd34351];
	}
	// end inline asm
	// begin inline asm
	{	
ld.global.cg.u64 %rd34355, [%rd34353];
	}
	// end inline asm
	// begin inline asm
	{	
ld.global.cg.u64 %rd34357, [%rd34355];
	}
	// end inline asm
	// begin inline asm
	{	
ld.global.cg.u64 %rd34359, [%rd34357];
	}
	// end inline asm
	// begin inline asm
	{	
ld.global.cg.u64 %rd34361, [%rd34359];
	}
	// end inline asm
	// begin inline asm
	{	
ld.global.cg.u64 %rd34363, [%rd34361];
	}
	// end inline asm
	// begin inline asm
	{	
ld.global.cg.u64 %rd34365, [%rd34363];
	}
	// end inline asm
	// begin inline asm
	{	
ld.global.cg.u64 %rd34367, [%rd34365];
	}
	// end inline asm
	// begin inline asm
	{	
ld.global.cg.u64 %rd34369, [%rd34367];
	}
	// end inline asm
	// begin inline asm
	{	
ld.global.cg.u64 %rd34371, [%rd34369];
	}
	// end inline asm
	// begin inline asm
	{	
ld.global.cg.u64 %rd34373, [%rd34371];
	}
	// end inline asm
	// begin inline asm
	{	
ld.global.cg.u64 %rd34375, [%rd34373];
	}
	// end inline asm
	// begin inline asm
	{	
ld.global.cg.u64 %rd34377, [%rd34375];
	}
	// end inline asm
	// begin inline asm
	{	
ld.global.cg.u64 %rd34379, [%rd34377];
	}
	// end inline asm
	// begin inline asm
	{	
ld.global.cg.u64 %rd34381, [%rd34379];
	}
	// end inline asm
	// begin inline asm
	{	
ld.global.cg.u64 %rd34383, [%rd34381];
	}
	// end inline asm
	// begin inline asm
	{	
ld.global.cg.u64 %rd34385, [%rd34383];
	}
	// end inline asm
	// begin inline asm
	{	
ld.global.cg.u64 %rd34387, [%rd34385];
	}
	// end inline asm
	// begin inline asm
	{	
ld.global.cg.u64 %rd34389, [%rd34387];
	}
	// end inline asm
	// begin inline asm
	{	
ld.global.cg.u64 %rd34391, [%rd34389];
	}
	// end inline asm
	// begin inline asm
	{	
ld.global.cg.u64 %rd34393, [%rd34391];
	}
	// end inline asm
	// begin inline asm
	{	
ld.global.cg.u64 %rd34395, [%rd34393];
	}
	// end inline asm
	// begin inline asm
	{	
ld.global.cg.u64 %rd34397, [%rd34395];
	}
	// end inline asm
	// begin inline asm
	{	
ld.global.cg.u64 %rd34399, [%rd34397];
	}
	// end inline asm
	// begin inline asm
	{	
ld.global.cg.u64 %rd34401, [%rd34399];
	}
	// end inline asm
	// begin inline asm
	{	
ld.global.cg.u64 %rd34403, [%rd34401];
	}
	// end inline asm
	// begin inline asm
	{	
ld.global.cg.u64 %rd34405, [%rd34403];
	}
	// end inline asm
	// begin inline asm
	{	
ld.global.cg.u64 %rd34407, [%rd34405];
	}
	// end inline asm
	// begin inline asm
	{	
ld.global.cg.u64 %rd34409, [%rd34407];
	}
	// end inline asm
	// begin inline asm
	{	
ld.global.cg.u64 %rd34411, [%rd34409];
	}
	// end inline asm
	// begin inline asm
	{	
ld.global.cg.u64 %rd34413, [%rd34411];
	}
	// end inline asm
	// begin inline asm
	{	
ld.global.cg.u64 %rd34415, [%rd34413];
	}
	// end inline asm
	// begin inline asm
	{	
ld.global.cg.u64 %rd34417, [%rd34415];
	}
	// end inline asm
	// begin inline asm
	{	
ld.global.cg.u64 %rd34419, [%rd34417];
	}
	// end inline asm
	// begin inline asm
	{	
ld.global.cg.u64 %rd34421, [%rd34419];
	}
	// end inline asm
	// begin inline asm
	{	
ld.global.cg.u64 %rd34423, [%rd34421];
	}
	// end inline asm
	// begin inline asm
	{	
ld.global.cg.u64 %rd34425, [%rd34423];
	}
	// end inline asm
	// begin inline asm
	{	
ld.global.cg.u64 %rd34427, [%rd34425];
	}
	// end inline asm
	// begin inline asm
	{	
ld.global.cg.u64 %rd34429, [%rd34427];
	}
	// end inline asm
	// begin inline asm
	{	
ld.global.cg.u64 %rd34431, [%rd34429];
	}
	// end inline asm
	// begin inline asm
	{	
ld.global.cg.u64 %rd34433, [%rd34431];
	}
	// end inline asm
	// begin inline asm
	{	
ld.global.cg.u64 %rd34435, [%rd34433];
	}
	// end inline asm
	// begin inline asm
	{	
ld.global.cg.u64 %rd34437, [%rd34435];
	}
	// end inline asm
	// begin inline asm
	{	
ld.global.cg.u64 %rd34439, [%rd34437];
	}
	// end inline asm
	// begin inline asm
	{	
ld.global.cg.u64 %rd34441, [%rd34439];
	}
	// end inline asm
	// begin inline asm
	{	
ld.global.cg.u64 %rd34443, [%rd34441];
	}
	// end inline asm
	// begin inline asm
	{	
ld.global.cg.u64 %rd34445, [%rd34443];
	}
	// end inline asm
	// begin inline asm
	{	
ld.global.cg.u64 %rd34447, [%rd34445];
	}
	// end inline asm
	// begin inline asm
	{	
ld.global.cg.u64 %rd34449, [%rd34447];
	}
	// end inline asm
	// begin inline asm
	{	
ld.global.cg.u64 %rd34451, [%rd34449];
	}
	// end inline asm
	// begin inline asm
	{	
ld.global.cg.u64 %rd34453, [%rd34451];
	}
	// end inline asm
	// begin inline asm
	{	
ld.global.cg.u64 %rd34455, [%rd34453];
	}
	// end inline asm
	// begin inline asm
	{	
ld.global.cg.u64 %rd34457, [%rd34455];
	}
	// end inline asm
	// begin inline asm
	{	
ld.global.cg.u64 %rd34459, [%rd34457];
	}
	// end inline asm
	// begin inline asm
	{	
ld.global.cg.u64 %rd34461, [%rd34459];
	}
	// end inline asm
	// begin inline asm
	{	
ld.global.cg.u64 %rd34463, [%rd34461];
	}
	// end inline asm
	// begin inline asm
	{	
ld.global.cg.u64 %rd34465, [%rd34463];
	}
	// end inline asm
	// begin inline asm
	{	
ld.global.cg.u64 %rd34467, [%rd34465];
	}
	// end inline asm
	// begin inline asm
	{	
ld.global.cg.u64 %rd34469, [%rd34467];
	}
	// end inline asm
	// begin inline asm
	{	
ld.global.cg.u64 %rd34471, [%rd34469];
	}
	// end inline asm
	// begin inline asm
	{	
ld.global.cg.u64 %rd34473, [%rd34471];
	}
	// end inline asm
	// begin inline asm
	{	
ld.global.cg.u64 %rd34475, [%rd34473];
	}
	// end inline asm
	// begin inline asm
	{	
ld.global.cg.u64 %rd34477, [%rd34475];
	}
	// end inline asm
	// begin inline asm
	{	
ld.global.cg.u64 %rd34479, [%rd34477];
	}
	// end inline asm
	// begin inline asm
	{	
ld.global.cg.u64 %rd34481, [%rd34479];
	}
	// end inline asm
	// begin inline asm
	{	
ld.global.cg.u64 %rd34483, [%rd34481];
	}
	// end inline asm
	// begin inline asm
	{	
ld.global.cg.u64 %rd34485, [%rd34483];
	}
	// end inline asm
	// begin inline asm
	{	
ld.global.cg.u64 %rd34487, [%rd34485];
	}
	// end inline asm
	// begin inline asm
	{	
ld.global.cg.u64 %rd34489, [%rd34487];
	}
	// end inline asm
	// begin inline asm
	{	
ld.global.cg.u64 %rd34491, [%rd34489];
	}
	// end inline asm
	// begin inline asm
	{	
ld.global.cg.u64 %rd34493, [%rd34491];
	}
	// end inline asm
	// begin inline asm
	{	
ld.global.cg.u64 %rd34495, [%rd34493];
	}
	// end inline asm
	// begin inline asm
	{	
ld.global.cg.u64 %rd34497, [%rd34495];
	}
	// end inline asm
	// begin inline asm
	{	
ld.global.cg.u64 %rd34499, [%rd34497];
	}
	// end inline asm
	// begin inline asm
	{	
ld.global.cg.u64 %rd34501, [%rd34499];
	}
	// end inline asm
	// begin inline asm
	{	
ld.global.cg.u64 %rd34503, [%rd34501];
	}
	// end inline asm
	// begin inline asm
	{	
ld.global.cg.u64 %rd34505, [%rd34503];
	}
	// end inline asm
	// begin inline asm
	{	
ld.global.cg.u64 %rd34507, [%rd34505];
	}
	// end inline asm
	// begin inline asm
	{	
ld.global.cg.u64 %rd34509, [%rd34507];
	}
	// end inline asm
	// begin inline asm
	{	
ld.global.cg.u64 %rd34511, [%rd34509];
	}
	// end inline asm
	// begin inline asm
	{	
ld.global.cg.u64 %rd34513, [%rd34511];
	}
	// end inline asm
	// begin inline asm
	{	
ld.global.cg.u64 %rd34515, [%rd34513];
	}
	// end inline asm
	// begin inline asm
	{	
ld.global.cg.u64 %rd34517, [%rd34515];
	}
	// end inline asm
	// begin inline asm
	{	
ld.global.cg.u64 %rd34519, [%rd34517];
	}
	// end inline asm
	// begin inline asm
	{	
ld.global.cg.u64 %rd34521, [%rd34519];
	}
	// end inline asm
	// begin inline asm
	{	
ld.global.cg.u64 %rd34523, [%rd34521];
	}
	// end inline asm
	// begin inline asm
	{	
ld.global.cg.u64 %rd34525, [%rd34523];
	}
	// end inline asm
	// begin inline asm
	{	
ld.global.cg.u64 %rd34527, [%rd34525];
	}
	// end inline asm
	// begin inline asm
	{	
ld.global.cg.u64 %rd34529, [%rd34527];
	}
	// end inline asm
	// begin inline asm
	{	
ld.global.cg.u64 %rd34531, [%rd34529];
	}
	// end inline asm
	// begin inline asm
	{	
ld.global.cg.u64 %rd34533, [%rd34531];
	}
	// end inline asm
	// begin inline asm
	{	
ld.global.cg.u64 %rd34535, [%rd34533];
	}
	// end inline asm
	// begin inline asm
	{	
ld.global.cg.u64 %rd34537, [%rd34535];
	}
	// end inline asm
	// begin inline asm
	{	
ld.global.cg.u64 %rd34539, [%rd34537];
	}
	// end inline asm
	// begin inline asm
	{	
ld.global.cg.u64 %rd34541, [%rd34539];
	}
	// end inline asm
	// begin inline asm
	{	
ld.global.cg.u64 %rd34543, [%rd34541];
	}
	// end inline asm
	// begin inline asm
	{	
ld.global.cg.u64 %rd34545, [%rd34543];
	}
	// end inline asm
	// begin inline asm
	{	
ld.global.cg.u64 %rd34547, [%rd34545];
	}
	// end inline asm
	// begin inline asm
	{	
ld.global.cg.u64 %rd34549, [%rd34547];
	}
	// end inline asm
	// begin inline asm
	{	
ld.global.cg.u64 %rd34551, [%rd34549];
	}
	// end inline asm
	// begin inline asm
	{	
ld.global.cg.u64 %rd34553, [%rd34551];
	}
	// end inline asm
	// begin inline asm
	{	
ld.global.cg.u64 %rd34555, [%rd34553];
	}
	// end inline asm
	// begin inline asm
	{	
ld.global.cg.u64 %rd34557, [%rd34555];
	}
	// end inline asm
	// begin inline asm
	{	
ld.global.cg.u64 %rd34559, [%rd34557];
	}
	// end inline asm
	// begin inline asm
	{	
ld.global.cg.u64 %rd34561, [%rd34559];
	}
	// end inline asm
	// begin inline asm
	{	
ld.global.cg.u64 %rd34563, [%rd34561];
	}
	// end inline asm
	// begin inline asm
	{	
ld.global.cg.u64 %rd34565, [%rd34563];
	}
	// end inline asm
	// begin inline asm
	{	
ld.global.cg.u64 %rd34567, [%rd34565];
	}
	// end inline asm
	// begin inline asm
	{	
ld.global.cg.u64 %rd34569, [%rd34567];
	}
	// end inline asm
	// begin inline asm
	{	
ld.global.cg.u64 %rd34571, [%rd34569];
	}
	// end inline asm
	// begin inline asm
	{	
ld.global.cg.u64 %rd34573, [%rd34571];
	}
	// end inline asm
	// begin inline asm
	{	
ld.global.cg.u64 %rd34575, [%rd34573];
	}
	// end inline asm
	// begin inline asm
	{	
ld.global.cg.u64 %rd34577, [%rd34575];
	}
	// end inline asm
	// begin inline asm
	{	
ld.global.cg.u64 %rd34579, [%rd34577];
	}
	// end inline asm
	// begin inline asm
	{	
ld.global.cg.u64 %rd34581, [%rd34579];
	}
	// end inline asm
	// begin inline asm
	{	
ld.global.cg.u64 %rd34583, [%rd34581];
	}
	// end inline asm
	// begin inline asm
	{	
ld.global.cg.u64 %rd34585, [%rd34583];
	}
	// end inline asm
	// begin inline asm
	{	
ld.global.cg.u64 %rd34587, [%rd34585];
	}
	// end inline asm
	// begin inline asm
	{	
ld.global.cg.u64 %rd34589, [%rd34587];
	}
	// end inline asm
	// begin inline asm
	{	
ld.global.cg.u64 %rd34591, [%rd34589];
	}
	// end inline asm
	// begin inline asm
	{	
ld.global.cg.u64 %rd34593, [%rd34591];
	}
	// end inline asm
	// begin inline asm
	{	
ld.global.cg.u64 %rd34595, [%rd34593];
	}
	// end inline asm
	// begin inline asm
	{	
ld.global.cg.u64 %rd34597, [%rd34595];
	}
	// end inline asm
	// begin inline asm
	{	
ld.global.cg.u64 %rd34599, [%rd34597];
	}
	// end inline asm
	// begin inline asm
	{	
ld.global.cg.u64 %rd34601, [%rd34599];
	}
	// end inline asm
	// begin inline asm
	{	
ld.global.cg.u64 %rd34603, [%rd34601];
	}
	// end inline asm
	// begin inline asm
	{	
ld.global.cg.u64 %rd34605, [%rd34603];
	}
	// end inline asm
	// begin inline asm
	{	
ld.global.cg.u64 %rd34607, [%rd34605];
	}
	// end inline asm
	// begin inline asm
	{	
ld.global.cg.u64 %rd34609, [%rd34607];
	}
	// end inline asm
	// begin inline asm
	{	
ld.global.cg.u64 %rd34611, [%rd34609];
	}
	// end inline asm
	// begin inline asm
	{	
ld.global.cg.u64 %rd34613, [%rd34611];
	}
	// end inline asm
	// begin inline asm
	{	
ld.global.cg.u64 %rd34615, [%rd34613];
	}
	// end inline asm
	// begin inline asm
	{	
ld.global.cg.u64 %rd34617, [%rd34615];
	}
	// end inline asm
	// begin inline asm
	{	
ld.global.cg.u64 %rd34619, [%rd34617];
	}
	// end inline asm
	// begin inline asm
	{	
ld.global.cg.u64 %rd34621, [%rd34619];
	}
	// end inline asm
	// begin inline asm
	{	
ld.global.cg.u64 %rd34623, [%rd34621];
	}
	// end inline asm
	// begin inline asm
	{	
ld.global.cg.u64 %rd34625, [%rd34623];
	}
	// end inline asm
	// begin inline asm
	{	
ld.global.cg.u64 %rd34627, [%rd34625];
	}
	// end inline asm
	// begin inline asm
	{	
ld.global.cg.u64 %rd34629, [%rd34627];
	}
	// end inline asm
	// begin inline asm
	{	
ld.global.cg.u64 %rd34631, [%rd34629];
	}
	// end inline asm
	// begin inline asm
	{	
ld.global.cg.u64 %rd34633, [%rd34631];
	}
	// end inline asm
	// begin inline asm
	{	
ld.global.cg.u64 %rd34635, [%rd34633];
	}
	// end inline asm
	// begin inline asm
	{	
ld.global.cg.u64 %rd34637, [%rd34635];
	}
	// end inline asm
	// begin inline asm
	{	
ld.global.cg.u64 %rd34639, [%rd34637];
	}
	// end inline asm
	// begin inline asm
	{	
ld.global.cg.u64 %rd34641, [%rd34639];
	}
	// end inline asm
	// begin inline asm
	{	
ld.global.cg.u64 %rd34643, [%rd34641];
	}
	// end inline asm
	// begin inline asm
	{	
ld.global.cg.u64 %rd34645, [%rd34643];
	}
	// end inline asm
	// begin inline asm
	{	
ld.global.cg.u64 %rd34647, [%rd34645];
	}
	// end inline asm
	// begin inline asm
	{	
ld.global.cg.u64 %rd34649, [%rd34647];
	}
	// end inline asm
	// begin inline asm
	{	
ld.global.cg.u64 %rd34651, [%rd34649];
	}
	// end inline asm
	// begin inline asm
	{	
ld.global.cg.u64 %rd34653, [%rd34651];
	}
	// end inline asm
	// begin inline asm
	{	
ld.global.cg.u64 %rd34655, [%rd34653];
	}
	// end inline asm
	// begin inline asm
	{	
ld.global.cg.u64 %rd34657, [%rd34655];
	}
	// end inline asm
	// begin inline asm
	{	
ld.global.cg.u64 %rd34659, [%rd34657];
	}
	// end inline asm
	// begin inline asm
	{	
ld.global.cg.u64 %rd34661, [%rd34659];
	}
	// end inline asm
	// begin inline asm
	{	
ld.global.cg.u64 %rd34663, [%rd34661];
	}
	// end inline asm
	// begin inline asm
	{	
ld.global.cg.u64 %rd34665, [%rd34663];
	}
	// end inline asm
	// begin inline asm
	{	
ld.global.cg.u64 %rd34667, [%rd34665];
	}
	// end inline asm
	// begin inline asm
	{	
ld.global.cg.u64 %rd34669, [%rd34667];
	}
	// end inline asm
	// begin inline asm
	{	
ld.global.cg.u64 %rd34671, [%rd34669];
	}
	// end inline asm
	// begin inline asm
	{	
ld.global.cg.u64 %rd34673, [%rd34671];
	}
	// end inline asm
	// begin inline asm
	{	
ld.global.cg.u64 %rd34675, [%rd34673];
	}
	// end inline asm
	// begin inline asm
	{	
ld.global.cg.u64 %rd34677, [%rd34675];
	}
	// end inline asm
	// begin inline asm
	{	
ld.global.cg.u64 %rd34679, [%rd34677];
	}
	// end inline asm
	// begin inline asm
	{	
ld.global.cg.u64 %rd34681, [%rd34679];
	}
	// end inline asm
	// begin inline asm
	{	
ld.global.cg.u64 %rd34683, [%rd34681];
	}
	// end inline asm
	// begin inline asm
	{	
ld.global.cg.u64 %rd34685, [%rd34683];
	}
	// end inline asm
	// begin inline asm
	{	
ld.global.cg.u64 %rd34687, [%rd34685];
	}
	// end inline asm
	// begin inline asm
	{	
ld.global.cg.u64 %rd34689, [%rd34687];
	}
	// end inline asm
	// begin inline asm
	{	
ld.global.cg.u64 %rd34691, [%rd34689];
	}
	// end inline asm
	// begin inline asm
	{	
ld.global.cg.u64 %rd34693, [%rd34691];
	}
	// end inline asm
	// begin inline asm
	{	
ld.global.cg.u64 %rd34695, [%rd34693];
	}
	// end inline asm
	// begin inline asm
	{	
ld.global.cg.u64 %rd34697, [%rd34695];
	}
	// end inline asm
	// begin inline asm
	{	
ld.global.cg.u64 %rd34699, [%rd34697];
	}
	// end inline asm
	// begin inline asm
	{	
ld.global.cg.u64 %rd34701, [%rd34699];
	}
	// end inline asm
	// begin inline asm
	{	
ld.global.cg.u64 %rd34703, [%rd34701];
	}
	// end inline asm
	// begin inline asm
	{	
ld.global.cg.u64 %rd34705, [%rd34703];
	}
	// end inline asm
	// begin inline asm
	{	
ld.global.cg.u64 %rd34707, [%rd34705];
	}
	// end inline asm
	// begin inline asm
	{	
ld.global.cg.u64 %rd34709, [%rd34707];
	}
	// end inline asm
	// begin inline asm
	{	
ld.global.cg.u64 %rd34711, [%rd34709];
	}
	// end inline asm
	// begin inline asm
	{	
ld.global.cg.u64 %rd34713, [%rd34711];
	}
	// end inline asm
	// begin inline asm
	{	
ld.global.cg.u64 %rd34715, [%rd34713];
	}
	// end inline asm
	// begin inline asm
	{	
ld.global.cg.u64 %rd34717, [%rd34715];
	}
	// end inline asm
	// begin inline asm
	{	
ld.global.cg.u64 %rd34719, [%rd34717];
	}
	// end inline asm
	// begin inline asm
	{	
ld.global.cg.u64 %rd34721, [%rd34719];
	}
	// end inline asm
	// begin inline asm
	{	
ld.global.cg.u64 %rd34723, [%rd34721];
	}
	// end inline asm
	// begin inline asm
	{	
ld.global.cg.u64 %rd34725, [%rd34723];
	}
	// end inline asm
	// begin inline asm
	{	
ld.global.cg.u64 %rd34727, [%rd34725];
	}
	// end inline asm
	// begin inline asm
	{	
ld.global.cg.u64 %rd34729, [%rd34727];
	}
	// end inline asm
	// begin inline asm
	{	
ld.global.cg.u64 %rd34731, [%rd34729];
	}
	// end inline asm
	// begin inline asm
	{	
ld.global.cg.u64 %rd34733, [%rd34731];
	}
	// end inline asm
	// begin inline asm
	{	
ld.global.cg.u64 %rd34735, [%rd34733];
	}
	// end inline asm
	// begin inline asm
	{	
ld.global.cg.u64 %rd34737, [%rd34735];
	}
	// end inline asm
	// begin inline asm
	{	
ld.global.cg.u64 %rd34739, [%rd34737];
	}
	// end inline asm
	// begin inline asm
	{	
ld.global.cg.u64 %rd34741, [%rd34739];
	}
	// end inline asm
	// begin inline asm
	{	
ld.global.cg.u64 %rd34743, [%rd34741];
	}
	// end inline asm
	// begin inline asm
	{	
ld.global.cg.u64 %rd34745, [%rd34743];
	}
	// end inline asm
	// begin inline asm
	{	
ld.global.cg.u64 %rd34747, [%rd34745];
	}
	// end inline asm
	// begin inline asm
	{	
ld.global.cg.u64 %rd34749, [%rd34747];
	}
	// end inline asm
	// begin inline asm
	{	
ld.global.cg.u64 %rd34751, [%rd34749];
	}
	// end inline asm
	// begin inline asm
	{	
ld.global.cg.u64 %rd34753, [%rd34751];
	}
	// end inline asm
	// begin inline asm
	{	
ld.global.cg.u64 %rd34755, [%rd34753];
	}
	// end inline asm
	// begin inline asm
	{	
ld.global.cg.u64 %rd34757, [%rd34755];
	}
	// end inline asm
	// begin inline asm
	{	
ld.global.cg.u64 %rd34759, [%rd34757];
	}
	// end inline asm
	// begin inline asm
	{	
ld.global.cg.u64 %rd34761, [%rd34759];
	}
	// end inline asm
	// begin inline asm
	{	
ld.global.cg.u64 %rd34763, [%rd34761];
	}
	// end inline asm
	// begin inline asm
	{	
ld.global.cg.u64 %rd34765, [%rd34763];
	}
	// end inline asm
	// begin inline asm
	{	
ld.global.cg.u64 %rd34767, [%rd34765];
	}
	// end inline asm
	// begin inline asm
	{	
ld.global.cg.u64 %rd34769, [%rd34767];
	}
	// end inline asm
	// begin inline asm
	{	
ld.global.cg.u64 %rd34771, [%rd34769];
	}
	// end inline asm
	// begin inline asm
	{	
ld.global.cg.u64 %rd34773, [%rd34771];
	}
	// end inline asm
	// begin inline asm
	{	
ld.global.cg.u64 %rd34775, [%rd34773];
	}
	// end inline asm
	// begin inline asm
	{	
ld.global.cg.u64 %rd34777, [%rd34775];
	}
	// end inline asm
	// begin inline asm
	{	
ld.global.cg.u64 %rd34779, [%rd34777];
	}
	// end inline asm
	// begin inline asm
	{	
ld.global.cg.u64 %rd34781, [%rd34779];
	}
	// end inline asm
	// begin inline asm
	{	
ld.global.cg.u64 %rd34783, [%rd34781];
	}
	// end inline asm
	// begin inline asm
	{	
ld.global.cg.u64 %rd34785, [%rd34783];
	}
	// end inline asm
	// begin inline asm
	{	
ld.global.cg.u64 %rd34787, [%rd34785];
	}
	// end inline asm
	// begin inline asm
	{	
ld.global.cg.u64 %rd34789, [%rd34787];
	}
	// end inline asm
	// begin inline asm
	{	
ld.global.cg.u64 %rd34791, [%rd34789];
	}
	// end inline asm
	// begin inline asm
	{	
ld.global.cg.u64 %rd34793, [%rd34791];
	}
	// end inline asm
	// begin inline asm
	{	
ld.global.cg.u64 %rd34795, [%rd34793];
	}
	// end inline asm
	// begin inline asm
	{	
ld.global.cg.u64 %rd34797, [%rd34795];
	}
	// end inline asm
	// begin inline asm
	{	
ld.global.cg.u64 %rd34799, [%rd34797];
	}
	// end inline asm
	// begin inline asm
	{	
ld.global.cg.u64 %rd34801, [%rd34799];
	}
	// end inline asm
	// begin inline asm
	{	
ld.global.cg.u64 %rd34803, [%rd34801];
	}
	// end inline asm
	// begin inline asm
	{	
ld.global.cg.u64 %rd34805, [%rd34803];
	}
	// end inline asm
	// begin inline asm
	{	
ld.global.cg.u64 %rd34807, [%rd34805];
	}
	// end inline asm
	// begin inline asm
	{	
ld.global.cg.u64 %rd34809, [%rd34807];
	}
	// end inline asm
	// begin inline asm
	{	
ld.global.cg.u64 %rd34811, [%rd34809];
	}
	// end inline asm
	// begin inline asm
	{	
ld.global.cg.u64 %rd34813, [%rd34811];
	}
	// end inline asm
	// begin inline asm
	{	
ld.global.cg.u64 %rd34815, [%rd34813];
	}
	// end inline asm
	// begin inline asm
	{	
ld.global.cg.u64 %rd34817, [%rd34815];
	}
	// end inline asm
	// begin inline asm
	{	
ld.global.cg.u64 %rd34819, [%rd34817];
	}
	// end inline asm
	// begin inline asm
	{	
ld.global.cg.u64 %rd34821, [%rd34819];
	}
	// end inline asm
	// begin inline asm
	{	
ld.global.cg.u64 %rd34823, [%rd34821];
	}
	// end inline asm
	// begin inline asm
	{	
ld.global.cg.u64 %rd34825, [%rd34823];
	}
	// end inline asm
	// begin inline asm
	{	
ld.global.cg.u64 %rd34827, [%rd34825];
	}
	// end inline asm
	// begin inline asm
	{	
ld.global.cg.u64 %rd34829, [%rd34827];
	}
	// end inline asm
	// begin inline asm
	{	
ld.global.cg.u64 %rd34831, [%rd34829];
	}
	// end inline asm
	// begin inline asm
	{	
ld.global.cg.u64 %rd34833, [%rd34831];
	}
	// end inline asm
	// begin inline asm
	{	
ld.global.cg.u64 %rd34835, [%rd34833];
	}
	// end inline asm
	// begin inline asm
	{	
ld.global.cg.u64 %rd34837, [%rd34835];
	}
	// end inline asm
	// begin inline asm
	{	
ld.global.cg.u64 %rd34839, [%rd34837];
	}
	// end inline asm
	// begin inline asm
	{	
ld.global.cg.u64 %rd34841, [%rd34839];
	}
	// end inline asm
	// begin inline asm
	{	
ld.global.cg.u64 %rd34843, [%rd34841];
	}
	// end inline asm
	// begin inline asm
	{	
ld.global.cg.u64 %rd34845, [%rd34843];
	}
	// end inline asm
	// begin inline asm
	{	
ld.global.cg.u64 %rd34847, [%rd34845];
	}
	// end inline asm
	// begin inline asm
	{	
ld.global.cg.u64 %rd34849, [%rd34847];
	}
	// end inline asm
	// begin inline asm
	{	
ld.global.cg.u64 %rd34851, [%rd34849];
	}
	// end inline asm
	// begin inline asm
	{	
ld.global.cg.u64 %rd34853, [%rd34851];
	}
	// end inline asm
	// begin inline asm
	{	
ld.global.cg.u64 %rd34855, [%rd34853];
	}
	// end inline asm
	// begin inline asm
	{	
ld.global.cg.u64 %rd34857, [%rd34855];
	}
	// end inline asm
	// begin inline asm
	{	
ld.global.cg.u64 %rd34859, [%rd34857];
	}
	// end inline asm
	// begin inline asm
	{	
ld.global.cg.u64 %rd34861, [%rd34859];
	}
	// end inline asm
	// begin inline asm
	{	
ld.global.cg.u64 %rd34863, [%rd34861];
	}
	// end inline asm
	// begin inline asm
	{	
ld.global.cg.u64 %rd34865, [%rd34863];
	}
	// end inline asm
	// begin inline asm
	{	
ld.global.cg.u64 %rd34867, [%rd34865];
	}
	// end inline asm
	// begin inline asm
	{	
ld.global.cg.u64 %rd34869, [%rd34867];
	}
	// end inline asm
	// begin inline asm
	{	
ld.global.cg.u64 %rd34871, [%rd34869];
	}
	// end inline asm
	// begin inline asm
	{	
ld.global.cg.u64 %rd34873, [%rd34871];
	}
	// end inline asm
	// begin inline asm
	{	
ld.global.cg.u64 %rd34875, [%rd34873];
	}
	// end inline asm
	// begin inline asm
	{	
ld.global.cg.u64 %rd34877, [%rd34875];
	}
	// end inline asm
	// begin inline asm
	{	
ld.global.cg.u64 %rd34879, [%rd34877];
	}
	// end inline asm
	// begin inline asm
	{	
ld.global.cg.u64 %rd34881, [%rd34879];
	}
	// end inline asm
	// begin inline asm
	{	
ld.global.cg.u64 %rd34883, [%rd34881];
	}
	// end inline asm
	// begin inline asm
	{	
ld.global.cg.u64 %rd34885, [%rd34883];
	}
	// end inline asm
	// begin inline asm
	{	
ld.global.cg.u64 %rd34887, [%rd34885];
	}
	// end inline asm
	// begin inline asm
	{	
ld.global.cg.u64 %rd34889, [%rd34887];
	}
	// end inline asm
	// begin inline asm
	{	
ld.global.cg.u64 %rd34891, [%rd34889];
	}
	// end inline asm
	// begin inline asm
	{	
ld.global.cg.u64 %rd34893, [%rd34891];
	}
	// end inline asm
	// begin inline asm
	{	
ld.global.cg.u64 %rd34895, [%rd34893];
	}
	// end inline asm
	// begin inline asm
	{	
ld.global.cg.u64 %rd34897, [%rd34895];
	}
	// end inline asm
	// begin inline asm
	{	
ld.global.cg.u64 %rd34899, [%rd34897];
	}
	// end inline asm
	// begin inline asm
	{	
ld.global.cg.u64 %rd34901, [%rd34899];
	}
	// end inline asm
	// begin inline asm
	{	
ld.global.cg.u64 %rd34903, [%rd34901];
	}
	// end inline asm
	// begin inline asm
	{	
ld.global.cg.u64 %rd34905, [%rd34903];
	}
	// end inline asm
	// begin inline asm
	{	
ld.global.cg.u64 %rd34907, [%rd34905];
	}
	// end inline asm
	// begin inline asm
	{	
ld.global.cg.u64 %rd34909, [%rd34907];
	}
	// end inline asm
	// begin inline asm
	{	
ld.global.cg.u64 %rd34911, [%rd34909];
	}
	// end inline asm
	// begin inline asm
	{	
ld.global.cg.u64 %rd34913, [%rd34911];
	}
	// end inline asm
	// begin inline asm
	{	
ld.global.cg.u64 %rd34915, [%rd34913];
	}
	// end inline asm
	// begin inline asm
	{	
ld.global.cg.u64 %rd34917, [%rd34915];
	}
	// end inline asm
	// begin inline asm
	{	
ld.global.cg.u64 %rd34919, [%rd34917];
	}
	// end inline asm
	// begin inline asm
	{	
ld.global.cg.u64 %rd34921, [%rd34919];
	}
	// end inline asm
	// begin inline asm
	{	
ld.global.cg.u64 %rd34923, [%rd34921];
	}
	// end inline asm
	// begin inline asm
	{	
ld.global.cg.u64 %rd34925, [%rd34923];
	}
	// end inline asm
	// begin inline asm
	{	
ld.global.cg.u64 %rd34927, [%rd34925];
	}
	// end inline asm
	// begin inline asm
	{	
ld.global.cg.u64 %rd34929, [%rd34927];
	}
	// end inline asm
	// begin inline asm
	{	
ld.global.cg.u64 %rd34931, [%rd34929];
	}
	// end inline asm
	// begin inline asm
	{	
ld.global.cg.u64 %rd34933, [%rd34931];
	}
	// end inline asm
	// begin inline asm
	{	
ld.global.cg.u64 %rd34935, [%rd34933];
	}
	// end inline asm
	// begin inline asm
	{	
ld.global.cg.u64 %rd34937, [%rd34935];
	}
	// end inline asm
	// begin inline asm
	{	
ld.global.cg.u64 %rd34939, [%rd34937];
	}
	// end inline asm
	// begin inline asm
	{	
ld.global.cg.u64 %rd34941, [%rd34939];
	}
	// end inline asm
	// begin inline asm
	{	
ld.global.cg.u64 %rd34943, [%rd34941];
	}
	// end inline asm
	// begin inline asm
	{	
ld.global.cg.u64 %rd34945, [%rd34943];
	}
	// end inline asm
	// begin inline asm
	{	
ld.global.cg.u64 %rd34947, [%rd34945];
	}
	// end inline asm
	// begin inline asm
	{	
ld.global.cg.u64 %rd34949, [%rd34947];
	}
	// end inline asm
	// begin inline asm
	{	
ld.global.cg.u64 %rd34951, [%rd34949];
	}
	// end inline asm
	// begin inline asm
	{	
ld.global.cg.u64 %rd34953, [%rd34951];
	}
	// end inline asm
	// begin inline asm
	{	
ld.global.cg.u64 %rd34955, [%rd34953];
	}
	// end inline asm
	// begin inline asm
	{	
ld.global.cg.u64 %rd34957, [%rd34955];
	}
	// end inline asm
	// begin inline asm
	{	
ld.global.cg.u64 %rd34959, [%rd34957];
	}
	// end inline asm
	// begin inline asm
	{	
ld.global.cg.u64 %rd34961, [%rd34959];
	}
	// end inline asm
	// begin inline asm
	{	
ld.global.cg.u64 %rd34963, [%rd34961];
	}
	// end inline asm
	// begin inline asm
	{	
ld.global.cg.u64 %rd34965, [%rd34963];
	}
	// end inline asm
	// begin inline asm
	{	
ld.global.cg.u64 %rd34967, [%rd34965];
	}
	// end inline asm
	// begin inline asm
	{	
ld.global.cg.u64 %rd34969, [%rd34967];
	}
	// end inline asm
	// begin inline asm
	{	
ld.global.cg.u64 %rd34971, [%rd34969];
	}
	// end inline asm
	// begin inline asm
	{	
ld.global.cg.u64 %rd34973, [%rd34971];
	}
	// end inline asm
	// begin inline asm
	{	
ld.global.cg.u64 %rd34975, [%rd34973];
	}
	// end inline asm
	// begin inline asm
	{	
ld.global.cg.u64 %rd34977, [%rd34975];
	}
	// end inline asm
	// begin inline asm
	{	
ld.global.cg.u64 %rd34979, [%rd34977];
	}
	// end inline asm
	// begin inline asm
	{	
ld.global.cg.u64 %rd34981, [%rd34979];
	}
	// end inline asm
	// begin inline asm
	{	
ld.global.cg.u64 %rd34983, [%rd34981];
	}
	// end inline asm
	// begin inline asm
	{	
ld.global.cg.u64 %rd34985, [%rd34983];
	}
	// end inline asm
	// begin inline asm
	{	
ld.global.cg.u64 %rd34987, [%rd34985];
	}
	// end inline asm
	// begin inline asm
	{	
ld.global.cg.u64 %rd34989, [%rd34987];
	}
	// end inline asm
	// begin inline asm
	{	
ld.global.cg.u64 %rd34991, [%rd34989];
	}
	// end inline asm
	// begin inline asm
	{	
ld.global.cg.u64 %rd34993, [%rd34991];
	}
	// end inline asm
	// begin inline asm
	{	
ld.global.cg.u64 %rd34995, [%rd34993];
	}
	// end inline asm
	// begin inline asm
	{	
ld.global.cg.u64 %rd34997, [%rd34995];
	}
	// end inline asm
	// begin inline asm
	{	
ld.global.cg.u64 %rd34999, [%rd34997];
	}
	// end inline asm
	// begin inline asm
	{	
ld.global.cg.u64 %rd35001, [%rd34999];
	}
	// end inline asm
	// begin inline asm
	{	
ld.global.cg.u64 %rd35003, [%rd35001];
	}
	// end inline asm
	// begin inline asm
	{	
ld.global.cg.u64 %rd35005, [%rd35003];
	}
	// end inline asm
	// begin inline asm
	{	
ld.global.cg.u64 %rd35007, [%rd35005];
	}
	// end inline asm
	// begin inline asm
	{	
ld.global.cg.u64 %rd35009, [%rd35007];
	}
	// end inline asm
	// begin inline asm
	{	
ld.global.cg.u64 %rd35011, [%rd35009];
	}
	// end inline asm
	// begin inline asm
	{	
ld.global.cg.u64 %rd35013, [%rd35011];
	}
	// end inline asm
	// begin inline asm
	{	
ld.global.cg.u64 %rd35015, [%rd35013];
	}
	// end inline asm
	// begin inline asm
	{	
ld.global.cg.u64 %rd35017, [%rd35015];
	}
	// end inline asm
	// begin inline asm
	{	
ld.global.cg.u64 %rd35019, [%rd35017];
	}
	// end inline asm
	// begin inline asm
	{	
ld.global.cg.u64 %rd35021, [%rd35019];
	}
	// end inline asm
	// begin inline asm
	{	
ld.global.cg.u64 %rd35023, [%rd35021];
	}
	// end inline asm
	// begin inline asm
	{	
ld.global.cg.u64 %rd35025, [%rd35023];
	}
	// end inline asm
	// begin inline asm
	{	
ld.global.cg.u64 %rd35027, [%rd35025];
	}
	// end inline asm
	// begin inline asm
	{	
ld.global.cg.u64 %rd35029, [%rd35027];
	}
	// end inline asm
	// begin inline asm
	{	
ld.global.cg.u64 %rd35031, [%rd35029];
	}
	// end inline asm
	// begin inline asm
	{	
ld.global.cg.u64 %rd35033, [%rd35031];
	}
	// end inline asm
	// begin inline asm
	{	
ld.global.cg.u64 %rd35035, [%rd35033];
	}
	// end inline asm
	// begin inline asm
	{	
ld.global.cg.u64 %rd35037, [%rd35035];
	}
	// end inline asm
	// begin inline asm
	{	
ld.global.cg.u64 %rd35039, [%rd35037];
	}
	// end inline asm
	// begin inline asm
	{	
ld.global.cg.u64 %rd35041, [%rd35039];
	}
	// end inline asm
	// begin inline asm
	{	
ld.global.cg.u64 %rd35043, [%rd35041];
	}
	// end inline asm
	// begin inline asm
	{	
ld.global.cg.u64 %rd35045, [%rd35043];
	}
	// end inline asm
	// begin inline asm
	{	
ld.global.cg.u64 %rd35047, [%rd35045];
	}
	// end inline asm
	// begin inline asm
	{	
ld.global.cg.u64 %rd35049, [%rd35047];
	}
	// end inline asm
	// begin inline asm
	{	
ld.global.cg.u64 %rd35051, [%rd35049];
	}
	// end inline asm
	// begin inline asm
	{	
ld.global.cg.u64 %rd35053, [%rd35051];
	}
	// end inline asm
	// begin inline asm
	{	
ld.global.cg.u64 %rd35055, [%rd35053];
	}
	// end inline asm
	// begin inline asm
	{	
ld.global.cg.u64 %rd35057, [%rd35055];
	}
	// end inline asm
	// begin inline asm
	{	
ld.global.cg.u64 %rd35059, [%rd35057];
	}
	// end inline asm
	// begin inline asm
	{	
ld.global.cg.u64 %rd35061, [%rd35059];
	}
	// end inline asm
	// begin inline asm
	{	
ld.global.cg.u64 %rd35063, [%rd35061];
	}
	// end inline asm
	// begin inline asm
	{	
ld.global.cg.u64 %rd35065, [%rd35063];
	}
	// end inline asm
	// begin inline asm
	{	
ld.global.cg.u64 %rd35067, [%rd35065];
	}
	// end inline asm
	// begin inline asm
	{	
ld.global.cg.u64 %rd35069, [%rd35067];
	}
	// end inline asm
	// begin inline asm
	{	
ld.global.cg.u64 %rd35071, [%rd35069];
	}
	// end inline asm
	// begin inline asm
	{	
ld.global.cg.u64 %rd35073, [%rd35071];
	}
	// end inline asm
	// begin inline asm
	{	
ld.global.cg.u64 %rd35075, [%rd35073];
	}
	// end inline asm
	// begin inline asm
	{	
ld.global.cg.u64 %rd35077, [%rd35075];
	}
	// end inline asm
	// begin inline asm
	{	
ld.global.cg.u64 %rd35079, [%rd35077];
	}
	// end inline asm
	// begin inline asm
	{	
ld.global.cg.u64 %rd35081, [%rd35079];
	}
	// end inline asm
	// begin inline asm
	{	
ld.global.cg.u64 %rd35083, [%rd35081];
	}
	// end inline asm
	// begin inline asm
	{	
ld.global.cg.u64 %rd35085, [%rd35083];
	}
	// end inline asm
	// begin inline asm
	{	
ld.global.cg.u64 %rd35087, [%rd35085];
	}
	// end inline asm
	// begin inline asm
	{	
ld.global.cg.u64 %rd35089, [%rd35087];
	}
	// end inline asm
	// begin inline asm
	{	
ld.global.cg.u64 %rd35091, [%rd35089];
	}
	// end inline asm
	// begin inline asm
	{	
ld.global.cg.u64 %rd35093, [%rd35091];
	}
	// end inline asm
	// begin inline asm
	{	
ld.global.cg.u64 %rd35095, [%rd35093];
	}
	// end inline asm
	// begin inline asm
	{	
ld.global.cg.u64 %rd35097, [%rd35095];
	}
	// end inline asm
	// begin inline asm
	{	
ld.global.cg.u64 %rd35099, [%rd35097];
	}
	// end inline asm
	// begin inline asm
	{	
ld.global.cg.u64 %rd35101, [%rd35099];
	}
	// end inline asm
	// begin inline asm
	{	
ld.global.cg.u64 %rd35103, [%rd35101];
	}
	// end inline asm
	// begin inline asm
	{	
ld.global.cg.u64 %rd35105, [%rd35103];
	}
	// end inline asm
	// begin inline asm
	{	
ld.global.cg.u64 %rd35107, [%rd35105];
	}
	// end inline asm
	// begin inline asm
	{	
ld.global.cg.u64 %rd35109, [%rd35107];
	}
	// end inline asm
	// begin inline asm
	{	
ld.global.cg.u64 %rd35111, [%rd35109];
	}
	// end inline asm
	// begin inline asm
	{	
ld.global.cg.u64 %rd35113, [%rd35111];
	}
	// end inline asm
	// begin inline asm
	{	
ld.global.cg.u64 %rd35115, [%rd35113];
	}
	// end inline asm
	// begin inline asm
	{	
ld.global.cg.u64 %rd35117, [%rd35115];
	}
	// end inline asm
	// begin inline asm
	{	
ld.global.cg.u64 %rd35119, [%rd35117];
	}
	// end inline asm
	// begin inline asm
	{	
ld.global.cg.u64 %rd35121, [%rd35119];
	}
	// end inline asm
	// begin inline asm
	{	
ld.global.cg.u64 %rd35123, [%rd35121];
	}
	// end inline asm
	// begin inline asm
	{	
ld.global.cg.u64 %rd35125, [%rd35123];
	}
	// end inline asm
	// begin inline asm
	{	
ld.global.cg.u64 %rd35127, [%rd35125];
	}
	// end inline asm
	// begin inline asm
	{	
ld.global.cg.u64 %rd35129, [%rd35127];
	}
	// end inline asm
	// begin inline asm
	{	
ld.global.cg.u64 %rd35131, [%rd35129];
	}
	// end inline asm
	// begin inline asm
	{	
ld.global.cg.u64 %rd35133, [%rd35131];
	}
	// end inline asm
	// begin inline asm
	{	
ld.global.cg.u64 %rd35135, [%rd35133];
	}
	// end inline asm
	// begin inline asm
	{	
ld.global.cg.u64 %rd35137, [%rd35135];
	}
	// end inline asm
	// begin inline asm
	{	
ld.global.cg.u64 %rd35139, [%rd35137];
	}
	// end inline asm
	// begin inline asm
	{	
ld.global.cg.u64 %rd35141, [%rd35139];
	}
	// end inline asm
	// begin inline asm
	{	
ld.global.cg.u64 %rd35143, [%rd35141];
	}
	// end inline asm
	// begin inline asm
	{	
ld.global.cg.u64 %rd35145, [%rd35143];
	}
	// end inline asm
	// begin inline asm
	{	
ld.global.cg.u64 %rd35147, [%rd35145];
	}
	// end inline asm
	// begin inline asm
	{	
ld.global.cg.u64 %rd35149, [%rd35147];
	}
	// end inline asm
	// begin inline asm
	{	
ld.global.cg.u64 %rd35151, [%rd35149];
	}
	// end inline asm
	// begin inline asm
	{	
ld.global.cg.u64 %rd35153, [%rd35151];
	}
	// end inline asm
	// begin inline asm
	{	
ld.global.cg.u64 %rd35155, [%rd35153];
	}
	// end inline asm
	// begin inline asm
	{	
ld.global.cg.u64 %rd35157, [%rd35155];
	}
	// end inline asm
	// begin inline asm
	{	
ld.global.cg.u64 %rd35159, [%rd35157];
	}
	// end inline asm
	// begin inline asm
	{	
ld.global.cg.u64 %rd35161, [%rd35159];
	}
	// end inline asm
	// begin inline asm
	{	
ld.global.cg.u64 %rd35163, [%rd35161];
	}
	// end inline asm
	// begin inline asm
	{	
ld.global.cg.u64 %rd35165, [%rd35163];
	}
	// end inline asm
	// begin inline asm
	{	
ld.global.cg.u64 %rd35167, [%rd35165];
	}
	// end inline asm
	// begin inline asm
	{	
ld.global.cg.u64 %rd35169, [%rd35167];
	}
	// end inline asm
	// begin inline asm
	{	
ld.global.cg.u64 %rd35171, [%rd35169];
	}
	// end inline asm
	// begin inline asm
	{	
ld.global.cg.u64 %rd35173, [%rd35171];
	}
	// end inline asm
	// begin inline asm
	{	
ld.global.cg.u64 %rd35175, [%rd35173];
	}
	// end inline asm
	// begin inline asm
	{	
ld.global.cg.u64 %rd35177, [%rd35175];
	}
	// end inline asm
	// begin inline asm
	{	
ld.global.cg.u64 %rd35179, [%rd35177];
	}
	// end inline asm
	// begin inline asm
	{	
ld.global.cg.u64 %rd35181, [%rd35179];
	}
	// end inline asm
	// begin inline asm
	{	
ld.global.cg.u64 %rd35183, [%rd35181];
	}
	// end inline asm
	// begin inline asm
	{	
ld.global.cg.u64 %rd35185, [%rd35183];
	}
	// end inline asm
	// begin inline asm
	{	
ld.global.cg.u64 %rd35187, [%rd35185];
	}
	// end inline asm
	// begin inline asm
	{	
ld.global.cg.u64 %rd35189, [%rd35187];
	}
	// end inline asm
	// begin inline asm
	{	
ld.global.cg.u64 %rd35191, [%rd35189];
	}
	// end inline asm
	// begin inline asm
	{	
ld.global.cg.u64 %rd35193, [%rd35191];
	}
	// end inline asm
	// begin inline asm
	{	
ld.global.cg.u64 %rd35195, [%rd35193];
	}
	// end inline asm
	// begin inline asm
	{	
ld.global.cg.u64 %rd35197, [%rd35195];
	}
	// end inline asm
	// begin inline asm
	{	
ld.global.cg.u64 %rd35199, [%rd35197];
	}
	// end inline asm
	// begin inline asm
	{	
ld.global.cg.u64 %rd35201, [%rd35199];
	}
	// end inline asm
	// begin inline asm
	{	
ld.global.cg.u64 %rd35203, [%rd35201];
	}
	// end inline asm
	// begin inline asm
	{	
ld.global.cg.u64 %rd35205, [%rd35203];
	}
	// end inline asm
	// begin inline asm
	{	
ld.global.cg.u64 %rd35207, [%rd35205];
	}
	// end inline asm
	// begin inline asm
	{	
ld.global.cg.u64 %rd35209, [%rd35207];
	}
	// end inline asm
	// begin inline asm
	{	
ld.global.cg.u64 %rd35211, [%rd35209];
	}
	// end inline asm
	// begin inline asm
	{	
ld.global.cg.u64 %rd35213, [%rd35211];
	}
	// end inline asm
	// begin inline asm
	{	
ld.global.cg.u64 %rd35215, [%rd35213];
	}
	// end inline asm
	// begin inline asm
	{	
ld.global.cg.u64 %rd35217, [%rd35215];
	}
	// end inline asm
	// begin inline asm
	{	
ld.global.cg.u64 %rd35219, [%rd35217];
	}
	// end inline asm
	// begin inline asm
	{	
ld.global.cg.u64 %rd35221, [%rd35219];
	}
	// end inline asm
	// begin inline asm
	{	
ld.global.cg.u64 %rd35223, [%rd35221];
	}
	// end inline asm
	// begin inline asm
	{	
ld.global.cg.u64 %rd35225, [%rd35223];
	}
	// end inline asm
	// begin inline asm
	{	
ld.global.cg.u64 %rd35227, [%rd35225];
	}
	// end inline asm
	// begin inline asm
	{	
ld.global.cg.u64 %rd35229, [%rd35227];
	}
	// end inline asm
	// begin inline asm
	{	
ld.global.cg.u64 %rd35231, [%rd35229];
	}
	// end inline asm
	// begin inline asm
	{	
ld.global.cg.u64 %rd35233, [%rd35231];
	}
	// end inline asm
	// begin inline asm
	{	
ld.global.cg.u64 %rd35235, [%rd35233];
	}
	// end inline asm
	// begin inline asm
	{	
ld.global.cg.u64 %rd35237, [%rd35235];
	}
	// end inline asm
	// begin inline asm
	{	
ld.global.cg.u64 %rd35239, [%rd35237];
	}
	// end inline asm
	// begin inline asm
	{	
ld.global.cg.u64 %rd35241, [%rd35239];
	}
	// end inline asm
	// begin inline asm
	{	
ld.global.cg.u64 %rd35243, [%rd35241];
	}
	// end inline asm
	// begin inline asm
	{	
ld.global.cg.u64 %rd35245, [%rd35243];
	}
	// end inline asm
	// begin inline asm
	{	
ld.global.cg.u64 %rd35247, [%rd35245];
	}
	// end inline asm
	// begin inline asm
	{	
ld.global.cg.u64 %rd35249, [%rd35247];
	}
	// end inline asm
	// begin inline asm
	{	
ld.global.cg.u64 %rd35251, [%rd35249];
	}
	// end inline asm
	// begin inline asm
	{	
ld.global.cg.u64 %rd35253, [%rd35251];
	}
	// end inline asm
	// begin inline asm
	{	
ld.global.cg.u64 %rd35255, [%rd35253];
	}
	// end inline asm
	// begin inline asm
	{	
ld.global.cg.u64 %rd35257, [%rd35255];
	}
	// end inline asm
	// begin inline asm
	{	
ld.global.cg.u64 %rd35259, [%rd35257];
	}
	// end inline asm
	// begin inline asm
	{	
ld.global.cg.u64 %rd35261, [%rd35259];
	}
	// end inline asm
	// begin inline asm
	{	
ld.global.cg.u64 %rd35263, [%rd35261];
	}
	// end inline asm
	// begin inline asm
	{	
ld.global.cg.u64 %rd35265, [%rd35263];
	}
	// end inline asm
	// begin inline asm
	{	
ld.global.cg.u64 %rd35267, [%rd35265];
	}
	// end inline asm
	// begin inline asm
	{	
ld.global.cg.u64 %rd35269, [%rd35267];
	}
	// end inline asm
	// begin inline asm
	{	
ld.global.cg.u64 %rd35271, [%rd35269];
	}
	// end inline asm
	// begin inline asm
	{	
ld.global.cg.u64 %rd35273, [%rd35271];
	}
	// end inline asm
	// begin inline asm
	{	
ld.global.cg.u64 %rd35275, [%rd35273];
	}
	// end inline asm
	// begin inline asm
	{	
ld.global.cg.u64 %rd35277, [%rd35275];
	}
	// end inline asm
	// begin inline asm
	{	
ld.global.cg.u64 %rd35279, [%rd35277];
	}
	// end inline asm
	// begin inline asm
	{	
ld.global.cg.u64 %rd35281, [%rd35279];
	}
	// end inline asm
	// begin inline asm
	{	
ld.global.cg.u64 %rd35283, [%rd35281];
	}
	// end inline asm
	// begin inline asm
	{	
ld.global.cg.u64 %rd35285, [%rd35283];
	}
	// end inline asm
	// begin inline asm
	{	
ld.global.cg.u64 %rd35287, [%rd35285];
	}
	// end inline asm
	// begin inline asm
	{	
ld.global.cg.u64 %rd35289, [%rd35287];
	}
	// end inline asm
	// begin inline asm
	{	
ld.global.cg.u64 %rd35291, [%rd35289];
	}
	// end inline asm
	// begin inline asm
	{	
ld.global.cg.u64 %rd35293, [%rd35291];
	}
	// end inline asm
	// begin inline asm
	{	
ld.global.cg.u64 %rd35295, [%rd35293];
	}
	// end inline asm
	// begin inline asm
	{	
ld.global.cg.u64 %rd35297, [%rd35295];
	}
	// end inline asm
	// begin inline asm
	{	
ld.global.cg.u64 %rd35299, [%rd35297];
	}
	// end inline asm
	// begin inline asm
	{	
ld.global.cg.u64 %rd35301, [%rd35299];
	}
	// end inline asm
	// begin inline asm
	{	
ld.global.cg.u64 %rd35303, [%rd35301];
	}
	// end inline asm
	// begin inline asm
	{	
ld.global.cg.u64 %rd35305, [%rd35303];
	}
	// end inline asm
	// begin inline asm
	{	
ld.global.cg.u64 %rd35307, [%rd35305];
	}
	// end inline asm
	// begin inline asm
	{	
ld.global.cg.u64 %rd35309, [%rd35307];
	}
	// end inline asm
	// begin inline asm
	{	
ld.global.cg.u64 %rd35311, [%rd35309];
	}
	// end inline asm
	// begin inline asm
	{	
ld.global.cg.u64 %rd35313, [%rd35311];
	}
	// end inline asm
	// begin inline asm
	{	
ld.global.cg.u64 %rd35315, [%rd35313];
	}
	// end inline asm
	// begin inline asm
	{	
ld.global.cg.u64 %rd35317, [%rd35315];
	}
	// end inline asm
	// begin inline asm
	{	
ld.global.cg.u64 %rd35319, [%rd35317];
	}
	// end inline asm
	// begin inline asm
	{	
ld.global.cg.u64 %rd35321, [%rd35319];
	}
	// end inline asm
	// begin inline asm
	{	
ld.global.cg.u64 %rd35323, [%rd35321];
	}
	// end inline asm
	// begin inline asm
	{	
ld.global.cg.u64 %rd35325, [%rd35323];
	}
	// end inline asm
	// begin inline asm
	{	
ld.global.cg.u64 %rd35327, [%rd35325];
	}
	// end inline asm
	// begin inline asm
	{	
ld.global.cg.u64 %rd35329, [%rd35327];
	}
	// end inline asm
	// begin inline asm
	{	
ld.global.cg.u64 %rd35331, [%rd35329];
	}
	// end inline asm
	// begin inline asm
	{	
ld.global.cg.u64 %rd35333, [%rd35331];
	}
	// end inline asm
	// begin inline asm
	{	
ld.global.cg.u64 %rd35335, [%rd35333];
	}
	// end inline asm
	// begin inline asm
	{	
ld.global.cg.u64 %rd35337, [%rd35335];
	}
	// end inline asm
	// begin inline asm
	{	
ld.global.cg.u64 %rd35339, [%rd35337];
	}
	// end inline asm
	// begin inline asm
	{	
ld.global.cg.u64 %rd35341, [%rd35339];
	}
	// end inline asm
	// begin inline asm
	{	
ld.global.cg.u64 %rd35343, [%rd35341];
	}
	// end inline asm
	// begin inline asm
	{	
ld.global.cg.u64 %rd35345, [%rd35343];
	}
	// end inline asm
	// begin inline asm
	{	
ld.global.cg.u64 %rd35347, [%rd35345];
	}
	// end inline asm
	// begin inline asm
	{	
ld.global.cg.u64 %rd35349, [%rd35347];
	}
	// end inline asm
	// begin inline asm
	{	
ld.global.cg.u64 %rd35351, [%rd35349];
	}
	// end inline asm
	// begin inline asm
	{	
ld.global.cg.u64 %rd35353, [%rd35351];
	}
	// end inline asm
	// begin inline asm
	{	
ld.global.cg.u64 %rd35355, [%rd35353];
	}
	// end inline asm
	// begin inline asm
	{	
ld.global.cg.u64 %rd35357, [%rd35355];
	}
	// end inline asm
	// begin inline asm
	{	
ld.global.cg.u64 %rd35359, [%rd35357];
	}
	// end inline asm
	// begin inline asm
	{	
ld.global.cg.u64 %rd35361, [%rd35359];
	}
	// end inline asm
	// begin inline asm
	{	
ld.global.cg.u64 %rd35363, [%rd35361];
	}
	// end inline asm
	// begin inline asm
	{	
ld.global.cg.u64 %rd35365, [%rd35363];
	}
	// end inline asm
	// begin inline asm
	{	
ld.global.cg.u64 %rd35367, [%rd35365];
	}
	// end inline asm
	// begin inline asm
	{	
ld.global.cg.u64 %rd35369, [%rd35367];
	}
	// end inline asm
	// begin inline asm
	{	
ld.global.cg.u64 %rd35371, [%rd35369];
	}
	// end inline asm
	// begin inline asm
	{	
ld.global.cg.u64 %rd35373, [%rd35371];
	}
	// end inline asm
	// begin inline asm
	{	
ld.global.cg.u64 %rd35375, [%rd35373];
	}
	// end inline asm
	// begin inline asm
	{	
ld.global.cg.u64 %rd35377, [%rd35375];
	}
	// end inline asm
	// begin inline asm
	{	
ld.global.cg.u64 %rd35379, [%rd35377];
	}
	// end inline asm
	// begin inline asm
	{	
ld.global.cg.u64 %rd35381, [%rd35379];
	}
	// end inline asm
	// begin inline asm
	{	
ld.global.cg.u64 %rd35383, [%rd35381];
	}
	// end inline asm
	// begin inline asm
	{	
ld.global.cg.u64 %rd35385, [%rd35383];
	}
	// end inline asm
	// begin inline asm
	{	
ld.global.cg.u64 %rd35387, [%rd35385];
	}
	// end inline asm
	// begin inline asm
	{	
ld.global.cg.u64 %rd35389, [%rd35387];
	}
	// end inline asm
	// begin inline asm
	{	
ld.global.cg.u64 %rd35391, [%rd35389];
	}
	// end inline asm
	// begin inline asm
	{	
ld.global.cg.u64 %rd35393, [%rd35391];
	}
	// end inline asm
	// begin inline asm
	{	
ld.global.cg.u64 %rd35395, [%rd35393];
	}
	// end inline asm
	// begin inline asm
	{	
ld.global.cg.u64 %rd35397, [%rd35395];
	}
	// end inline asm
	// begin inline asm
	{	
ld.global.cg.u64 %rd35399, [%rd35397];
	}
	// end inline asm
	// begin inline asm
	{	
ld.global.cg.u64 %rd35401, [%rd35399];
	}
	// end inline asm
	// begin inline asm
	{	
ld.global.cg.u64 %rd35403, [%rd35401];
	}
	// end inline asm
	// begin inline asm
	{	
ld.global.cg.u64 %rd35405, [%rd35403];
	}
	// end inline asm
	// begin inline asm
	{	
ld.global.cg.u64 %rd35407, [%rd35405];
	}
	// end inline asm
	// begin inline asm
	{	
ld.global.cg.u64 %rd35409, [%rd35407];
	}
	// end inline asm
	// begin inline asm
	{	
ld.global.cg.u64 %rd35411, [%rd35409];
	}
	// end inline asm
	// begin inline asm
	{	
ld.global.cg.u64 %rd35413, [%rd35411];
	}
	// end inline asm
	// begin inline asm
	{	
ld.global.cg.u64 %rd35415, [%rd35413];
	}
	// end inline asm
	// begin inline asm
	{	
ld.global.cg.u64 %rd35417, [%rd35415];
	}
	// end inline asm
	// begin inline asm
	{	
ld.global.cg.u64 %rd35419, [%rd35417];
	}
	// end inline asm
	// begin inline asm
	{	
ld.global.cg.u64 %rd35421, [%rd35419];
	}
	// end inline asm
	// begin inline asm
	{	
ld.global.cg.u64 %rd35423, [%rd35421];
	}
	// end inline asm
	// begin inline asm
	{	
ld.global.cg.u64 %rd35425, [%rd35423];
	}
	// end inline asm
	// begin inline asm
	{	
ld.global.cg.u64 %rd35427, [%rd35425];
	}
	// end inline asm
	// begin inline asm
	{	
ld.global.cg.u64 %rd35429, [%rd35427];
	}
	// end inline asm
	// begin inline asm
	{	
ld.global.cg.u64 %rd35431, [%rd35429];
	}
	// end inline asm
	// begin inline asm
	{	
ld.global.cg.u64 %rd35433, [%rd35431];
	}
	// end inline asm
	// begin inline asm
	{	
ld.global.cg.u64 %rd35435, [%rd35433];
	}
	// end inline asm
	// begin inline asm
	{	
ld.global.cg.u64 %rd35437, [%rd35435];
	}
	// end inline asm
	// begin inline asm
	{	
ld.global.cg.u64 %rd35439, [%rd35437];
	}
	// end inline asm
	// begin inline asm
	{	
ld.global.cg.u64 %rd35441, [%rd35439];
	}
	// end inline asm
	// begin inline asm
	{	
ld.global.cg.u64 %rd35443, [%rd35441];
	}
	// end inline asm
	// begin inline asm
	{	
ld.global.cg.u64 %rd35445, [%rd35443];
	}
	// end inline asm
	// begin inline asm
	{	
ld.global.cg.u64 %rd35447, [%rd35445];
	}
	// end inline asm
	// begin inline asm
	{	
ld.global.cg.u64 %rd35449, [%rd35447];
	}
	// end inline asm
	// begin inline asm
	{	
ld.global.cg.u64 %rd35451, [%rd35449];
	}
	// end inline asm
	// begin inline asm
	{	
ld.global.cg.u64 %rd35453, [%rd35451];
	}
	// end inline asm
	// begin inline asm
	{	
ld.global.cg.u64 %rd35455, [%rd35453];
	}
	// end inline asm
	// begin inline asm
	{	
ld.global.cg.u64 %rd35457, [%rd35455];
	}
	// end inline asm
	// begin inline asm
	{	
ld.global.cg.u64 %rd35459, [%rd35457];
	}
	// end inline asm
	// begin inline asm
	{	
ld.global.cg.u64 %rd35461, [%rd35459];
	}
	// end inline asm
	// begin inline asm
	{	
ld.global.cg.u64 %rd35463, [%rd35461];
	}
	// end inline asm
	// begin inline asm
	{	
ld.global.cg.u64 %rd35465, [%rd35463];
	}
	// end inline asm
	// begin inline asm
	{	
ld.global.cg.u64 %rd35467, [%rd35465];
	}
	// end inline asm
	// begin inline asm
	{	
ld.global.cg.u64 %rd35469, [%rd35467];
	}
	// end inline asm
	// begin inline asm
	{	
ld.global.cg.u64 %rd35471, [%rd35469];
	}
	// end inline asm
	// begin inline asm
	{	
ld.global.cg.u64 %rd35473, [%rd35471];
	}
	// end inline asm
	// begin inline asm
	{	
ld.global.cg.u64 %rd35475, [%rd35473];
	}
	// end inline asm
	// begin inline asm
	{	
ld.global.cg.u64 %rd35477, [%rd35475];
	}
	// end inline asm
	// begin inline asm
	{	
ld.global.cg.u64 %rd35479, [%rd35477];
	}
	// end inline asm
	// begin inline asm
	{	
ld.global.cg.u64 %rd35481, [%rd35479];
	}
	// end inline asm
	// begin inline asm
	{	
ld.global.cg.u64 %rd35483, [%rd35481];
	}
	// end inline asm
	// begin inline asm
	{	
ld.global.cg.u64 %rd35485, [%rd35483];
	}
	// end inline asm
	// begin inline asm
	{	
ld.global.cg.u64 %rd35487, [%rd35485];
	}
	// end inline asm
	// begin inline asm
	{	
ld.global.cg.u64 %rd35489, [%rd35487];
	}
	// end inline asm
	// begin inline asm
	{	
ld.global.cg.u64 %rd35491, [%rd35489];
	}
	// end inline asm
	// begin inline asm
	{	
ld.global.cg.u64 %rd35493, [%rd35491];
	}
	// end inline asm
	// begin inline asm
	{	
ld.global.cg.u64 %rd35495, [%rd35493];
	}
	// end inline asm
	// begin inline asm
	{	
ld.global.cg.u64 %rd35497, [%rd35495];
	}
	// end inline asm
	// begin inline asm
	{	
ld.global.cg.u64 %rd35499, [%rd35497];
	}
	// end inline asm
	// begin inline asm
	{	
ld.global.cg.u64 %rd35501, [%rd35499];
	}
	// end inline asm
	// begin inline asm
	{	
ld.global.cg.u64 %rd35503, [%rd35501];
	}
	// end inline asm
	// begin inline asm
	{	
ld.global.cg.u64 %rd35505, [%rd35503];
	}
	// end inline asm
	// begin inline asm
	{	
ld.global.cg.u64 %rd35507, [%rd35505];
	}
	// end inline asm
	// begin inline asm
	{	
ld.global.cg.u64 %rd35509, [%rd35507];
	}
	// end inline asm
	// begin inline asm
	{	
ld.global.cg.u64 %rd35511, [%rd35509];
	}
	// end inline asm
	// begin inline asm
	{	
ld.global.cg.u64 %rd35513, [%rd35511];
	}
	// end inline asm
	// begin inline asm
	{	
ld.global.cg.u64 %rd35515, [%rd35513];
	}
	// end inline asm
	// begin inline asm
	{	
ld.global.cg.u64 %rd35517, [%rd35515];
	}
	// end inline asm
	// begin inline asm
	{	
ld.global.cg.u64 %rd35519, [%rd35517];
	}
	// end inline asm
	// begin inline asm
	{	
ld.global.cg.u64 %rd35521, [%rd35519];
	}
	// end inline asm
	// begin inline asm
	{	
ld.global.cg.u64 %rd35523, [%rd35521];
	}
	// end inline asm
	// begin inline asm
	{	
ld.global.cg.u64 %rd35525, [%rd35523];
	}
	// end inline asm
	// begin inline asm
	{	
ld.global.cg.u64 %rd35527, [%rd35525];
	}
	// end inline asm
	// begin inline asm
	{	
ld.global.cg.u64 %rd35529, [%rd35527];
	}
	// end inline asm
	// begin inline asm
	{	
ld.global.cg.u64 %rd35531, [%rd35529];
	}
	// end inline asm
	// begin inline asm
	{	
ld.global.cg.u64 %rd35533, [%rd35531];
	}
	// end inline asm
	// begin inline asm
	{	
ld.global.cg.u64 %rd35535, [%rd35533];
	}
	// end inline asm
	// begin inline asm
	{	
ld.global.cg.u64 %rd35537, [%rd35535];
	}
	// end inline asm
	// begin inline asm
	{	
ld.global.cg.u64 %rd35539, [%rd35537];
	}
	// end inline asm
	// begin inline asm
	{	
ld.global.cg.u64 %rd35541, [%rd35539];
	}
	// end inline asm
	// begin inline asm
	{	
ld.global.cg.u64 %rd35543, [%rd35541];
	}
	// end inline asm
	// begin inline asm
	{	
ld.global.cg.u64 %rd35545, [%rd35543];
	}
	// end inline asm
	// begin inline asm
	{	
ld.global.cg.u64 %rd35547, [%rd35545];
	}
	// end inline asm
	// begin inline asm
	{	
ld.global.cg.u64 %rd35549, [%rd35547];
	}
	// end inline asm
	// begin inline asm
	{	
ld.global.cg.u64 %rd35551, [%rd35549];
	}
	// end inline asm
	// begin inline asm
	{	
ld.global.cg.u64 %rd35553, [%rd35551];
	}
	// end inline asm
	// begin inline asm
	{	
ld.global.cg.u64 %rd35555, [%rd35553];
	}
	// end inline asm
	// begin inline asm
	{	
ld.global.cg.u64 %rd35557, [%rd35555];
	}
	// end inline asm
	// begin inline asm
	{	
ld.global.cg.u64 %rd35559, [%rd35557];
	}
	// end inline asm
	// begin inline asm
	{	
ld.global.cg.u64 %rd35561, [%rd35559];
	}
	// end inline asm
	// begin inline asm
	{	
ld.global.cg.u64 %rd35563, [%rd35561];
	}
	// end inline asm
	// begin inline asm
	{	
ld.global.cg.u64 %rd35565, [%rd35563];
	}
	// end inline asm
	// begin inline asm
	{	
ld.global.cg.u64 %rd35567, [%rd35565];
	}
	// end inline asm
	// begin inline asm
	{	
ld.global.cg.u64 %rd35569, [%rd35567];
	}
	// end inline asm
	// begin inline asm
	{	
ld.global.cg.u64 %rd35571, [%rd35569];
	}
	// end inline asm
	// begin inline asm
	{	
ld.global.cg.u64 %rd35573, [%rd35571];
	}
	// end inline asm
	// begin inline asm
	{	
ld.global.cg.u64 %rd35575, [%rd35573];
	}
	// end inline asm
	// begin inline asm
	{	
ld.global.cg.u64 %rd35577, [%rd35575];
	}
	// end inline asm
	// begin inline asm
	{	
ld.global.cg.u64 %rd35579, [%rd35577];
	}
	// end inline asm
	// begin inline asm
	{	
ld.global.cg.u64 %rd35581, [%rd35579];
	}
	// end inline asm
	// begin inline asm
	{	
ld.global.cg.u64 %rd35583, [%rd35581];
	}
	// end inline asm
	// begin inline asm
	{	
ld.global.cg.u64 %rd35585, [%rd35583];
	}
	// end inline asm
	// begin inline asm
	{	
ld.global.cg.u64 %rd35587, [%rd35585];
	}
	// end inline asm
	// begin inline asm
	{	
ld.global.cg.u64 %rd35589, [%rd35587];
	}
	// end inline asm
	// begin inline asm
	{	
ld.global.cg.u64 %rd35591, [%rd35589];
	}
	// end inline asm
	// begin inline asm
	{	
ld.global.cg.u64 %rd35593, [%rd35591];
	}
	// end inline asm
	// begin inline asm
	{	
ld.global.cg.u64 %rd35595, [%rd35593];
	}
	// end inline asm
	// begin inline asm
	{	
ld.global.cg.u64 %rd35597, [%rd35595];
	}
	// end inline asm
	// begin inline asm
	{	
ld.global.cg.u64 %rd35599, [%rd35597];
	}
	// end inline asm
	// begin inline asm
	{	
ld.global.cg.u64 %rd35601, [%rd35599];
	}
	// end inline asm
	// begin inline asm
	{	
ld.global.cg.u64 %rd35603, [%rd35601];
	}
	// end inline asm
	// begin inline asm
	{	
ld.global.cg.u64 %rd35605, [%rd35603];
	}
	// end inline asm
	// begin inline asm
	{	
ld.global.cg.u64 %rd35607, [%rd35605];
	}
	// end inline asm
	// begin inline asm
	{	
ld.global.cg.u64 %rd35609, [%rd35607];
	}
	// end inline asm
	// begin inline asm
	{	
ld.global.cg.u64 %rd35611, [%rd35609];
	}
	// end inline asm
	// begin inline asm
	{	
ld.global.cg.u64 %rd35613, [%rd35611];
	}
	// end inline asm
	// begin inline asm
	{	
ld.global.cg.u64 %rd35615, [%rd35613];
	}
	// end inline asm
	// begin inline asm
	{	
ld.global.cg.u64 %rd35617, [%rd35615];
	}
	// end inline asm
	// begin inline asm
	{	
ld.global.cg.u64 %rd35619, [%rd35617];
	}
	// end inline asm
	// begin inline asm
	{	
ld.global.cg.u64 %rd35621, [%rd35619];
	}
	// end inline asm
	// begin inline asm
	{	
ld.global.cg.u64 %rd35623, [%rd35621];
	}
	// end inline asm
	// begin inline asm
	{	
ld.global.cg.u64 %rd35625, [%rd35623];
	}
	// end inline asm
	// begin inline asm
	{	
ld.global.cg.u64 %rd35627, [%rd35625];
	}
	// end inline asm
	// begin inline asm
	{	
ld.global.cg.u64 %rd35629, [%rd35627];
	}
	// end inline asm
	// begin inline asm
	{	
ld.global.cg.u64 %rd35631, [%rd35629];
	}
	// end inline asm
	// begin inline asm
	{	
ld.global.cg.u64 %rd35633, [%rd35631];
	}
	// end inline asm
	// begin inline asm
	{	
ld.global.cg.u64 %rd35635, [%rd35633];
	}
	// end inline asm
	// begin inline asm
	{	
ld.global.cg.u64 %rd35637, [%rd35635];
	}
	// end inline asm
	// begin inline asm
	{	
ld.global.cg.u64 %rd35639, [%rd35637];
	}
	// end inline asm
	// begin inline asm
	{	
ld.global.cg.u64 %rd35641, [%rd35639];
	}
	// end inline asm
	// begin inline asm
	{	
ld.global.cg.u64 %rd35643, [%rd35641];
	}
	// end inline asm
	// begin inline asm
	{	
ld.global.cg.u64 %rd35645, [%rd35643];
	}
	// end inline asm
	// begin inline asm
	{	
ld.global.cg.u64 %rd35647, [%rd35645];
	}
	// end inline asm
	// begin inline asm
	{	
ld.global.cg.u64 %rd35649, [%rd35647];
	}
	// end inline asm
	// begin inline asm
	{	
ld.global.cg.u64 %rd35651, [%rd35649];
	}
	// end inline asm
	// begin inline asm
	{	
ld.global.cg.u64 %rd35653, [%rd35651];
	}
	// end inline asm
	// begin inline asm
	{	
ld.global.cg.u64 %rd35655, [%rd35653];
	}
	// end inline asm
	// begin inline asm
	{	
ld.global.cg.u64 %rd35657, [%rd35655];
	}
	// end inline asm
	// begin inline asm
	{	
ld.global.cg.u64 %rd35659, [%rd35657];
	}
	// end inline asm
	// begin inline asm
	{	
ld.global.cg.u64 %rd35661, [%rd35659];
	}
	// end inline asm
	// begin inline asm
	{	
ld.global.cg.u64 %rd35663, [%rd35661];
	}
	// end inline asm
	// begin inline asm
	{	
ld.global.cg.u64 %rd35665, [%rd35663];
	}
	// end inline asm
	// begin inline asm
	{	
ld.global.cg.u64 %rd35667, [%rd35665];
	}
	// end inline asm
	// begin inline asm
	{	
ld.global.cg.u64 %rd35669, [%rd35667];
	}
	// end inline asm
	// begin inline asm
	{	
ld.global.cg.u64 %rd35671, [%rd35669];
	}
	// end inline asm
	// begin inline asm
	{	
ld.global.cg.u64 %rd35673, [%rd35671];
	}
	// end inline asm
	// begin inline asm
	{	
ld.global.cg.u64 %rd35675, [%rd35673];
	}
	// end inline asm
	// begin inline asm
	{	
ld.global.cg.u64 %rd35677, [%rd35675];
	}
	// end inline asm
	// begin inline asm
	{	
ld.global.cg.u64 %rd35679, [%rd35677];
	}
	// end inline asm
	// begin inline asm
	{	
ld.global.cg.u64 %rd35681, [%rd35679];
	}
	// end inline asm
	// begin inline asm
	{	
ld.global.cg.u64 %rd35683, [%rd35681];
	}
	// end inline asm
	// begin inline asm
	{	
ld.global.cg.u64 %rd35685, [%rd35683];
	}
	// end inline asm
	// begin inline asm
	{	
ld.global.cg.u64 %rd35687, [%rd35685];
	}
	// end inline asm
	// begin inline asm
	{	
ld.global.cg.u64 %rd35689, [%rd35687];
	}
	// end inline asm
	// begin inline asm
	{	
ld.global.cg.u64 %rd35691, [%rd35689];
	}
	// end inline asm
	// begin inline asm
	{	
ld.global.cg.u64 %rd35693, [%rd35691];
	}
	// end inline asm
	// begin inline asm
	{	
ld.global.cg.u64 %rd35695, [%rd35693];
	}
	// end inline asm
	// begin inline asm
	{	
ld.global.cg.u64 %rd35697, [%rd35695];
	}
	// end inline asm
	// begin inline asm
	{	
ld.global.cg.u64 %rd35699, [%rd35697];
	}
	// end inline asm
	// begin inline asm
	{	
ld.global.cg.u64 %rd35701, [%rd35699];
	}
	// end inline asm
	// begin inline asm
	{	
ld.global.cg.u64 %rd35703, [%rd35701];
	}
	// end inline asm
	// begin inline asm
	{	
ld.global.cg.u64 %rd35705, [%rd35703];
	}
	// end inline asm
	// begin inline asm
	{	
ld.global.cg.u64 %rd35707, [%rd35705];
	}
	// end inline asm
	// begin inline asm
	{	
ld.global.cg.u64 %rd35709, [%rd35707];
	}
	// end inline asm
	// begin inline asm
	{	
ld.global.cg.u64 %rd35711, [%rd35709];
	}
	// end inline asm
	// begin inline asm
	{	
ld.global.cg.u64 %rd35713, [%rd35711];
	}
	// end inline asm
	// begin inline asm
	{	
ld.global.cg.u64 %rd35715, [%rd35713];
	}
	// end inline asm
	// begin inline asm
	{	
ld.global.cg.u64 %rd35717, [%rd35715];
	}
	// end inline asm
	// begin inline asm
	{	
ld.global.cg.u64 %rd35719, [%rd35717];
	}
	// end inline asm
	// begin inline asm
	{	
ld.global.cg.u64 %rd35721, [%rd35719];
	}
	// end inline asm
	// begin inline asm
	{	
ld.global.cg.u64 %rd35723, [%rd35721];
	}
	// end inline asm
	// begin inline asm
	{	
ld.global.cg.u64 %rd35725, [%rd35723];
	}
	// end inline asm
	// begin inline asm
	{	
ld.global.cg.u64 %rd35727, [%rd35725];
	}
	// end inline asm
	// begin inline asm
	{	
ld.global.cg.u64 %rd35729, [%rd35727];
	}
	// end inline asm
	// begin inline asm
	{	
ld.global.cg.u64 %rd35731, [%rd35729];
	}
	// end inline asm
	// begin inline asm
	{	
ld.global.cg.u64 %rd35733, [%rd35731];
	}
	// end inline asm
	// begin inline asm
	{	
ld.global.cg.u64 %rd35735, [%rd35733];
	}
	// end inline asm
	// begin inline asm
	{	
ld.global.cg.u64 %rd35737, [%rd35735];
	}
	// end inline asm
	// begin inline asm
	{	
ld.global.cg.u64 %rd35739, [%rd35737];
	}
	// end inline asm
	// begin inline asm
	{	
ld.global.cg.u64 %rd35741, [%rd35739];
	}
	// end inline asm
	// begin inline asm
	{	
ld.global.cg.u64 %rd35743, [%rd35741];
	}
	// end inline asm
	// begin inline asm
	{	
ld.global.cg.u64 %rd35745, [%rd35743];
	}
	// end inline asm
	// begin inline asm
	{	
ld.global.cg.u64 %rd35747, [%rd35745];
	}
	// end inline asm
	// begin inline asm
	{	
ld.global.cg.u64 %rd35749, [%rd35747];
	}
	// end inline asm
	// begin inline asm
	{	
ld.global.cg.u64 %rd35751, [%rd35749];
	}
	// end inline asm
	// begin inline asm
	{	
ld.global.cg.u64 %rd35753, [%rd35751];
	}
	// end inline asm
	// begin inline asm
	{	
ld.global.cg.u64 %rd35755, [%rd35753];
	}
	// end inline asm
	// begin inline asm
	{	
ld.global.cg.u64 %rd35757, [%rd35755];
	}
	// end inline asm
	// begin inline asm
	{	
ld.global.cg.u64 %rd35759, [%rd35757];
	}
	// end inline asm
	// begin inline asm
	{	
ld.global.cg.u64 %rd35761, [%rd35759];
	}
	// end inline asm
	// begin inline asm
	{	
ld.global.cg.u64 %rd35763, [%rd35761];
	}
	// end inline asm
	// begin inline asm
	{	
ld.global.cg.u64 %rd35765, [%rd35763];
	}
	// end inline asm
	// begin inline asm
	{	
ld.global.cg.u64 %rd35767, [%rd35765];
	}
	// end inline asm
	// begin inline asm
	{	
ld.global.cg.u64 %rd35769, [%rd35767];
	}
	// end inline asm
	// begin inline asm
	{	
ld.global.cg.u64 %rd35771, [%rd35769];
	}
	// end inline asm
	// begin inline asm
	{	
ld.global.cg.u64 %rd35773, [%rd35771];
	}
	// end inline asm
	// begin inline asm
	{	
ld.global.cg.u64 %rd35775, [%rd35773];
	}
	// end inline asm
	// begin inline asm
	{	
ld.global.cg.u64 %rd35777, [%rd35775];
	}
	// end inline asm
	// begin inline asm
	{	
ld.global.cg.u64 %rd35779, [%rd35777];
	}
	// end inline asm
	// begin inline asm
	{	
ld.global.cg.u64 %rd35781, [%rd35779];
	}
	// end inline asm
	// begin inline asm
	{	
ld.global.cg.u64 %rd35783, [%rd35781];
	}
	// end inline asm
	// begin inline asm
	{	
ld.global.cg.u64 %rd35785, [%rd35783];
	}
	// end inline asm
	// begin inline asm
	{	
ld.global.cg.u64 %rd35787, [%rd35785];
	}
	// end inline asm
	// begin inline asm
	{	
ld.global.cg.u64 %rd35789, [%rd35787];
	}
	// end inline asm
	// begin inline asm
	{	
ld.global.cg.u64 %rd35791, [%rd35789];
	}
	// end inline asm
	// begin inline asm
	{	
ld.global.cg.u64 %rd35793, [%rd35791];
	}
	// end inline asm
	// begin inline asm
	{	
ld.global.cg.u64 %rd35795, [%rd35793];
	}
	// end inline asm
	// begin inline asm
	{	
ld.global.cg.u64 %rd35797, [%rd35795];
	}
	// end inline asm
	// begin inline asm
	{	
ld.global.cg.u64 %rd35799, [%rd35797];
	}
	// end inline asm
	// begin inline asm
	{	
ld.global.cg.u64 %rd35801, [%rd35799];
	}
	// end inline asm
	// begin inline asm
	{	
ld.global.cg.u64 %rd35803, [%rd35801];
	}
	// end inline asm
	// begin inline asm
	{	
ld.global.cg.u64 %rd35805, [%rd35803];
	}
	// end inline asm
	// begin inline asm
	{	
ld.global.cg.u64 %rd35807, [%rd35805];
	}
	// end inline asm
	// begin inline asm
	{	
ld.global.cg.u64 %rd35809, [%rd35807];
	}
	// end inline asm
	// begin inline asm
	{	
ld.global.cg.u64 %rd35811, [%rd35809];
	}
	// end inline asm
	// begin inline asm
	{	
ld.global.cg.u64 %rd35813, [%rd35811];
	}
	// end inline asm
	// begin inline asm
	{	
ld.global.cg.u64 %rd35815, [%rd35813];
	}
	// end inline asm
	// begin inline asm
	{	
ld.global.cg.u64 %rd35817, [%rd35815];
	}
	// end inline asm
	// begin inline asm
	{	
ld.global.cg.u64 %rd35819, [%rd35817];
	}
	// end inline asm
	// begin inline asm
	{	
ld.global.cg.u64 %rd35821, [%rd35819];
	}
	// end inline asm
	// begin inline asm
	{	
ld.global.cg.u64 %rd35823, [%rd35821];
	}
	// end inline asm
	// begin inline asm
	{	
ld.global.cg.u64 %rd35825, [%rd35823];
	}
	// end inline asm
	// begin inline asm
	{	
ld.global.cg.u64 %rd35827, [%rd35825];
	}
	// end inline asm
	// begin inline asm
	{	
ld.global.cg.u64 %rd35829, [%rd35827];
	}
	// end inline asm
	// begin inline asm
	{	
ld.global.cg.u64 %rd35831, [%rd35829];
	}
	// end inline asm
	// begin inline asm
	{	
ld.global.cg.u64 %rd35833, [%rd35831];
	}
	// end inline asm
	// begin inline asm
	{	
ld.global.cg.u64 %rd35835, [%rd35833];
	}
	// end inline asm
	// begin inline asm
	{	
ld.global.cg.u64 %rd35837, [%rd35835];
	}
	// end inline asm
	// begin inline asm
	{	
ld.global.cg.u64 %rd35839, [%rd35837];
	}
	// end inline asm
	// begin inline asm
	{	
ld.global.cg.u64 %rd35841, [%rd35839];
	}
	// end inline asm
	// begin inline asm
	{	
ld.global.cg.u64 %rd35843, [%rd35841];
	}
	// end inline asm
	// begin inline asm
	{	
ld.global.cg.u64 %rd35845, [%rd35843];
	}
	// end inline asm
	// begin inline asm
	{	
ld.global.cg.u64 %rd35847, [%rd35845];
	}
	// end inline asm
	// begin inline asm
	{	
ld.global.cg.u64 %rd35849, [%rd35847];
	}
	// end inline asm
	// begin inline asm
	{	
ld.global.cg.u64 %rd35851, [%rd35849];
	}
	// end inline asm
	// begin inline asm
	{	
ld.global.cg.u64 %rd35853, [%rd35851];
	}
	// end inline asm
	// begin inline asm
	{	
ld.global.cg.u64 %rd35855, [%rd35853];
	}
	// end inline asm
	// begin inline asm
	{	
ld.global.cg.u64 %rd35857, [%rd35855];
	}
	// end inline asm
	// begin inline asm
	{	
ld.global.cg.u64 %rd35859, [%rd35857];
	}
	// end inline asm
	// begin inline asm
	{	
ld.global.cg.u64 %rd35861, [%rd35859];
	}
	// end inline asm
	// begin inline asm
	{	
ld.global.cg.u64 %rd35863, [%rd35861];
	}
	// end inline asm
	// begin inline asm
	{	
ld.global.cg.u64 %rd35865, [%rd35863];
	}
	// end inline asm
	// begin inline asm
	{	
ld.global.cg.u64 %rd35867, [%rd35865];
	}
	// end inline asm
	// begin inline asm
	{	
ld.global.cg.u64 %rd35869, [%rd35867];
	}
	// end inline asm
	// begin inline asm
	{	
ld.global.cg.u64 %rd35871, [%rd35869];
	}
	// end inline asm
	// begin inline asm
	{	
ld.global.cg.u64 %rd35873, [%rd35871];
	}
	// end inline asm
	// begin inline asm
	{	
ld.global.cg.u64 %rd35875, [%rd35873];
	}
	// end inline asm
	// begin inline asm
	{	
ld.global.cg.u64 %rd35877, [%rd35875];
	}
	// end inline asm
	// begin inline asm
	{	
ld.global.cg.u64 %rd35879, [%rd35877];
	}
	// end inline asm
	// begin inline asm
	{	
ld.global.cg.u64 %rd35881, [%rd35879];
	}
	// end inline asm
	// begin inline asm
	{	
ld.global.cg.u64 %rd35883, [%rd35881];
	}
	// end inline asm
	// begin inline asm
	{	
ld.global.cg.u64 %rd35885, [%rd35883];
	}
	// end inline asm
	// begin inline asm
	{	
ld.global.cg.u64 %rd35887, [%rd35885];
	}
	// end inline asm
	// begin inline asm
	{	
ld.global.cg.u64 %rd35889, [%rd35887];
	}
	// end inline asm
	// begin inline asm
	{	
ld.global.cg.u64 %rd35891, [%rd35889];
	}
	// end inline asm
	// begin inline asm
	{	
ld.global.cg.u64 %rd35893, [%rd35891];
	}
	// end inline asm
	// begin inline asm
	{	
ld.global.cg.u64 %rd35895, [%rd35893];
	}
	// end inline asm
	// begin inline asm
	{	
ld.global.cg.u64 %rd35897, [%rd35895];
	}
	// end inline asm
	// begin inline asm
	{	
ld.global.cg.u64 %rd35899, [%rd35897];
	}
	// end inline asm
	// begin inline asm
	{	
ld.global.cg.u64 %rd35901, [%rd35899];
	}
	// end inline asm
	// begin inline asm
	{	
ld.global.cg.u64 %rd35903, [%rd35901];
	}
	// end inline asm
	// begin inline asm
	{	
ld.global.cg.u64 %rd35905, [%rd35903];
	}
	// end inline asm
	// begin inline asm
	{	
ld.global.cg.u64 %rd35907, [%rd35905];
	}
	// end inline asm
	// begin inline asm
	{	
ld.global.cg.u64 %rd35909, [%rd35907];
	}
	// end inline asm
	// begin inline asm
	{	
ld.global.cg.u64 %rd35911, [%rd35909];
	}
	// end inline asm
	// begin inline asm
	{	
ld.global.cg.u64 %rd35913, [%rd35911];
	}
	// end inline asm
	// begin inline asm
	{	
ld.global.cg.u64 %rd35915, [%rd35913];
	}
	// end inline asm
	// begin inline asm
	{	
ld.global.cg.u64 %rd35917, [%rd35915];
	}
	// end inline asm
	// begin inline asm
	{	
ld.global.cg.u64 %rd35919, [%rd35917];
	}
	// end inline asm
	// begin inline asm
	{	
ld.global.cg.u64 %rd35921, [%rd35919];
	}
	// end inline asm
	// begin inline asm
	{	
ld.global.cg.u64 %rd35923, [%rd35921];
	}
	// end inline asm
	// begin inline asm
	{	
ld.global.cg.u64 %rd35925, [%rd35923];
	}
	// end inline asm
	// begin inline asm
	{	
ld.global.cg.u64 %rd35927, [%rd35925];
	}
	// end inline asm
	// begin inline asm
	{	
ld.global.cg.u64 %rd35929, [%rd35927];
	}
	// end inline asm
	// begin inline asm
	{	
ld.global.cg.u64 %rd35931, [%rd35929];
	}
	// end inline asm
	// begin inline asm
	{	
ld.global.cg.u64 %rd35933, [%rd35931];
	}
	// end inline asm
	// begin inline asm
	{	
ld.global.cg.u64 %rd35935, [%rd35933];
	}
	// end inline asm
	// begin inline asm
	{	
ld.global.cg.u64 %rd35937, [%rd35935];
	}
	// end inline asm
	// begin inline asm
	{	
ld.global.cg.u64 %rd35939, [%rd35937];
	}
	// end inline asm
	// begin inline asm
	{	
ld.global.cg.u64 %rd35941, [%rd35939];
	}
	// end inline asm
	// begin inline asm
	{	
ld.global.cg.u64 %rd35943, [%rd35941];
	}
	// end inline asm
	// begin inline asm
	{	
ld.global.cg.u64 %rd35945, [%rd35943];
	}
	// end inline asm
	// begin inline asm
	{	
ld.global.cg.u64 %rd35947, [%rd35945];
	}
	// end inline asm
	// begin inline asm
	{	
ld.global.cg.u64 %rd35949, [%rd35947];
	}
	// end inline asm
	// begin inline asm
	{	
ld.global.cg.u64 %rd35951, [%rd35949];
	}
	// end inline asm
	// begin inline asm
	{	
ld.global.cg.u64 %rd35953, [%rd35951];
	}
	// end inline asm
	// begin inline asm
	{	
ld.global.cg.u64 %rd35955, [%rd35953];
	}
	// end inline asm
	// begin inline asm
	{	
ld.global.cg.u64 %rd35957, [%rd35955];
	}
	// end inline asm
	// begin inline asm
	{	
ld.global.cg.u64 %rd35959, [%rd35957];
	}
	// end inline asm
	// begin inline asm
	{	
ld.global.cg.u64 %rd35961, [%rd35959];
	}
	// end inline asm
	// begin inline asm
	{	
ld.global.cg.u64 %rd35963, [%rd35961];
	}
	// end inline asm
	// begin inline asm
	{	
ld.global.cg.u64 %rd35965, [%rd35963];
	}
	// end inline asm
	// begin inline asm
	{	
ld.global.cg.u64 %rd35967, [%rd35965];
	}
	// end inline asm
	// begin inline asm
	{	
ld.global.cg.u64 %rd35969, [%rd35967];
	}
	// end inline asm
	// begin inline asm
	{	
ld.global.cg.u64 %rd35971, [%rd35969];
	}
	// end inline asm
	// begin inline asm
	{	
ld.global.cg.u64 %rd35973, [%rd35971];
	}
	// end inline asm
	// begin inline asm
	{	
ld.global.cg.u64 %rd35975, [%rd35973];
	}
	// end inline asm
	// begin inline asm
	{	
ld.global.cg.u64 %rd35977, [%rd35975];
	}
	// end inline asm
	// begin inline asm
	{	
ld.global.cg.u64 %rd35979, [%rd35977];
	}
	// end inline asm
	// begin inline asm
	{	
ld.global.cg.u64 %rd35981, [%rd35979];
	}
	// end inline asm
	// begin inline asm
	{	
ld.global.cg.u64 %rd35983, [%rd35981];
	}
	// end inline asm
	// begin inline asm
	{	
ld.global.cg.u64 %rd35985, [%rd35983];
	}
	// end inline asm
	// begin inline asm
	{	
ld.global.cg.u64 %rd35987, [%rd35985];
	}
	// end inline asm
	// begin inline asm
	{	
ld.global.cg.u64 %rd35989, [%rd35987];
	}
	// end inline asm
	// begin inline asm
	{	
ld.global.cg.u64 %rd35991, [%rd35989];
	}
	// end inline asm
	// begin inline asm
	{	
ld.global.cg.u64 %rd35993, [%rd35991];
	}
	// end inline asm
	// begin inline asm
	{	
ld.global.cg.u64 %rd35995, [%rd35993];
	}
	// end inline asm
	// begin inline asm
	{	
ld.global.cg.u64 %rd35997, [%rd35995];
	}
	// end inline asm
	// begin inline asm
	{	
ld.global.cg.u64 %rd35999, [%rd35997];
	}
	// end inline asm
	// begin inline asm
	{	
ld.global.cg.u64 %rd36001, [%rd35999];
	}
	// end inline asm
	// begin inline asm
	{	
ld.global.cg.u64 %rd36003, [%rd36001];
	}
	// end inline asm
	// begin inline asm
	{	
ld.global.cg.u64 %rd36005, [%rd36003];
	}
	// end inline asm
	// begin inline asm
	{	
ld.global.cg.u64 %rd36007, [%rd36005];
	}
	// end inline asm
	// begin inline asm
	{	
ld.global.cg.u64 %rd36009, [%rd36007];
	}
	// end inline asm
	// begin inline asm
	{	
ld.global.cg.u64 %rd36011, [%rd36009];
	}
	// end inline asm
	// begin inline asm
	{	
ld.global.cg.u64 %rd36013, [%rd36011];
	}
	// end inline asm
	// begin inline asm
	{	
ld.global.cg.u64 %rd36015, [%rd36013];
	}
	// end inline asm
	// begin inline asm
	{	
ld.global.cg.u64 %rd36017, [%rd36015];
	}
	// end inline asm
	// begin inline asm
	{	
ld.global.cg.u64 %rd36019, [%rd36017];
	}
	// end inline asm
	// begin inline asm
	{	
ld.global.cg.u64 %rd36021, [%rd36019];
	}
	// end inline asm
	// begin inline asm
	{	
ld.global.cg.u64 %rd36023, [%rd36021];
	}
	// end inline asm
	// begin inline asm
	{	
ld.global.cg.u64 %rd36025, [%rd36023];
	}
	// end inline asm
	// begin inline asm
	{	
ld.global.cg.u64 %rd36027, [%rd36025];
	}
	// end inline asm
	// begin inline asm
	{	
ld.global.cg.u64 %rd36029, [%rd36027];
	}
	// end inline asm
	// begin inline asm
	{	
ld.global.cg.u64 %rd36031, [%rd36029];
	}
	// end inline asm
	// begin inline asm
	{	
ld.global.cg.u64 %rd36033, [%rd36031];
	}
	// end inline asm
	// begin inline asm
	{	
ld.global.cg.u64 %rd36035, [%rd36033];
	}
	// end inline asm
	// begin inline asm
	{	
ld.global.cg.u64 %rd36037, [%rd36035];
	}
	// end inline asm
	// begin inline asm
	{	
ld.global.cg.u64 %rd36039, [%rd36037];
	}
	// end inline asm
	// begin inline asm
	{	
ld.global.cg.u64 %rd36041, [%rd36039];
	}
	// end inline asm
	// begin inline asm
	{	
ld.global.cg.u64 %rd36043, [%rd36041];
	}
	// end inline asm
	// begin inline asm
	{	
ld.global.cg.u64 %rd36045, [%rd36043];
	}
	// end inline asm
	// begin inline asm
	{	
ld.global.cg.u64 %rd36047, [%rd36045];
	}
	// end inline asm
	// begin inline asm
	{	
ld.global.cg.u64 %rd36049, [%rd36047];
	}
	// end inline asm
	// begin inline asm
	{	
ld.global.cg.u64 %rd36051, [%rd36049];
	}
	// end inline asm
	// begin inline asm
	{	
ld.global.cg.u64 %rd36053, [%rd36051];
	}
	// end inline asm
	// begin inline asm
	{	
ld.global.cg.u64 %rd36055, [%rd36053];
	}
	// end inline asm
	// begin inline asm
	{	
ld.global.cg.u64 %rd36057, [%rd36055];
	}
	// end inline asm
	// begin inline asm
	{	
ld.global.cg.u64 %rd36059, [%rd36057];
	}
	// end inline asm
	// begin inline asm
	{	
ld.global.cg.u64 %rd36061, [%rd36059];
	}
	// end inline asm
	// begin inline asm
	{	
ld.global.cg.u64 %rd36063, [%rd36061];
	}
	// end inline asm
	// begin inline asm
	{	
ld.global.cg.u64 %rd36065, [%rd36063];
	}
	// end inline asm
	// begin inline asm
	{	
ld.global.cg.u64 %rd36067, [%rd36065];
	}
	// end inline asm
	// begin inline asm
	{	
ld.global.cg.u64 %rd36069, [%rd36067];
	}
	// end inline asm
	// begin inline asm
	{	
ld.global.cg.u64 %rd36071, [%rd36069];
	}
	// end inline asm
	// begin inline asm
	{	
ld.global.cg.u64 %rd36073, [%rd36071];
	}
	// end inline asm
	// begin inline asm
	{	
ld.global.cg.u64 %rd36075, [%rd36073];
	}
	// end inline asm
	// begin inline asm
	{	
ld.global.cg.u64 %rd36077, [%rd36075];
	}
	// end inline asm
	// begin inline asm
	{	
ld.global.cg.u64 %rd36079, [%rd36077];
	}
	// end inline asm
	// begin inline asm
	{	
ld.global.cg.u64 %rd36081, [%rd36079];
	}
	// end inline asm
	// begin inline asm
	{	
ld.global.cg.u64 %rd36083, [%rd36081];
	}
	// end inline asm
	// begin inline asm
	{	
ld.global.cg.u64 %rd36085, [%rd36083];
	}
	// end inline asm
	// begin inline asm
	{	
ld.global.cg.u64 %rd36087, [%rd36085];
	}
	// end inline asm
	// begin inline asm
	{	
ld.global.cg.u64 %rd36089, [%rd36087];
	}
	// end inline asm
	// begin inline asm
	{	
ld.global.cg.u64 %rd36091, [%rd36089];
	}
	// end inline asm
	// begin inline asm
	{	
ld.global.cg.u64 %rd36093, [%rd36091];
	}
	// end inline asm
	// begin inline asm
	{	
ld.global.cg.u64 %rd36095, [%rd36093];
	}
	// end inline asm
	// begin inline asm
	{	
ld.global.cg.u64 %rd36097, [%rd36095];
	}
	// end inline asm
	// begin inline asm
	{	
ld.global.cg.u64 %rd36099, [%rd36097];
	}
	// end inline asm
	// begin inline asm
	{	
ld.global.cg.u64 %rd36101, [%rd36099];
	}
	// end inline asm
	// begin inline asm
	{	
ld.global.cg.u64 %rd36103, [%rd36101];
	}
	// end inline asm
	// begin inline asm
	{	
ld.global.cg.u64 %rd36105, [%rd36103];
	}
	// end inline asm
	// begin inline asm
	{	
ld.global.cg.u64 %rd36107, [%rd36105];
	}
	// end inline asm
	// begin inline asm
	{	
ld.global.cg.u64 %rd36109, [%rd36107];
	}
	// end inline asm
	// begin inline asm
	{	
ld.global.cg.u64 %rd36111, [%rd36109];
	}
	// end inline asm
	// begin inline asm
	{	
ld.global.cg.u64 %rd36113, [%rd36111];
	}
	// end inline asm
	// begin inline asm
	{	
ld.global.cg.u64 %rd36115, [%rd36113];
	}
	// end inline asm
	// begin inline asm
	{	
ld.global.cg.u64 %rd36117, [%rd36115];
	}
	// end inline asm
	// begin inline asm
	{	
ld.global.cg.u64 %rd36119, [%rd36117];
	}
	// end inline asm
	// begin inline asm
	{	
ld.global.cg.u64 %rd36121, [%rd36119];
	}
	// end inline asm
	// begin inline asm
	{	
ld.global.cg.u64 %rd36123, [%rd36121];
	}
	// end inline asm
	// begin inline asm
	{	
ld.global.cg.u64 %rd36125, [%rd36123];
	}
	// end inline asm
	// begin inline asm
	{	
ld.global.cg.u64 %rd36127, [%rd36125];
	}
	// end inline asm
	// begin inline asm
	{	
ld.global.cg.u64 %rd36129, [%rd36127];
	}
	// end inline asm
	// begin inline asm
	{	
ld.global.cg.u64 %rd36131, [%rd36129];
	}
	// end inline asm
	// begin inline asm
	{	
ld.global.cg.u64 %rd36133, [%rd36131];
	}
	// end inline asm
	// begin inline asm
	{	
ld.global.cg.u64 %rd36135, [%rd36133];
	}
	// end inline asm
	// begin inline asm
	{	
ld.global.cg.u64 %rd36137, [%rd36135];
	}
	// end inline asm
	// begin inline asm
	{	
ld.global.cg.u64 %rd36139, [%rd36137];
	}
	// end inline asm
	// begin inline asm
	{	
ld.global.cg.u64 %rd36141, [%rd36139];
	}
	// end inline asm
	// begin inline asm
	{	
ld.global.cg.u64 %rd36143, [%rd36141];
	}
	// end inline asm
	// begin inline asm
	{	
ld.global.cg.u64 %rd36145, [%rd36143];
	}
	// end inline asm
	// begin inline asm
	{	
ld.global.cg.u64 %rd36147, [%rd36145];
	}
	// end inline asm
	// begin inline asm
	{	
ld.global.cg.u64 %rd36149, [%rd36147];
	}
	// end inline asm
	// begin inline asm
	{	
ld.global.cg.u64 %rd36151, [%rd36149];
	}
	// end inline asm
	// begin inline asm
	{	
ld.global.cg.u64 %rd36153, [%rd36151];
	}
	// end inline asm
	// begin inline asm
	{	
ld.global.cg.u64 %rd36155, [%rd36153];
	}
	// end inline asm
	// begin inline asm
	{	
ld.global.cg.u64 %rd36157, [%rd36155];
	}
	// end inline asm
	// begin inline asm
	{	
ld.global.cg.u64 %rd36159, [%rd36157];
	}
	// end inline asm
	// begin inline asm
	{	
ld.global.cg.u64 %rd36161, [%rd36159];
	}
	// end inline asm
	// begin inline asm
	{	
ld.global.cg.u64 %rd36163, [%rd36161];
	}
	// end inline asm
	// begin inline asm
	{	
ld.global.cg.u64 %rd36165, [%rd36163];
	}
	// end inline asm
	// begin inline asm
	{	
ld.global.cg.u64 %rd36167, [%rd36165];
	}
	// end inline asm
	// begin inline asm
	{	
ld.global.cg.u64 %rd36169, [%rd36167];
	}
	// end inline asm
	// begin inline asm
	{	
ld.global.cg.u64 %rd36171, [%rd36169];
	}
	// end inline asm
	// begin inline asm
	{	
ld.global.cg.u64 %rd36173, [%rd36171];
	}
	// end inline asm
	// begin inline asm
	{	
ld.global.cg.u64 %rd36175, [%rd36173];
	}
	// end inline asm
	// begin inline asm
	{	
ld.global.cg.u64 %rd36177, [%rd36175];
	}
	// end inline asm
	// begin inline asm
	{	
ld.global.cg.u64 %rd36179, [%rd36177];
	}
	// end inline asm
	// begin inline asm
	{	
ld.global.cg.u64 %rd36181, [%rd36179];
	}
	// end inline asm
	// begin inline asm
	{	
ld.global.cg.u64 %rd36183, [%rd36181];
	}
	// end inline asm
	// begin inline asm
	{	
ld.global.cg.u64 %rd36185, [%rd36183];
	}
	// end inline asm
	// begin inline asm
	{	
ld.global.cg.u64 %rd36187, [%rd36185];
	}
	// end inline asm
	// begin inline asm
	{	
ld.global.cg.u64 %rd36189, [%rd36187];
	}
	// end inline asm
	// begin inline asm
	{	
ld.global.cg.u64 %rd36191, [%rd36189];
	}
	// end inline asm
	// begin inline asm
	{	
ld.global.cg.u64 %rd36193, [%rd36191];
	}
	// end inline asm
	// begin inline asm
	{	
ld.global.cg.u64 %rd36195, [%rd36193];
	}
	// end inline asm
	// begin inline asm
	{	
ld.global.cg.u64 %rd36197, [%rd36195];
	}
	// end inline asm
	// begin inline asm
	{	
ld.global.cg.u64 %rd36199, [%rd36197];
	}
	// end inline asm
	// begin inline asm
	{	
ld.global.cg.u64 %rd36201, [%rd36199];
	}
	// end inline asm
	// begin inline asm
	{	
ld.global.cg.u64 %rd36203, [%rd36201];
	}
	// end inline asm
	// begin inline asm
	{	
ld.global.cg.u64 %rd36205, [%rd36203];
	}
	// end inline asm
	// begin inline asm
	{	
ld.global.cg.u64 %rd36207, [%rd36205];
	}
	// end inline asm
	// begin inline asm
	{	
ld.global.cg.u64 %rd36209, [%rd36207];
	}
	// end inline asm
	// begin inline asm
	{	
ld.global.cg.u64 %rd36211, [%rd36209];
	}
	// end inline asm
	// begin inline asm
	{	
ld.global.cg.u64 %rd36213, [%rd36211];
	}
	// end inline asm
	// begin inline asm
	{	
ld.global.cg.u64 %rd36215, [%rd36213];
	}
	// end inline asm
	// begin inline asm
	{	
ld.global.cg.u64 %rd36217, [%rd36215];
	}
	// end inline asm
	// begin inline asm
	{	
ld.global.cg.u64 %rd36219, [%rd36217];
	}
	// end inline asm
	// begin inline asm
	{	
ld.global.cg.u64 %rd36221, [%rd36219];
	}
	// end inline asm
	// begin inline asm
	{	
ld.global.cg.u64 %rd36223, [%rd36221];
	}
	// end inline asm
	// begin inline asm
	{	
ld.global.cg.u64 %rd36225, [%rd36223];
	}
	// end inline asm
	// begin inline asm
	{	
ld.global.cg.u64 %rd36227, [%rd36225];
	}
	// end inline asm
	// begin inline asm
	{	
ld.global.cg.u64 %rd36229, [%rd36227];
	}
	// end inline asm
	// begin inline asm
	{	
ld.global.cg.u64 %rd36231, [%rd36229];
	}
	// end inline asm
	// begin inline asm
	{	
ld.global.cg.u64 %rd36233, [%rd36231];
	}
	// end inline asm
	// begin inline asm
	{	
ld.global.cg.u64 %rd36235, [%rd36233];
	}
	// end inline asm
	// begin inline asm
	{	
ld.global.cg.u64 %rd36237, [%rd36235];
	}
	// end inline asm
	// begin inline asm
	{	
ld.global.cg.u64 %rd36239, [%rd36237];
	}
	// end inline asm
	// begin inline asm
	{	
ld.global.cg.u64 %rd36241, [%rd36239];
	}
	// end inline asm
	// begin inline asm
	{	
ld.global.cg.u64 %rd36243, [%rd36241];
	}
	// end inline asm
	// begin inline asm
	{	
ld.global.cg.u64 %rd36245, [%rd36243];
	}
	// end inline asm
	// begin inline asm
	{	
ld.global.cg.u64 %rd36247, [%rd36245];
	}
	// end inline asm
	// begin inline asm
	{	
ld.global.cg.u64 %rd36249, [%rd36247];
	}
	// end inline asm
	// begin inline asm
	{	
ld.global.cg.u64 %rd36251, [%rd36249];
	}
	// end inline asm
	// begin inline asm
	{	
ld.global.cg.u64 %rd36253, [%rd36251];
	}
	// end inline asm
	// begin inline asm
	{	
ld.global.cg.u64 %rd36255, [%rd36253];
	}
	// end inline asm
	// begin inline asm
	{	
ld.global.cg.u64 %rd36257, [%rd36255];
	}
	// end inline asm
	// begin inline asm
	{	
ld.global.cg.u64 %rd36259, [%rd36257];
	}
	// end inline asm
	// begin inline asm
	{	
ld.global.cg.u64 %rd36261, [%rd36259];
	}
	// end inline asm
	// begin inline asm
	{	
ld.global.cg.u64 %rd36263, [%rd36261];
	}
	// end inline asm
	// begin inline asm
	{	
ld.global.cg.u64 %rd36265, [%rd36263];
	}
	// end inline asm
	// begin inline asm
	{	
ld.global.cg.u64 %rd36267, [%rd36265];
	}
	// end inline asm
	// begin inline asm
	{	
ld.global.cg.u64 %rd36269, [%rd36267];
	}
	// end inline asm
	// begin inline asm
	{	
ld.global.cg.u64 %rd36271, [%rd36269];
	}
	// end inline asm
	// begin inline asm
	{	
ld.global.cg.u64 %rd36273, [%rd36271];
	}
	// end inline asm
	// begin inline asm
	{	
ld.global.cg.u64 %rd36275, [%rd36273];
	}
	// end inline asm
	// begin inline asm
	{	
ld.global.cg.u64 %rd36277, [%rd36275];
	}
	// end inline asm
	// begin inline asm
	{	
ld.global.cg.u64 %rd36279, [%rd36277];
	}
	// end inline asm
	// begin inline asm
	{	
ld.global.cg.u64 %rd36281, [%rd36279];
	}
	// end inline asm
	// begin inline asm
	{	
ld.global.cg.u64 %rd36283, [%rd36281];
	}
	// end inline asm
	// begin inline asm
	{	
ld.global.cg.u64 %rd36285, [%rd36283];
	}
	// end inline asm
	// begin inline asm
	{	
ld.global.cg.u64 %rd36287, [%rd36285];
	}
	// end inline asm
	// begin inline asm
	{	
ld.global.cg.u64 %rd36289, [%rd36287];
	}
	// end inline asm
	// begin inline asm
	{	
ld.global.cg.u64 %rd36291, [%rd36289];
	}
	// end inline asm
	// begin inline asm
	{	
ld.global.cg.u64 %rd36293, [%rd36291];
	}
	// end inline asm
	// begin inline asm
	{	
ld.global.cg.u64 %rd36295, [%rd36293];
	}
	// end inline asm
	// begin inline asm
	{	
ld.global.cg.u64 %rd36297, [%rd36295];
	}
	// end inline asm
	// begin inline asm
	{	
ld.global.cg.u64 %rd36299, [%rd36297];
	}
	// end inline asm
	// begin inline asm
	{	
ld.global.cg.u64 %rd36301, [%rd36299];
	}
	// end inline asm
	// begin inline asm
	{	
ld.global.cg.u64 %rd36303, [%rd36301];
	}
	// end inline asm
	// begin inline asm
	{	
ld.global.cg.u64 %rd36305, [%rd36303];
	}
	// end inline asm
	// begin inline asm
	{	
ld.global.cg.u64 %rd36307, [%rd36305];
	}
	// end inline asm
	// begin inline asm
	{	
ld.global.cg.u64 %rd36309, [%rd36307];
	}
	// end inline asm
	// begin inline asm
	{	
ld.global.cg.u64 %rd36311, [%rd36309];
	}
	// end inline asm
	// begin inline asm
	{	
ld.global.cg.u64 %rd36313, [%rd36311];
	}
	// end inline asm
	// begin inline asm
	{	
ld.global.cg.u64 %rd36315, [%rd36313];
	}
	// end inline asm
	// begin inline asm
	{	
ld.global.cg.u64 %rd36317, [%rd36315];
	}
	// end inline asm
	// begin inline asm
	{	
ld.global.cg.u64 %rd36319, [%rd36317];
	}
	// end inline asm
	// begin inline asm
	{	
ld.global.cg.u64 %rd36321, [%rd36319];
	}
	// end inline asm
	// begin inline asm
	{	
ld.global.cg.u64 %rd36323, [%rd36321];
	}
	// end inline asm
	// begin inline asm
	{	
ld.global.cg.u64 %rd36325, [%rd36323];
	}
	// end inline asm
	// begin inline asm
	{	
ld.global.cg.u64 %rd36327, [%rd36325];
	}
	// end inline asm
	// begin inline asm
	{	
ld.global.cg.u64 %rd36329, [%rd36327];
	}
	// end inline asm
	// begin inline asm
	{	
ld.global.cg.u64 %rd36331, [%rd36329];
	}
	// end inline asm
	// begin inline asm
	{	
ld.global.cg.u64 %rd36333, [%rd36331];
	}
	// end inline asm
	// begin inline asm
	{	
ld.global.cg.u64 %rd36335, [%rd36333];
	}
	// end inline asm
	// begin inline asm
	{	
ld.global.cg.u64 %rd36337, [%rd36335];
	}
	// end inline asm
	// begin inline asm
	{	
ld.global.cg.u64 %rd36339, [%rd36337];
	}
	// end inline asm
	// begin inline asm
	{	
ld.global.cg.u64 %rd36341, [%rd36339];
	}
	// end inline asm
	// begin inline asm
	{	
ld.global.cg.u64 %rd36343, [%rd36341];
	}
	// end inline asm
	// begin inline asm
	{	
ld.global.cg.u64 %rd36345, [%rd36343];
	}
	// end inline asm
	// begin inline asm
	{	
ld.global.cg.u64 %rd36347, [%rd36345];
	}
	// end inline asm
	// begin inline asm
	{	
ld.global.cg.u64 %rd36349, [%rd36347];
	}
	// end inline asm
	// begin inline asm
	{	
ld.global.cg.u64 %rd36351, [%rd36349];
	}
	// end inline asm
	// begin inline asm
	{	
ld.global.cg.u64 %rd36353, [%rd36351];
	}
	// end inline asm
	// begin inline asm
	{	
ld.global.cg.u64 %rd36355, [%rd36353];
	}
	// end inline asm
	// begin inline asm
	{	
ld.global.cg.u64 %rd36357, [%rd36355];
	}
	// end inline asm
	// begin inline asm
	{	
ld.global.cg.u64 %rd36359, [%rd36357];
	}
	// end inline asm
	// begin inline asm
	{	
ld.global.cg.u64 %rd36361, [%rd36359];
	}
	// end inline asm
	// begin inline asm
	{	
ld.global.cg.u64 %rd36363, [%rd36361];
	}
	// end inline asm
	// begin inline asm
	{	
ld.global.cg.u64 %rd36365, [%rd36363];
	}
	// end inline asm
	// begin inline asm
	{	
ld.global.cg.u64 %rd36367, [%rd36365];
	}
	// end inline asm
	// begin inline asm
	{	
ld.global.cg.u64 %rd36369, [%rd36367];
	}
	// end inline asm
	// begin inline asm
	{	
ld.global.cg.u64 %rd36371, [%rd36369];
	}
	// end inline asm
	// begin inline asm
	{	
ld.global.cg.u64 %rd36373, [%rd36371];
	}
	// end inline asm
	// begin inline asm
	{	
ld.global.cg.u64 %rd36375, [%rd36373];
	}
	// end inline asm
	// begin inline asm
	{	
ld.global.cg.u64 %rd36377, [%rd36375];
	}
	// end inline asm
	// begin inline asm
	{	
ld.global.cg.u64 %rd36379, [%rd36377];
	}
	// end inline asm
	// begin inline asm
	{	
ld.global.cg.u64 %rd36381, [%rd36379];
	}
	// end inline asm
	// begin inline asm
	{	
ld.global.cg.u64 %rd36383, [%rd36381];
	}
	// end inline asm
	// begin inline asm
	{	
ld.global.cg.u64 %rd36385, [%rd36383];
	}
	// end inline asm
	// begin inline asm
	{	
ld.global.cg.u64 %rd36387, [%rd36385];
	}
	// end inline asm
	// begin inline asm
	{	
ld.global.cg.u64 %rd36389, [%rd36387];
	}
	// end inline asm
	// begin inline asm
	{	
ld.global.cg.u64 %rd36391, [%rd36389];
	}
	// end inline asm
	// begin inline asm
	{	
ld.global.cg.u64 %rd36393, [%rd36391];
	}
	// end inline asm
	// begin inline asm
	{	
ld.global.cg.u64 %rd36395, [%rd36393];
	}
	// end inline asm
	// begin inline asm
	{	
ld.global.cg.u64 %rd36397, [%rd36395];
	}
	// end inline asm
	// begin inline asm
	{	
ld.global.cg.u64 %rd36399, [%rd36397];
	}
	// end inline asm
	// begin inline asm
	{	
ld.global.cg.u64 %rd36401, [%rd36399];
	}
	// end inline asm
	// begin inline asm
	{	
ld.global.cg.u64 %rd36403, [%rd36401];
	}
	// end inline asm
	// begin inline asm
	{	
ld.global.cg.u64 %rd36405, [%rd36403];
	}
	// end inline asm
	// begin inline asm
	{	
ld.global.cg.u64 %rd36407, [%rd36405];
	}
	// end inline asm
	// begin inline asm
	{	
ld.global.cg.u64 %rd36409, [%rd36407];
	}
	// end inline asm
	// begin inline asm
	{	
ld.global.cg.u64 %rd36411, [%rd36409];
	}
	// end inline asm
	// begin inline asm
	{	
ld.global.cg.u64 %rd36413, [%rd36411];
	}
	// end inline asm
	// begin inline asm
	{	
ld.global.cg.u64 %rd36415, [%rd36413];
	}
	// end inline asm
	// begin inline asm
	{	
ld.global.cg.u64 %rd36417, [%rd36415];
	}
	// end inline asm
	// begin inline asm
	{	
ld.global.cg.u64 %rd36419, [%rd36417];
	}
	// end inline asm
	// begin inline asm
	{	
ld.global.cg.u64 %rd36421, [%rd36419];
	}
	// end inline asm
	// begin inline asm
	{	
ld.global.cg.u64 %rd36423, [%rd36421];
	}
	// end inline asm
	// begin inline asm
	{	
ld.global.cg.u64 %rd36425, [%rd36423];
	}
	// end inline asm
	// begin inline asm
	{	
ld.global.cg.u64 %rd36427, [%rd36425];
	}
	// end inline asm
	// begin inline asm
	{	
ld.global.cg.u64 %rd36429, [%rd36427];
	}
	// end inline asm
	// begin inline asm
	{	
ld.global.cg.u64 %rd36431, [%rd36429];
	}
	// end inline asm
	// begin inline asm
	{	
ld.global.cg.u64 %rd36433, [%rd36431];
	}
	// end inline asm
	// begin inline asm
	{	
ld.global.cg.u64 %rd36435, [%rd36433];
	}
	// end inline asm
	// begin inline asm
	{	
ld.global.cg.u64 %rd36437, [%rd36435];
	}
	// end inline asm
	// begin inline asm
	{	
ld.global.cg.u64 %rd36439, [%rd36437];
	}
	// end inline asm
	// begin inline asm
	{	
ld.global.cg.u64 %rd36441, [%rd36439];
	}
	// end inline asm
	// begin inline asm
	{	
ld.global.cg.u64 %rd36443, [%rd36441];
	}
	// end inline asm
	// begin inline asm
	{	
ld.global.cg.u64 %rd36445, [%rd36443];
	}
	// end inline asm
	// begin inline asm
	{	
ld.global.cg.u64 %rd36447, [%rd36445];
	}
	// end inline asm
	// begin inline asm
	{	
ld.global.cg.u64 %rd36449, [%rd36447];
	}
	// end inline asm
	// begin inline asm
	{	
ld.global.cg.u64 %rd36451, [%rd36449];
	}
	// end inline asm
	// begin inline asm
	{	
ld.global.cg.u64 %rd36453, [%rd36451];
	}
	// end inline asm
	// begin inline asm
	{	
ld.global.cg.u64 %rd36455, [%rd36453];
	}
	// end inline asm
	// begin inline asm
	{	
ld.global.cg.u64 %rd36457, [%rd36455];
	}
	// end inline asm
	// begin inline asm
	{	
ld.global.cg.u64 %rd36459, [%rd36457];
	}
	// end inline asm
	// begin inline asm
	{	
ld.global.cg.u64 %rd36461, [%rd36459];
	}
	// end inline asm
	// begin inline asm
	{	
ld.global.cg.u64 %rd36463, [%rd36461];
	}
	// end inline asm
	// begin inline asm
	{	
ld.global.cg.u64 %rd36465, [%rd36463];
	}
	// end inline asm
	// begin inline asm
	{	
ld.global.cg.u64 %rd36467, [%rd36465];
	}
	// end inline asm
	// begin inline asm
	{	
ld.global.cg.u64 %rd36469, [%rd36467];
	}
	// end inline asm
	// begin inline asm
	{	
ld.global.cg.u64 %rd36471, [%rd36469];
	}
	// end inline asm
	// begin inline asm
	{	
ld.global.cg.u64 %rd36473, [%rd36471];
	}
	// end inline asm
	// begin inline asm
	{	
ld.global.cg.u64 %rd36475, [%rd36473];
	}
	// end inline asm
	// begin inline asm
	{	
ld.global.cg.u64 %rd36477, [%rd36475];
	}
	// end inline asm
	// begin inline asm
	{	
ld.global.cg.u64 %rd36479, [%rd36477];
	}
	// end inline asm
	// begin inline asm
	{	
ld.global.cg.u64 %rd36481, [%rd36479];
	}
	// end inline asm
	// begin inline asm
	{	
ld.global.cg.u64 %rd36483, [%rd36481];
	}
	// end inline asm
	// begin inline asm
	{	
ld.global.cg.u64 %rd36485, [%rd36483];
	}
	// end inline asm
	// begin inline asm
	{	
ld.global.cg.u64 %rd36487, [%rd36485];
	}
	// end inline asm
	// begin inline asm
	{	
ld.global.cg.u64 %rd36489, [%rd36487];
	}
	// end inline asm
	// begin inline asm
	{	
ld.global.cg.u64 %rd36491, [%rd36489];
	}
	// end inline asm
	// begin inline asm
	{	
ld.global.cg.u64 %rd36493, [%rd36491];
	}
	// end inline asm
	// begin inline asm
	{	
ld.global.cg.u64 %rd36495, [%rd36493];
	}
	// end inline asm
	// begin inline asm
	{	
ld.global.cg.u64 %rd36497, [%rd36495];
	}
	// end inline asm
	// begin inline asm
	{	
ld.global.cg.u64 %rd36499, [%rd36497];
	}
	// end inline asm
	// begin inline asm
	{	
ld.global.cg.u64 %rd36501, [%rd36499];
	}
	// end inline asm
	// begin inline asm
	{	
ld.global.cg.u64 %rd36503, [%rd36501];
	}
	// end inline asm
	// begin inline asm
	{	
ld.global.cg.u64 %rd36505, [%rd36503];
	}
	// end inline asm
	// begin inline asm
	{	
ld.global.cg.u64 %rd36507, [%rd36505];
	}
	// end inline asm
	// begin inline asm
	{	
ld.global.cg.u64 %rd36509, [%rd36507];
	}
	// end inline asm
	// begin inline asm
	{	
ld.global.cg.u64 %rd36511, [%rd36509];
	}
	// end inline asm
	// begin inline asm
	{	
ld.global.cg.u64 %rd36513, [%rd36511];
	}
	// end inline asm
	// begin inline asm
	{	
ld.global.cg.u64 %rd36515, [%rd36513];
	}
	// end inline asm
	// begin inline asm
	{	
ld.global.cg.u64 %rd36517, [%rd36515];
	}
	// end inline asm
	// begin inline asm
	{	
ld.global.cg.u64 %rd36519, [%rd36517];
	}
	// end inline asm
	// begin inline asm
	{	
ld.global.cg.u64 %rd36521, [%rd36519];
	}
	// end inline asm
	// begin inline asm
	{	
ld.global.cg.u64 %rd36523, [%rd36521];
	}
	// end inline asm
	// begin inline asm
	{	
ld.global.cg.u64 %rd36525, [%rd36523];
	}
	// end inline asm
	// begin inline asm
	{	
ld.global.cg.u64 %rd36527, [%rd36525];
	}
	// end inline asm
	// begin inline asm
	{	
ld.global.cg.u64 %rd36529, [%rd36527];
	}
	// end inline asm
	// begin inline asm
	{	
ld.global.cg.u64 %rd36531, [%rd36529];
	}
	// end inline asm
	// begin inline asm
	{	
ld.global.cg.u64 %rd36533, [%rd36531];
	}
	// end inline asm
	// begin inline asm
	{	
ld.global.cg.u64 %rd36535, [%rd36533];
	}
	// end inline asm
	// begin inline asm
	{	
ld.global.cg.u64 %rd36537, [%rd36535];
	}
	// end inline asm
	// begin inline asm
	{	
ld.global.cg.u64 %rd36539, [%rd36537];
	}
	// end inline asm
	// begin inline asm
	{	
ld.global.cg.u64 %rd36541, [%rd36539];
	}
	// end inline asm
	// begin inline asm
	{	
ld.global.cg.u64 %rd36543, [%rd36541];
	}
	// end inline asm
	// begin inline asm
	{	
ld.global.cg.u64 %rd36545, [%rd36543];
	}
	// end inline asm
	// begin inline asm
	{	
ld.global.cg.u64 %rd36547, [%rd36545];
	}
	// end inline asm
	// begin inline asm
	{	
ld.global.cg.u64 %rd36549, [%rd36547];
	}
	// end inline asm
	// begin inline asm
	{	
ld.global.cg.u64 %rd36551, [%rd36549];
	}
	// end inline asm
	// begin inline asm
	{	
ld.global.cg.u64 %rd36553, [%rd36551];
	}
	// end inline asm
	// begin inline asm
	{	
ld.global.cg.u64 %rd36555, [%rd36553];
	}
	// end inline asm
	// begin inline asm
	{	
ld.global.cg.u64 %rd36557, [%rd36555];
	}
	// end inline asm
	// begin inline asm
	{	
ld.global.cg.u64 %rd36559, [%rd36557];
	}
	// end inline asm
	// begin inline asm
	{	
ld.global.cg.u64 %rd36561, [%rd36559];
	}
	// end inline asm
	// begin inline asm
	{	
ld.global.cg.u64 %rd36563, [%rd36561];
	}
	// end inline asm
	// begin inline asm
	{	
ld.global.cg.u64 %rd36565, [%rd36563];
	}
	// end inline asm
	// begin inline asm
	{	
ld.global.cg.u64 %rd36567, [%rd36565];
	}
	// end inline asm
	// begin inline asm
	{	
ld.global.cg.u64 %rd36569, [%rd36567];
	}
	// end inline asm
	// begin inline asm
	{	
ld.global.cg.u64 %rd36571, [%rd36569];
	}
	// end inline asm
	// begin inline asm
	{	
ld.global.cg.u64 %rd36573, [%rd36571];
	}
	// end inline asm
	// begin inline asm
	{	
ld.global.cg.u64 %rd36575, [%rd36573];
	}
	// end inline asm
	// begin inline asm
	{	
ld.global.cg.u64 %rd36577, [%rd36575];
	}
	// end inline asm
	// begin inline asm
	{	
ld.global.cg.u64 %rd36579, [%rd36577];
	}
	// end inline asm
	// begin inline asm
	{	
ld.global.cg.u64 %rd36581, [%rd36579];
	}
	// end inline asm
	// begin inline asm
	{	
ld.global.cg.u64 %rd36583, [%rd36581];
	}
	// end inline asm
	// begin inline asm
	{	
ld.global.cg.u64 %rd36585, [%rd36583];
	}
	// end inline asm
	// begin inline asm
	{	
ld.global.cg.u64 %rd36587, [%rd36585];
	}
	// end inline asm
	// begin inline asm
	{	
ld.global.cg.u64 %rd36589, [%rd36587];
	}
	// end inline asm
	// begin inline asm
	{	
ld.global.cg.u64 %rd36591, [%rd36589];
	}
	// end inline asm
	// begin inline asm
	{	
ld.global.cg.u64 %rd36593, [%rd36591];
	}
	// end inline asm
	// begin inline asm
	{	
ld.global.cg.u64 %rd36595, [%rd36593];
	}
	// end inline asm
	// begin inline asm
	{	
ld.global.cg.u64 %rd36597, [%rd36595];
	}
	// end inline asm
	// begin inline asm
	{	
ld.global.cg.u64 %rd36599, [%rd36597];
	}
	// end inline asm
	// begin inline asm
	{	
ld.global.cg.u64 %rd36601, [%rd36599];
	}
	// end inline asm
	// begin inline asm
	{	
ld.global.cg.u64 %rd36603, [%rd36601];
	}
	// end inline asm
	// begin inline asm
	{	
ld.global.cg.u64 %rd36605, [%rd36603];
	}
	// end inline asm
	// begin inline asm
	{	
ld.global.cg.u64 %rd36607, [%rd36605];
	}
	// end inline asm
	// begin inline asm
	{	
ld.global.cg.u64 %rd36609, [%rd36607];
	}
	// end inline asm
	// begin inline asm
	{	
ld.global.cg.u64 %rd36611, [%rd36609];
	}
	// end inline asm
	// begin inline asm
	{	
ld.global.cg.u64 %rd36613, [%rd36611];
	}
	// end inline asm
	// begin inline asm
	{	
ld.global.cg.u64 %rd36615, [%rd36613];
	}
	// end inline asm
	// begin inline asm
	{	
ld.global.cg.u64 %rd36617, [%rd36615];
	}
	// end inline asm
	// begin inline asm
	{	
ld.global.cg.u64 %rd36619, [%rd36617];
	}
	// end inline asm
	// begin inline asm
	{	
ld.global.cg.u64 %rd36621, [%rd36619];
	}
	// end inline asm
	// begin inline asm
	{	
ld.global.cg.u64 %rd36623, [%rd36621];
	}
	// end inline asm
	// begin inline asm
	{	
ld.global.cg.u64 %rd36625, [%rd36623];
	}
	// end inline asm
	// begin inline asm
	{	
ld.global.cg.u64 %rd36627, [%rd36625];
	}
	// end inline asm
	// begin inline asm
	{	
ld.global.cg.u64 %rd36629, [%rd36627];
	}
	// end inline asm
	// begin inline asm
	{	
ld.global.cg.u64 %rd36631, [%rd36629];
	}
	// end inline asm
	// begin inline asm
	{	
ld.global.cg.u64 %rd36633, [%rd36631];
	}
	// end inline asm
	// begin inline asm
	{	
ld.global.cg.u64 %rd36635, [%rd36633];
	}
	// end inline asm
	// begin inline asm
	{	
ld.global.cg.u64 %rd36637, [%rd36635];
	}
	// end inline asm
	// begin inline asm
	{	
ld.global.cg.u64 %rd36639, [%rd36637];
	}
	// end inline asm
	// begin inline asm
	{	
ld.global.cg.u64 %rd36641, [%rd36639];
	}
	// end inline asm
	// begin inline asm
	{	
ld.global.cg.u64 %rd36643, [%rd36641];
	}
	// end inline asm
	// begin inline asm
	{	
ld.global.cg.u64 %rd36645, [%rd36643];
	}
	// end inline asm
	// begin inline asm
	{	
ld.global.cg.u64 %rd36647, [%rd36645];
	}
	// end inline asm
	// begin inline asm
	{	
ld.global.cg.u64 %rd36649, [%rd36647];
	}
	// end inline asm
	// begin inline asm
	{	
ld.global.cg.u64 %rd36651, [%rd36649];
	}
	// end inline asm
	// begin inline asm
	{	
ld.global.cg.u64 %rd36653, [%rd36651];
	}
	// end inline asm
	// begin inline asm
	{	
ld.global.cg.u64 %rd36655, [%rd36653];
	}
	// end inline asm
	// begin inline asm
	{	
ld.global.cg.u64 %rd36657, [%rd36655];
	}
	// end inline asm
	// begin inline asm
	{	
ld.global.cg.u64 %rd36659, [%rd36657];
	}
	// end inline asm
	// begin inline asm
	{	
ld.global.cg.u64 %rd36661, [%rd36659];
	}
	// end inline asm
	// begin inline asm
	{	
ld.global.cg.u64 %rd36663, [%rd36661];
	}
	// end inline asm
	// begin inline asm
	{	
ld.global.cg.u64 %rd36665, [%rd36663];
	}
	// end inline asm
	// begin inline asm
	{	
ld.global.cg.u64 %rd36667, [%rd36665];
	}
	// end inline asm
	// begin inline asm
	{	
ld.global.cg.u64 %rd36669, [%rd36667];
	}
	// end inline asm
	// begin inline asm
	{	
ld.global.cg.u64 %rd36671, [%rd36669];
	}
	// end inline asm
	// begin inline asm
	{	
ld.global.cg.u64 %rd36673, [%rd36671];
	}
	// end inline asm
	// begin inline asm
	{	
ld.global.cg.u64 %rd36675, [%rd36673];
	}
	// end inline asm
	// begin inline asm
	{	
ld.global.cg.u64 %rd36677, [%rd36675];
	}
	// end inline asm
	// begin inline asm
	{	
ld.global.cg.u64 %rd36679, [%rd36677];
	}
	// end inline asm
	// begin inline asm
	{	
ld.global.cg.u64 %rd36681, [%rd36679];
	}
	// end inline asm
	// begin inline asm
	{	
ld.global.cg.u64 %rd36683, [%rd36681];
	}
	// end inline asm
	// begin inline asm
	{	
ld.global.cg.u64 %rd36685, [%rd36683];
	}
	// end inline asm
	// begin inline asm
	{	
ld.global.cg.u64 %rd36687, [%rd36685];
	}
	// end inline asm
	// begin inline asm
	{	
ld.global.cg.u64 %rd36689, [%rd36687];
	}
	// end inline asm
	// begin inline asm
	{	
ld.global.cg.u64 %rd36691, [%rd36689];
	}
	// end inline asm
	// begin inline asm
	{	
ld.global.cg.u64 %rd36693, [%rd36691];
	}
	// end inline asm
	// begin inline asm
	{	
ld.global.cg.u64 %rd36695, [%rd36693];
	}
	// end inline asm
	// begin inline asm
	{	
ld.global.cg.u64 %rd36697, [%rd36695];
	}
	// end inline asm
	// begin inline asm
	{	
ld.global.cg.u64 %rd36699, [%rd36697];
	}
	// end inline asm
	// begin inline asm
	{	
ld.global.cg.u64 %rd36701, [%rd36699];
	}
	// end inline asm
	// begin inline asm
	{	
ld.global.cg.u64 %rd36703, [%rd36701];
	}
	// end inline asm
	// begin inline asm
	{	
ld.global.cg.u64 %rd36705, [%rd36703];
	}
	// end inline asm
	// begin inline asm
	{	
ld.global.cg.u64 %rd36707, [%rd36705];
	}
	// end inline asm
	// begin inline asm
	{	
ld.global.cg.u64 %rd36709, [%rd36707];
	}
	// end inline asm
	// begin inline asm
	{	
ld.global.cg.u64 %rd36711, [%rd36709];
	}
	// end inline asm
	// begin inline asm
	{	
ld.global.cg.u64 %rd36713, [%rd36711];
	}
	// end inline asm
	// begin inline asm
	{	
ld.global.cg.u64 %rd36715, [%rd36713];
	}
	// end inline asm
	// begin inline asm
	{	
ld.global.cg.u64 %rd36717, [%rd36715];
	}
	// end inline asm
	// begin inline asm
	{	
ld.global.cg.u64 %rd36719, [%rd36717];
	}
	// end inline asm
	// begin inline asm
	{	
ld.global.cg.u64 %rd36721, [%rd36719];
	}
	// end inline asm
	// begin inline asm
	{	
ld.global.cg.u64 %rd36723, [%rd36721];
	}
	// end inline asm
	// begin inline asm
	{	
ld.global.cg.u64 %rd36725, [%rd36723];
	}
	// end inline asm
	// begin inline asm
	{	
ld.global.cg.u64 %rd36727, [%rd36725];
	}
	// end inline asm
	// begin inline asm
	{	
ld.global.cg.u64 %rd36729, [%rd36727];
	}
	// end inline asm
	// begin inline asm
	{	
ld.global.cg.u64 %rd36731, [%rd36729];
	}
	// end inline asm
	// begin inline asm
	{	
ld.global.cg.u64 %rd36733, [%rd36731];
	}
	// end inline asm
	// begin inline asm
	{	
ld.global.cg.u64 %rd36735, [%rd36733];
	}
	// end inline asm
	// begin inline asm
	{	
ld.global.cg.u64 %rd36737, [%rd36735];
	}
	// end inline asm
	// begin inline asm
	{	
ld.global.cg.u64 %rd36739, [%rd36737];
	}
	// end inline asm
	// begin inline asm
	{	
ld.global.cg.u64 %rd36741, [%rd36739];
	}
	// end inline asm
	// begin inline asm
	{	
ld.global.cg.u64 %rd36743, [%rd36741];
	}
	// end inline asm
	// begin inline asm
	{	
ld.global.cg.u64 %rd36745, [%rd36743];
	}
	// end inline asm
	// begin inline asm
	{	
ld.global.cg.u64 %rd36747, [%rd36745];
	}
	// end inline asm
	// begin inline asm
	{	
ld.global.cg.u64 %rd36749, [%rd36747];
	}
	// end inline asm
	// begin inline asm
	{	
ld.global.cg.u64 %rd36751, [%rd36749];
	}
	// end inline asm
	// begin inline asm
	{	
ld.global.cg.u64 %rd36753, [%rd36751];
	}
	// end inline asm
	// begin inline asm
	{	
ld.global.cg.u64 %rd36755, [%rd36753];
	}
	// end inline asm
	// begin inline asm
	{	
ld.global.cg.u64 %rd36757, [%rd36755];
	}
	// end inline asm
	// begin inline asm
	{	
ld.global.cg.u64 %rd36759, [%rd36757];
	}
	// end inline asm
	// begin inline asm
	{	
ld.global.cg.u64 %rd36761, [%rd36759];
	}
	// end inline asm
	// begin inline asm
	{	
ld.global.cg.u64 %rd36763, [%rd36761];
	}
	// end inline asm
	// begin inline asm
	{	
ld.global.cg.u64 %rd36765, [%rd36763];
	}
	// end inline asm
	// begin inline asm
	{	
ld.global.cg.u64 %rd36767, [%rd36765];
	}
	// end inline asm
	// begin inline asm
	{	
ld.global.cg.u64 %rd36769, [%rd36767];
	}
	// end inline asm
	// begin inline asm
	{	
ld.global.cg.u64 %rd36771, [%rd36769];
	}
	// end inline asm
	// begin inline asm
	{	
ld.global.cg.u64 %rd36773, [%rd36771];
	}
	// end inline asm
	// begin inline asm
	{	
ld.global.cg.u64 %rd36775, [%rd36773];
	}
	// end inline asm
	// begin inline asm
	{	
ld.global.cg.u64 %rd36777, [%rd36775];
	}
	// end inline asm
	// begin inline asm
	{	
ld.global.cg.u64 %rd36779, [%rd36777];
	}
	// end inline asm
	// begin inline asm
	{	
ld.global.cg.u64 %rd36781, [%rd36779];
	}
	// end inline asm
	// begin inline asm
	{	
ld.global.cg.u64 %rd36783, [%rd36781];
	}
	// end inline asm
	// begin inline asm
	{	
ld.global.cg.u64 %rd36785, [%rd36783];
	}
	// end inline asm
	// begin inline asm
	{	
ld.global.cg.u64 %rd36787, [%rd36785];
	}
	// end inline asm
	// begin inline asm
	{	
ld.global.cg.u64 %rd36789, [%rd36787];
	}
	// end inline asm
	// begin inline asm
	{	
ld.global.cg.u64 %rd36791, [%rd36789];
	}
	// end inline asm
	// begin inline asm
	{	
ld.global.cg.u64 %rd36793, [%rd36791];
	}
	// end inline asm
	// begin inline asm
	{	
ld.global.cg.u64 %rd36795, [%rd36793];
	}
	// end inline asm
	// begin inline asm
	{	
ld.global.cg.u64 %rd36797, [%rd36795];
	}
	// end inline asm
	// begin inline asm
	{	
ld.global.cg.u64 %rd36799, [%rd36797];
	}
	// end inline asm
	// begin inline asm
	{	
ld.global.cg.u64 %rd36801, [%rd36799];
	}
	// end inline asm
	// begin inline asm
	{	
ld.global.cg.u64 %rd36803, [%rd36801];
	}
	// end inline asm
	// begin inline asm
	{	
ld.global.cg.u64 %rd36805, [%rd36803];
	}
	// end inline asm
	// begin inline asm
	{	
ld.global.cg.u64 %rd36807, [%rd36805];
	}
	// end inline asm
	// begin inline asm
	{	
ld.global.cg.u64 %rd36809, [%rd36807];
	}
	// end inline asm
	// begin inline asm
	{	
ld.global.cg.u64 %rd36811, [%rd36809];
	}
	// end inline asm
	// begin inline asm
	{	
ld.global.cg.u64 %rd36813, [%rd36811];
	}
	// end inline asm
	// begin inline asm
	{	
ld.global.cg.u64 %rd36815, [%rd36813];
	}
	// end inline asm
	// begin inline asm
	{	
ld.global.cg.u64 %rd36817, [%rd36815];
	}
	// end inline asm
	// begin inline asm
	{	
ld.global.cg.u64 %rd36819, [%rd36817];
	}
	// end inline asm
	// begin inline asm
	{	
ld.global.cg.u64 %rd36821, [%rd36819];
	}
	// end inline asm
	// begin inline asm
	{	
ld.global.cg.u64 %rd36823, [%rd36821];
	}
	// end inline asm
	// begin inline asm
	{	
ld.global.cg.u64 %rd36825, [%rd36823];
	}
	// end inline asm
	// begin inline asm
	{	
ld.global.cg.u64 %rd36827, [%rd36825];
	}
	// end inline asm
	// begin inline asm
	{	
ld.global.cg.u64 %rd36829, [%rd36827];
	}
	// end inline asm
	// begin inline asm
	{	
ld.global.cg.u64 %rd36831, [%rd36829];
	}
	// end inline asm
	// begin inline asm
	{	
ld.global.cg.u64 %rd36833, [%rd36831];
	}
	// end inline asm
	// begin inline asm
	{	
ld.global.cg.u64 %rd36835, [%rd36833];
	}
	// end inline asm
	// begin inline asm
	{	
ld.global.cg.u64 %rd36837, [%rd36835];
	}
	// end inline asm
	// begin inline asm
	{	
ld.global.cg.u64 %rd36839, [%rd36837];
	}
	// end inline asm
	// begin inline asm
	{	
ld.global.cg.u64 %rd36841, [%rd36839];
	}
	// end inline asm
	// begin inline asm
	{	
ld.global.cg.u64 %rd36843, [%rd36841];
	}
	// end inline asm
	// begin inline asm
	{	
ld.global.cg.u64 %rd36845, [%rd36843];
	}
	// end inline asm
	// begin inline asm
	{	
ld.global.cg.u64 %rd36847, [%rd36845];
	}
	// end inline asm
	// begin inline asm
	{	
ld.global.cg.u64 %rd36849, [%rd36847];
	}
	// end inline asm
	// begin inline asm
	{	
ld.global.cg.u64 %rd36851, [%rd36849];
	}
	// end inline asm
	// begin inline asm
	{	
ld.global.cg.u64 %rd36853, [%rd36851];
	}
	// end inline asm
	// begin inline asm
	{	
ld.global.cg.u64 %rd36855, [%rd36853];
	}
	// end inline asm
	// begin inline asm
	{	
ld.global.cg.u64 %rd36857, [%rd36855];
	}
	// end inline asm
	// begin inline asm
	{	
ld.global.cg.u64 %rd36859, [%rd36857];
	}
	// end inline asm
	// begin inline asm
	{	
ld.global.cg.u64 %rd36861, [%rd36859];
	}
	// end inline asm
	// begin inline asm
	{	
ld.global.cg.u64 %rd36863, [%rd36861];
	}
	// end inline asm
	// begin inline asm
	{	
ld.global.cg.u64 %rd36865, [%rd36863];
	}
	// end inline asm
	// begin inline asm
	{	
ld.global.cg.u64 %rd36867, [%rd36865];
	}
	// end inline asm
	// begin inline asm
	{	
ld.global.cg.u64 %rd36869, [%rd36867];
	}
	// end inline asm
	// begin inline asm
	{	
ld.global.cg.u64 %rd36871, [%rd36869];
	}
	// end inline asm
	// begin inline asm
	{	
ld.global.cg.u64 %rd36873, [%rd36871];
	}
	// end inline asm
	// begin inline asm
	{	
ld.global.cg.u64 %rd36875, [%rd36873];
	}
	// end inline asm
	// begin inline asm
	{	
ld.global.cg.u64 %rd36877, [%rd36875];
	}
	// end inline asm
	// begin inline asm
	{	
ld.global.cg.u64 %rd36879, [%rd36877];
	}
	// end inline asm
	// begin inline asm
	{	
ld.global.cg.u64 %rd36881, [%rd36879];
	}
	// end inline asm
	// begin inline asm
	{	
ld.global.cg.u64 %rd36883, [%rd36881];
	}
	// end inline asm
	// begin inline asm
	{	
ld.global.cg.u64 %rd36885, [%rd36883];
	}
	// end inline asm
	// begin inline asm
	{	
ld.global.cg.u64 %rd36887, [%rd36885];
	}
	// end inline asm
	// begin inline asm
	{	
ld.global.cg.u64 %rd36889, [%rd36887];
	}
	// end inline asm
	// begin inline asm
	{	
ld.global.cg.u64 %rd36891, [%rd36889];
	}
	// end inline asm
	// begin inline asm
	{	
ld.global.cg.u64 %rd36893, [%rd36891];
	}
	// end inline asm
	// begin inline asm
	{	
ld.global.cg.u64 %rd36895, [%rd36893];
	}
	// end inline asm
	// begin inline asm
	{	
ld.global.cg.u64 %rd36897, [%rd36895];
	}
	// end inline asm
	// begin inline asm
	{	
ld.global.cg.u64 %rd36899, [%rd36897];
	}
	// end inline asm
	// begin inline asm
	{	
ld.global.cg.u64 %rd36901, [%rd36899];
	}
	// end inline asm
	// begin inline asm
	{	
ld.global.cg.u64 %rd36903, [%rd36901];
	}
	// end inline asm
	// begin inline asm
	{	
ld.global.cg.u64 %rd36905, [%rd36903];
	}
	// end inline asm
	// begin inline asm
	{	
ld.global.cg.u64 %rd36907, [%rd36905];
	}
	// end inline asm
	// begin inline asm
	{	
ld.global.cg.u64 %rd36909, [%rd36907];
	}
	// end inline asm
	// begin inline asm
	{	
ld.global.cg.u64 %rd36911, [%rd36909];
	}
	// end inline asm
	// begin inline asm
	{	
ld.global.cg.u64 %rd36913, [%rd36911];
	}
	// end inline asm
	// begin inline asm
	{	
ld.global.cg.u64 %rd36915, [%rd36913];
	}
	// end inline asm
	// begin inline asm
	{	
ld.global.cg.u64 %rd36917, [%rd36915];
	}
	// end inline asm
	// begin inline asm
	{	
ld.global.cg.u64 %rd36919, [%rd36917];
	}
	// end inline asm
	// begin inline asm
	{	
ld.global.cg.u64 %rd36921, [%rd36919];
	}
	// end inline asm
	// begin inline asm
	{	
ld.global.cg.u64 %rd36923, [%rd36921];
	}
	// end inline asm
	// begin inline asm
	{	
ld.global.cg.u64 %rd36925, [%rd36923];
	}
	// end inline asm
	// begin inline asm
	{	
ld.global.cg.u64 %rd36927, [%rd36925];
	}
	// end inline asm
	// begin inline asm
	{	
ld.global.cg.u64 %rd36929, [%rd36927];
	}
	// end inline asm
	// begin inline asm
	{	
ld.global.cg.u64 %rd36931, [%rd36929];
	}
	// end inline asm
	// begin inline asm
	{	
ld.global.cg.u64 %rd36933, [%rd36931];
	}
	// end inline asm
	// begin inline asm
	{	
ld.global.cg.u64 %rd36935, [%rd36933];
	}
	// end inline asm
	// begin inline asm
	{	
ld.global.cg.u64 %rd36937, [%rd36935];
	}
	// end inline asm
	// begin inline asm
	{	
ld.global.cg.u64 %rd36939, [%rd36937];
	}
	// end inline asm
	// begin inline asm
	{	
ld.global.cg.u64 %rd36941, [%rd36939];
	}
	// end inline asm
	// begin inline asm
	{	
ld.global.cg.u64 %rd36943, [%rd36941];
	}
	// end inline asm
	// begin inline asm
	{	
ld.global.cg.u64 %rd36945, [%rd36943];
	}
	// end inline asm
	// begin inline asm
	{	
ld.global.cg.u64 %rd36947, [%rd36945];
	}
	// end inline asm
	// begin inline asm
	{	
ld.global.cg.u64 %rd36949, [%rd36947];
	}
	// end inline asm
	// begin inline asm
	{	
ld.global.cg.u64 %rd36951, [%rd36949];
	}
	// end inline asm
	// begin inline asm
	{	
ld.global.cg.u64 %rd36953, [%rd36951];
	}
	// end inline asm
	// begin inline asm
	{	
ld.global.cg.u64 %rd36955, [%rd36953];
	}
	// end inline asm
	// begin inline asm
	{	
ld.global.cg.u64 %rd36957, [%rd36955];
	}
	// end inline asm
	// begin inline asm
	{	
ld.global.cg.u64 %rd36959, [%rd36957];
	}
	// end inline asm
	// begin inline asm
	{	
ld.global.cg.u64 %rd36961, [%rd36959];
	}
	// end inline asm
	// begin inline asm
	{	
ld.global.cg.u64 %rd36963, [%rd36961];
	}
	// end inline asm
	// begin inline asm
	{	
ld.global.cg.u64 %rd36965, [%rd36963];
	}
	// end inline asm
	// begin inline asm
	{	
ld.global.cg.u64 %rd36967, [%rd36965];
	}
	// end inline asm
	// begin inline asm
	{	
ld.global.cg.u64 %rd36969, [%rd36967];
	}
	// end inline asm
	// begin inline asm
	{	
ld.global.cg.u64 %rd36971, [%rd36969];
	}
	// end inline asm
	// begin inline asm
	{	
ld.global.cg.u64 %rd36973, [%rd36971];
	}
	// end inline asm
	// begin inline asm
	{	
ld.global.cg.u64 %rd36975, [%rd36973];
	}
	// end inline asm
	// begin inline asm
	{	
ld.global.cg.u64 %rd36977, [%rd36975];
	}
	// end inline asm
	// begin inline asm
	{	
ld.global.cg.u64 %rd36979, [%rd36977];
	}
	// end inline asm
	// begin inline asm
	{	
ld.global.cg.u64 %rd36981, [%rd36979];
	}
	// end inline asm
	// begin inline asm
	{	
ld.global.cg.u64 %rd36983, [%rd36981];
	}
	// end inline asm
	// begin inline asm
	{	
ld.global.cg.u64 %rd36985, [%rd36983];
	}
	// end inline asm
	// begin inline asm
	{	
ld.global.cg.u64 %rd36987, [%rd36985];
	}
	// end inline asm
	// begin inline asm
	{	
ld.global.cg.u64 %rd36989, [%rd36987];
	}
	// end inline asm
	// begin inline asm
	{	
ld.global.cg.u64 %rd36991, [%rd36989];
	}
	// end inline asm
	// begin inline asm
	{	
ld.global.cg.u64 %rd36993, [%rd36991];
	}
	// end inline asm
	// begin inline asm
	{	
ld.global.cg.u64 %rd36995, [%rd36993];
	}
	// end inline asm
	// begin inline asm
	{	
ld.global.cg.u64 %rd36997, [%rd36995];
	}
	// end inline asm
	// begin inline asm
	{	
ld.global.cg.u64 %rd36999, [%rd36997];
	}
	// end inline asm
	// begin inline asm
	{	
ld.global.cg.u64 %rd37001, [%rd36999];
	}
	// end inline asm
	// begin inline asm
	{	
ld.global.cg.u64 %rd37003, [%rd37001];
	}
	// end inline asm
	// begin inline asm
	{	
ld.global.cg.u64 %rd37005, [%rd37003];
	}
	// end inline asm
	// begin inline asm
	{	
ld.global.cg.u64 %rd37007, [%rd37005];
	}
	// end inline asm
	// begin inline asm
	{	
ld.global.cg.u64 %rd37009, [%rd37007];
	}
	// end inline asm
	// begin inline asm
	{	
ld.global.cg.u64 %rd37011, [%rd37009];
	}
	// end inline asm
	// begin inline asm
	{	
ld.global.cg.u64 %rd37013, [%rd37011];
	}
	// end inline asm
	// begin inline asm
	{	
ld.global.cg.u64 %rd37015, [%rd37013];
	}
	// end inline asm
	// begin inline asm
	{	
ld.global.cg.u64 %rd37017, [%rd37015];
	}
	// end inline asm
	// begin inline asm
	{	
ld.global.cg.u64 %rd37019, [%rd37017];
	}
	// end inline asm
	// begin inline asm
	{	
ld.global.cg.u64 %rd37021, [%rd37019];
	}
	// end inline asm
	// begin inline asm
	{	
ld.global.cg.u64 %rd37023, [%rd37021];
	}
	// end inline asm
	// begin inline asm
	{	
ld.global.cg.u64 %rd37025, [%rd37023];
	}
	// end inline asm
	// begin inline asm
	{	
ld.global.cg.u64 %rd37027, [%rd37025];
	}
	// end inline asm
	// begin inline asm
	{	
ld.global.cg.u64 %rd37029, [%rd37027];
	}
	// end inline asm
	// begin inline asm
	{	
ld.global.cg.u64 %rd37031, [%rd37029];
	}
	// end inline asm
	// begin inline asm
	{	
ld.global.cg.u64 %rd37033, [%rd37031];
	}
	// end inline asm
	// begin inline asm
	{	
ld.global.cg.u64 %rd37035, [%rd37033];
	}
	// end inline asm
	// begin inline asm
	{	
ld.global.cg.u64 %rd37037, [%rd37035];
	}
	// end inline asm
	// begin inline asm
	{	
ld.global.cg.u64 %rd37039, [%rd37037];
	}
	// end inline asm
	// begin inline asm
	{	
ld.global.cg.u64 %rd37041, [%rd37039];
	}
	// end inline asm
	// begin inline asm
	{	
ld.global.cg.u64 %rd37043, [%rd37041];
	}
	// end inline asm
	// begin inline asm
	{	
ld.global.cg.u64 %rd37045, [%rd37043];
	}
	// end inline asm
	// begin inline asm
	{	
ld.global.cg.u64 %rd37047, [%rd37045];
	}
	// end inline asm
	// begin inline asm
	{	
ld.global.cg.u64 %rd37049, [%rd37047];
	}
	// end inline asm
	// begin inline asm
	{	
ld.global.cg.u64 %rd37051, [%rd37049];
	}
	// end inline asm
	// begin inline asm
	{	
ld.global.cg.u64 %rd37053, [%rd37051];
	}
	// end inline asm
	// begin inline asm
	{	
ld.global.cg.u64 %rd37055, [%rd37053];
	}
	// end inline asm
	// begin inline asm
	{	
ld.global.cg.u64 %rd37057, [%rd37055];
	}
	// end inline asm
	// begin inline asm
	{	
ld.global.cg.u64 %rd37059, [%rd37057];
	}
	// end inline asm
	// begin inline asm
	{	
ld.global.cg.u64 %rd37061, [%rd37059];
	}
	// end inline asm
	// begin inline asm
	{	
ld.global.cg.u64 %rd37063, [%rd37061];
	}
	// end inline asm
	// begin inline asm
	{	
ld.global.cg.u64 %rd37065, [%rd37063];
	}
	// end inline asm
	// begin inline asm
	{	
ld.global.cg.u64 %rd37067, [%rd37065];
	}
	// end inline asm
	// begin inline asm
	{	
ld.global.cg.u64 %rd37069, [%rd37067];
	}
	// end inline asm
	// begin inline asm
	{	
ld.global.cg.u64 %rd37071, [%rd37069];
	}
	// end inline asm
	// begin inline asm
	{	
ld.global.cg.u64 %rd37073, [%rd37071];
	}
	// end inline asm
	// begin inline asm
	{	
ld.global.cg.u64 %rd37075, [%rd37073];
	}
	// end inline asm
	// begin inline asm
	{	
ld.global.cg.u64 %rd37077, [%rd37075];
	}
	// end inline asm
	// begin inline asm
	{	
ld.global.cg.u64 %rd37079, [%rd37077];
	}
	// end inline asm
	// begin inline asm
	{	
ld.global.cg.u64 %rd37081, [%rd37079];
	}
	// end inline asm
	// begin inline asm
	{	
ld.global.cg.u64 %rd37083, [%rd37081];
	}
	// end inline asm
	// begin inline asm
	{	
ld.global.cg.u64 %rd37085, [%rd37083];
	}
	// end inline asm
	// begin inline asm
	{	
ld.global.cg.u64 %rd37087, [%rd37085];
	}
	// end inline asm
	// begin inline asm
	{	
ld.global.cg.u64 %rd37089, [%rd37087];
	}
	// end inline asm
	// begin inline asm
	{	
ld.global.cg.u64 %rd37091, [%rd37089];
	}
	// end inline asm
	// begin inline asm
	{	
ld.global.cg.u64 %rd37093, [%rd37091];
	}
	// end inline asm
	// begin inline asm
	{	
ld.global.cg.u64 %rd37095, [%rd37093];
	}
	// end inline asm
	// begin inline asm
	{	
ld.global.cg.u64 %rd37097, [%rd37095];
	}
	// end inline asm
	// begin inline asm
	{	
ld.global.cg.u64 %rd37099, [%rd37097];
	}
	// end inline asm
	// begin inline asm
	{	
ld.global.cg.u64 %rd37101, [%rd37099];
	}
	// end inline asm
	// begin inline asm
	{	
ld.global.cg.u64 %rd37103, [%rd37101];
	}
	// end inline asm
	// begin inline asm
	{	
ld.global.cg.u64 %rd37105, [%rd37103];
	}
	// end inline asm
	// begin inline asm
	{	
ld.global.cg.u64 %rd37107, [%rd37105];
	}
	// end inline asm
	// begin inline asm
	{	
ld.global.cg.u64 %rd37109, [%rd37107];
	}
	// end inline asm
	// begin inline asm
	{	
ld.global.cg.u64 %rd37111, [%rd37109];
	}
	// end inline asm
	// begin inline asm
	{	
ld.global.cg.u64 %rd37113, [%rd37111];
	}
	// end inline asm
	// begin inline asm
	{	
ld.global.cg.u64 %rd37115, [%rd37113];
	}
	// end inline asm
	// begin inline asm
	{	
ld.global.cg.u64 %rd37117, [%rd37115];
	}
	// end inline asm
	// begin inline asm
	{	
ld.global.cg.u64 %rd37119, [%rd37117];
	}
	// end inline asm
	// begin inline asm
	{	
ld.global.cg.u64 %rd37121, [%rd37119];
	}
	// end inline asm
	// begin inline asm
	{	
ld.global.cg.u64 %rd37123, [%rd37121];
	}
	// end inline asm
	// begin inline asm
	{	
ld.global.cg.u64 %rd37125, [%rd37123];
	}
	// end inline asm
	// begin inline asm
	{	
ld.global.cg.u64 %rd37127, [%rd37125];
	}
	// end inline asm
	// begin inline asm
	{	
ld.global.cg.u64 %rd37129, [%rd37127];
	}
	// end inline asm
	// begin inline asm
	{	
ld.global.cg.u64 %rd37131, [%rd37129];
	}
	// end inline asm
	// begin inline asm
	{	
ld.global.cg.u64 %rd37133, [%rd37131];
	}
	// end inline asm
	// begin inline asm
	{	
ld.global.cg.u64 %rd37135, [%rd37133];
	}
	// end inline asm
	// begin inline asm
	{	
ld.global.cg.u64 %rd37137, [%rd37135];
	}
	// end inline asm
	// begin inline asm
	{	
ld.global.cg.u64 %rd37139, [%rd37137];
	}
	// end inline asm
	// begin inline asm
	{	
ld.global.cg.u64 %rd37141, [%rd37139];
	}
	// end inline asm
	// begin inline asm
	{	
ld.global.cg.u64 %rd37143, [%rd37141];
	}
	// end inline asm
	// begin inline asm
	{	
ld.global.cg.u64 %rd37145, [%rd37143];
	}
	// end inline asm
	// begin inline asm
	{	
ld.global.cg.u64 %rd37147, [%rd37145];
	}
	// end inline asm
	// begin inline asm
	{	
ld.global.cg.u64 %rd37149, [%rd37147];
	}
	// end inline asm
	// begin inline asm
	{	
ld.global.cg.u64 %rd37151, [%rd37149];
	}
	// end inline asm
	// begin inline asm
	{	
ld.global.cg.u64 %rd37153, [%rd37151];
	}
	// end inline asm
	// begin inline asm
	{	
ld.global.cg.u64 %rd37155, [%rd37153];
	}
	// end inline asm
	// begin inline asm
	{	
ld.global.cg.u64 %rd37157, [%rd37155];
	}
	// end inline asm
	// begin inline asm
	{	
ld.global.cg.u64 %rd37159, [%rd37157];
	}
	// end inline asm
	// begin inline asm
	{	
ld.global.cg.u64 %rd37161, [%rd37159];
	}
	// end inline asm
	// begin inline asm
	{	
ld.global.cg.u64 %rd37163, [%rd37161];
	}
	// end inline asm
	// begin inline asm
	{	
ld.global.cg.u64 %rd37165, [%rd37163];
	}
	// end inline asm
	// begin inline asm
	{	
ld.global.cg.u64 %rd37167, [%rd37165];
	}
	// end inline asm
	// begin inline asm
	{	
ld.global.cg.u64 %rd37169, [%rd37167];
	}
	// end inline asm
	// begin inline asm
	{	
ld.global.cg.u64 %rd37171, [%rd37169];
	}
	// end inline asm
	// begin inline asm
	{	
ld.global.cg.u64 %rd37173, [%rd37171];
	}
	// end inline asm
	// begin inline asm
	{	
ld.global.cg.u64 %rd37175, [%rd37173];
	}
	// end inline asm
	// begin inline asm
	{	
ld.global.cg.u64 %rd37177, [%rd37175];
	}
	// end inline asm
	// begin inline asm
	{	
ld.global.cg.u64 %rd37179, [%rd37177];
	}
	// end inline asm
	// begin inline asm
	{	
ld.global.cg.u64 %rd37181, [%rd37179];
	}
	// end inline asm
	// begin inline asm
	{	
ld.global.cg.u64 %rd37183, [%rd37181];
	}
	// end inline asm
	// begin inline asm
	{	
ld.global.cg.u64 %rd37185, [%rd37183];
	}
	// end inline asm
	// begin inline asm
	{	
ld.global.cg.u64 %rd37187, [%rd37185];
	}
	// end inline asm
	// begin inline asm
	{	
ld.global.cg.u64 %rd37189, [%rd37187];
	}
	// end inline asm
	// begin inline asm
	{	
ld.global.cg.u64 %rd37191, [%rd37189];
	}
	// end inline asm
	// begin inline asm
	{	
ld.global.cg.u64 %rd37193, [%rd37191];
	}
	// end inline asm
	// begin inline asm
	{	
ld.global.cg.u64 %rd37195, [%rd37193];
	}
	// end inline asm
	// begin inline asm
	{	
ld.global.cg.u64 %rd37197, [%rd37195];
	}
	// end inline asm
	// begin inline asm
	{	
ld.global.cg.u64 %rd37199, [%rd37197];
	}
	// end inline asm
	// begin inline asm
	{	
ld.global.cg.u64 %rd37201, [%rd37199];
	}
	// end inline asm
	// begin inline asm
	{	
ld.global.cg.u64 %rd37203, [%rd37201];
	}
	// end inline asm
	// begin inline asm
	{	
ld.global.cg.u64 %rd37205, [%rd37203];
	}
	// end inline asm
	// begin inline asm
	{	
ld.global.cg.u64 %rd37207, [%rd37205];
	}
	// end inline asm
	// begin inline asm
	{	
ld.global.cg.u64 %rd37209, [%rd37207];
	}
	// end inline asm
	// begin inline asm
	{	
ld.global.cg.u64 %rd37211, [%rd37209];
	}
	// end inline asm
	// begin inline asm
	{	
ld.global.cg.u64 %rd37213, [%rd37211];
	}
	// end inline asm
	// begin inline asm
	{	
ld.global.cg.u64 %rd37215, [%rd37213];
	}
	// end inline asm
	// begin inline asm
	{	
ld.global.cg.u64 %rd37217, [%rd37215];
	}
	// end inline asm
	// begin inline asm
	{	
ld.global.cg.u64 %rd37219, [%rd37217];
	}
	// end inline asm
	// begin inline asm
	{	
ld.global.cg.u64 %rd37221, [%rd37219];
	}
	// end inline asm
	// begin inline asm
	{	
ld.global.cg.u64 %rd37223, [%rd37221];
	}
	// end inline asm
	// begin inline asm
	{	
ld.global.cg.u64 %rd37225, [%rd37223];
	}
	// end inline asm
	// begin inline asm
	{	
ld.global.cg.u64 %rd37227, [%rd37225];
	}
	// end inline asm
	// begin inline asm
	{	
ld.global.cg.u64 %rd37229, [%rd37227];
	}
	// end inline asm
	// begin inline asm
	{	
ld.global.cg.u64 %rd37231, [%rd37229];
	}
	// end inline asm
	// begin inline asm
	{	
ld.global.cg.u64 %rd37233, [%rd37231];
	}
	// end inline asm
	// begin inline asm
	{	
ld.global.cg.u64 %rd37235, [%rd37233];
	}
	// end inline asm
	// begin inline asm
	{	
ld.global.cg.u64 %rd37237, [%rd37235];
	}
	// end inline asm
	// begin inline asm
	{	
ld.global.cg.u64 %rd37239, [%rd37237];
	}
	// end inline asm
	// begin inline asm
	{	
ld.global.cg.u64 %rd37241, [%rd37239];
	}
	// end inline asm
	// begin inline asm
	{	
ld.global.cg.u64 %rd37243, [%rd37241];
	}
	// end inline asm
	// begin inline asm
	{	
ld.global.cg.u64 %rd37245, [%rd37243];
	}
	// end inline asm
	// begin inline asm
	{	
ld.global.cg.u64 %rd37247, [%rd37245];
	}
	// end inline asm
	// begin inline asm
	{	
ld.global.cg.u64 %rd37249, [%rd37247];
	}
	// end inline asm
	// begin inline asm
	{	
ld.global.cg.u64 %rd37251, [%rd37249];
	}
	// end inline asm
	// begin inline asm
	{	
ld.global.cg.u64 %rd37253, [%rd37251];
	}
	// end inline asm
	// begin inline asm
	{	
ld.global.cg.u64 %rd37255, [%rd37253];
	}
	// end inline asm
	// begin inline asm
	{	
ld.global.cg.u64 %rd37257, [%rd37255];
	}
	// end inline asm
	// begin inline asm
	{	
ld.global.cg.u64 %rd37259, [%rd37257];
	}
	// end inline asm
	// begin inline asm
	{	
ld.global.cg.u64 %rd37261, [%rd37259];
	}
	// end inline asm
	// begin inline asm
	{	
ld.global.cg.u64 %rd37263, [%rd37261];
	}
	// end inline asm
	// begin inline asm
	{	
ld.global.cg.u64 %rd37265, [%rd37263];
	}
	// end inline asm
	// begin inline asm
	{	
ld.global.cg.u64 %rd37267, [%rd37265];
	}
	// end inline asm
	// begin inline asm
	{	
ld.global.cg.u64 %rd37269, [%rd37267];
	}
	// end inline asm
	// begin inline asm
	{	
ld.global.cg.u64 %rd37271, [%rd37269];
	}
	// end inline asm
	// begin inline asm
	{	
ld.global.cg.u64 %rd37273, [%rd37271];
	}
	// end inline asm
	// begin inline asm
	{	
ld.global.cg.u64 %rd37275, [%rd37273];
	}
	// end inline asm
	// begin inline asm
	{	
ld.global.cg.u64 %rd37277, [%rd37275];
	}
	// end inline asm
	// begin inline asm
	{	
ld.global.cg.u64 %rd37279, [%rd37277];
	}
	// end inline asm
	// begin inline asm
	{	
ld.global.cg.u64 %rd37281, [%rd37279];
	}
	// end inline asm
	// begin inline asm
	{	
ld.global.cg.u64 %rd37283, [%rd37281];
	}
	// end inline asm
	// begin inline asm
	{	
ld.global.cg.u64 %rd37285, [%rd37283];
	}
	// end inline asm
	// begin inline asm
	{	
ld.global.cg.u64 %rd37287, [%rd37285];
	}
	// end inline asm
	// begin inline asm
	{	
ld.global.cg.u64 %rd37289, [%rd37287];
	}
	// end inline asm
	// begin inline asm
	{	
ld.global.cg.u64 %rd37291, [%rd37289];
	}
	// end inline asm
	// begin inline asm
	{	
ld.global.cg.u64 %rd37293, [%rd37291];
	}
	// end inline asm
	// begin inline asm
	{	
ld.global.cg.u64 %rd37295, [%rd37293];
	}
	// end inline asm
	// begin inline asm
	{	
ld.global.cg.u64 %rd37297, [%rd37295];
	}
	// end inline asm
	// begin inline asm
	{	
ld.global.cg.u64 %rd37299, [%rd37297];
	}
	// end inline asm
	// begin inline asm
	{	
ld.global.cg.u64 %rd37301, [%rd37299];
	}
	// end inline asm
	// begin inline asm
	{	
ld.global.cg.u64 %rd37303, [%rd37301];
	}
	// end inline asm
	// begin inline asm
	{	
ld.global.cg.u64 %rd37305, [%rd37303];
	}
	// end inline asm
	// begin inline asm
	{	
ld.global.cg.u64 %rd37307, [%rd37305];
	}
	// end inline asm
	// begin inline asm
	{	
ld.global.cg.u64 %rd37309, [%rd37307];
	}
	// end inline asm
	// begin inline asm
	{	
ld.global.cg.u64 %rd37311, [%rd37309];
	}
	// end inline asm
	// begin inline asm
	{	
ld.global.cg.u64 %rd37313, [%rd37311];
	}
	// end inline asm
	// begin inline asm
	{	
ld.global.cg.u64 %rd37315, [%rd37313];
	}
	// end inline asm
	// begin inline asm
	{	
ld.global.cg.u64 %rd37317, [%rd37315];
	}
	// end inline asm
	// begin inline asm
	{	
ld.global.cg.u64 %rd37319, [%rd37317];
	}
	// end inline asm
	// begin inline asm
	{	
ld.global.cg.u64 %rd37321, [%rd37319];
	}
	// end inline asm
	// begin inline asm
	{	
ld.global.cg.u64 %rd37323, [%rd37321];
	}
	// end inline asm
	// begin inline asm
	{	
ld.global.cg.u64 %rd37325, [%rd37323];
	}
	// end inline asm
	// begin inline asm
	{	
ld.global.cg.u64 %rd37327, [%rd37325];
	}
	// end inline asm
	// begin inline asm
	{	
ld.global.cg.u64 %rd37329, [%rd37327];
	}
	// end inline asm
	// begin inline asm
	{	
ld.global.cg.u64 %rd37331, [%rd37329];
	}
	// end inline asm
	// begin inline asm
	{	
ld.global.cg.u64 %rd37333, [%rd37331];
	}
	// end inline asm
	// begin inline asm
	{	
ld.global.cg.u64 %rd37335, [%rd37333];
	}
	// end inline asm
	// begin inline asm
	{	
ld.global.cg.u64 %rd37337, [%rd37335];
	}
	// end inline asm
	// begin inline asm
	{	
ld.global.cg.u64 %rd37339, [%rd37337];
	}
	// end inline asm
	// begin inline asm
	{	
ld.global.cg.u64 %rd37341, [%rd37339];
	}
	// end inline asm
	// begin inline asm
	{	
ld.global.cg.u64 %rd37343, [%rd37341];
	}
	// end inline asm
	// begin inline asm
	{	
ld.global.cg.u64 %rd37345, [%rd37343];
	}
	// end inline asm
	// begin inline asm
	{	
ld.global.cg.u64 %rd37347, [%rd37345];
	}
	// end inline asm
	// begin inline asm
	{	
ld.global.cg.u64 %rd37349, [%rd37347];
	}
	// end inline asm
	// begin inline asm
	{	
ld.global.cg.u64 %rd37351, [%rd37349];
	}
	// end inline asm
	// begin inline asm
	{	
ld.global.cg.u64 %rd37353, [%rd37351];
	}
	// end inline asm
	// begin inline asm
	{	
ld.global.cg.u64 %rd37355, [%rd37353];
	}
	// end inline asm
	// begin inline asm
	{	
ld.global.cg.u64 %rd37357, [%rd37355];
	}
	// end inline asm
	// begin inline asm
	{	
ld.global.cg.u64 %rd37359, [%rd37357];
	}
	// end inline asm
	// begin inline asm
	{	
ld.global.cg.u64 %rd37361, [%rd37359];
	}
	// end inline asm
	// begin inline asm
	{	
ld.global.cg.u64 %rd37363, [%rd37361];
	}
	// end inline asm
	// begin inline asm
	{	
ld.global.cg.u64 %rd37365, [%rd37363];
	}
	// end inline asm
	// begin inline asm
	{	
ld.global.cg.u64 %rd37367, [%rd37365];
	}
	// end inline asm
	// begin inline asm
	{	
ld.global.cg.u64 %rd37369, [%rd37367];
	}
	// end inline asm
	// begin inline asm
	{	
ld.global.cg.u64 %rd37371, [%rd37369];
	}
	// end inline asm
	// begin inline asm
	{	
ld.global.cg.u64 %rd37373, [%rd37371];
	}
	// end inline asm
	// begin inline asm
	{	
ld.global.cg.u64 %rd37375, [%rd37373];
	}
	// end inline asm
	// begin inline asm
	{	
ld.global.cg.u64 %rd37377, [%rd37375];
	}
	// end inline asm
	// begin inline asm
	{	
ld.global.cg.u64 %rd37379, [%rd37377];
	}
	// end inline asm
	// begin inline asm
	{	
ld.global.cg.u64 %rd37381, [%rd37379];
	}
	// end inline asm
	// begin inline asm
	{	
ld.global.cg.u64 %rd37383, [%rd37381];
	}
	// end inline asm
	// begin inline asm
	{	
ld.global.cg.u64 %rd37385, [%rd37383];
	}
	// end inline asm
	// begin inline asm
	{	
ld.global.cg.u64 %rd37387, [%rd37385];
	}
	// end inline asm
	// begin inline asm
	{	
ld.global.cg.u64 %rd37389, [%rd37387];
	}
	// end inline asm
	// begin inline asm
	{	
ld.global.cg.u64 %rd37391, [%rd37389];
	}
	// end inline asm
	// begin inline asm
	{	
ld.global.cg.u64 %rd37393, [%rd37391];
	}
	// end inline asm
	// begin inline asm
	{	
ld.global.cg.u64 %rd37395, [%rd37393];
	}
	// end inline asm
	// begin inline asm
	{	
ld.global.cg.u64 %rd37397, [%rd37395];
	}
	// end inline asm
	// begin inline asm
	{	
ld.global.cg.u64 %rd37399, [%rd37397];
	}
	// end inline asm
	// begin inline asm
	{	
ld.global.cg.u64 %rd37401, [%rd37399];
	}
	// end inline asm
	// begin inline asm
	{	
ld.global.cg.u64 %rd37403, [%rd37401];
	}
	// end inline asm
	// begin inline asm
	{	
ld.global.cg.u64 %rd37405, [%rd37403];
	}
	// end inline asm
	// begin inline asm
	{	
ld.global.cg.u64 %rd37407, [%rd37405];
	}
	// end inline asm
	// begin inline asm
	{	
ld.global.cg.u64 %rd37409, [%rd37407];
	}
	// end inline asm
	// begin inline asm
	{	
ld.global.cg.u64 %rd37411, [%rd37409];
	}
	// end inline asm
	// begin inline asm
	{	
ld.global.cg.u64 %rd37413, [%rd37411];
	}
	// end inline asm
	// begin inline asm
	{	
ld.global.cg.u64 %rd37415, [%rd37413];
	}
	// end inline asm
	// begin inline asm
	{	
ld.global.cg.u64 %rd37417, [%rd37415];
	}
	// end inline asm
	// begin inline asm
	{	
ld.global.cg.u64 %rd37419, [%rd37417];
	}
	// end inline asm
	// begin inline asm
	{	
ld.global.cg.u64 %rd37421, [%rd37419];
	}
	// end inline asm
	// begin inline asm
	{	
ld.global.cg.u64 %rd37423, [%rd37421];
	}
	// end inline asm
	// begin inline asm
	{	
ld.global.cg.u64 %rd37425, [%rd37423];
	}
	// end inline asm
	// begin inline asm
	{	
ld.global.cg.u64 %rd37427, [%rd37425];
	}
	// end inline asm
	// begin inline asm
	{	
ld.global.cg.u64 %rd37429, [%rd37427];
	}
	// end inline asm
	// begin inline asm
	{	
ld.global.cg.u64 %rd37431, [%rd37429];
	}
	// end inline asm
	// begin inline asm
	{	
ld.global.cg.u64 %rd37433, [%rd37431];
	}
	// end inline asm
	// begin inline asm
	{	
ld.global.cg.u64 %rd37435, [%rd37433];
	}
	// end inline asm
	// begin inline asm
	{	
ld.global.cg.u64 %rd37437, [%rd37435];
	}
	// end inline asm
	// begin inline asm
	{	
ld.global.cg.u64 %rd37439, [%rd37437];
	}
	// end inline asm
	// begin inline asm
	{	
ld.global.cg.u64 %rd37441, [%rd37439];
	}
	// end inline asm
	// begin inline asm
	{	
ld.global.cg.u64 %rd37443, [%rd37441];
	}
	// end inline asm
	// begin inline asm
	{	
ld.global.cg.u64 %rd37445, [%rd37443];
	}
	// end inline asm
	// begin inline asm
	{	
ld.global.cg.u64 %rd37447, [%rd37445];
	}
	// end inline asm
	// begin inline asm
	{	
ld.global.cg.u64 %rd37449, [%rd37447];
	}
	// end inline asm
	// begin inline asm
	{	
ld.global.cg.u64 %rd37451, [%rd37449];
	}
	// end inline asm
	// begin inline asm
	{	
ld.global.cg.u64 %rd37453, [%rd37451];
	}
	// end inline asm
	// begin inline asm
	{	
ld.global.cg.u64 %rd37455, [%rd37453];
	}
	// end inline asm
	// begin inline asm
	{	
ld.global.cg.u64 %rd37457, [%rd37455];
	}
	// end inline asm
	// begin inline asm
	{	
ld.global.cg.u64 %rd37459, [%rd37457];
	}
	// end inline asm
	// begin inline asm
	{	
ld.global.cg.u64 %rd37461, [%rd37459];
	}
	// end inline asm
	// begin inline asm
	{	
ld.global.cg.u64 %rd37463, [%rd37461];
	}
	// end inline asm
	// begin inline asm
	{	
ld.global.cg.u64 %rd37465, [%rd37463];
	}
	// end inline asm
	// begin inline asm
	{	
ld.global.cg.u64 %rd37467, [%rd37465];
	}
	// end inline asm
	// begin inline asm
	{	
ld.global.cg.u64 %rd37469, [%rd37467];
	}
	// end inline asm
	// begin inline asm
	{	
ld.global.cg.u64 %rd37471, [%rd37469];
	}
	// end inline asm
	// begin inline asm
	{	
ld.global.cg.u64 %rd37473, [%rd37471];
	}
	// end inline asm
	// begin inline asm
	{	
ld.global.cg.u64 %rd37475, [%rd37473];
	}
	// end inline asm
	// begin inline asm
	{	
ld.global.cg.u64 %rd37477, [%rd37475];
	}
	// end inline asm
	// begin inline asm
	{	
ld.global.cg.u64 %rd37479, [%rd37477];
	}
	// end inline asm
	// begin inline asm
	{	
ld.global.cg.u64 %rd37481, [%rd37479];
	}
	// end inline asm
	// begin inline asm
	{	
ld.global.cg.u64 %rd37483, [%rd37481];
	}
	// end inline asm
	// begin inline asm
	{	
ld.global.cg.u64 %rd37485, [%rd37483];
	}
	// end inline asm
	// begin inline asm
	{	
ld.global.cg.u64 %rd37487, [%rd37485];
	}
	// end inline asm
	// begin inline asm
	{	
ld.global.cg.u64 %rd37489, [%rd37487];
	}
	// end inline asm
	// begin inline asm
	{	
ld.global.cg.u64 %rd37491, [%rd37489];
	}
	// end inline asm
	// begin inline asm
	{	
ld.global.cg.u64 %rd37493, [%rd37491];
	}
	// end inline asm
	// begin inline asm
	{	
ld.global.cg.u64 %rd37495, [%rd37493];
	}
	// end inline asm
	// begin inline asm
	{	
ld.global.cg.u64 %rd37497, [%rd37495];
	}
	// end inline asm
	// begin inline asm
	{	
ld.global.cg.u64 %rd37499, [%rd37497];
	}
	// end inline asm
	// begin inline asm
	{	
ld.global.cg.u64 %rd37501, [%rd37499];
	}
	// end inline asm
	// begin inline asm
	{	
ld.global.cg.u64 %rd37503, [%rd37501];
	}
	// end inline asm
	// begin inline asm
	{	
ld.global.cg.u64 %rd37505, [%rd37503];
	}
	// end inline asm
	// begin inline asm
	{	
ld.global.cg.u64 %rd37507, [%rd37505];
	}
	// end inline asm
	// begin inline asm
	{	
ld.global.cg.u64 %rd37509, [%rd37507];
	}
	// end inline asm
	// begin inline asm
	{	
ld.global.cg.u64 %rd37511, [%rd37509];
	}
	// end inline asm
	// begin inline asm
	{	
ld.global.cg.u64 %rd37513, [%rd37511];
	}
	// end inline asm
	// begin inline asm
	{	
ld.global.cg.u64 %rd37515, [%rd37513];
	}
	// end inline asm
	// begin inline asm
	{	
ld.global.cg.u64 %rd37517, [%rd37515];
	}
	// end inline asm
	// begin inline asm
	{	
ld.global.cg.u64 %rd37519, [%rd37517];
	}
	// end inline asm
	// begin inline asm
	{	
ld.global.cg.u64 %rd37521, [%rd37519];
	}
	// end inline asm
	// begin inline asm
	{	
ld.global.cg.u64 %rd37523, [%rd37521];
	}
	// end inline asm
	// begin inline asm
	{	
ld.global.cg.u64 %rd37525, [%rd37523];
	}
	// end inline asm
	// begin inline asm
	{	
ld.global.cg.u64 %rd37527, [%rd37525];
	}
	// end inline asm
	// begin inline asm
	{	
ld.global.cg.u64 %rd37529, [%rd37527];
	}
	// end inline asm
	// begin inline asm
	{	
ld.global.cg.u64 %rd37531, [%rd37529];
	}
	// end inline asm
	// begin inline asm
	{	
ld.global.cg.u64 %rd37533, [%rd37531];
	}
	// end inline asm
	// begin inline asm
	{	
ld.global.cg.u64 %rd37535, [%rd37533];
	}
	// end inline asm
	// begin inline asm
	{	
ld.global.cg.u64 %rd37537, [%rd37535];
	}
	// end inline asm
	// begin inline asm
	{	
ld.global.cg.u64 %rd37539, [%rd37537];
	}
	// end inline asm
	// begin inline asm
	{	
ld.global.cg.u64 %rd37541, [%rd37539];
	}
	// end inline asm
	// begin inline asm
	{	
ld.global.cg.u64 %rd37543, [%rd37541];
	}
	// end inline asm
	// begin inline asm
	{	
ld.global.cg.u64 %rd37545, [%rd37543];
	}
	// end inline asm
	// begin inline asm
	{	
ld.global.cg.u64 %rd37547, [%rd37545];
	}
	// end inline asm
	// begin inline asm
	{	
ld.global.cg.u64 %rd37549, [%rd37547];
	}
	// end inline asm
	// begin inline asm
	{	
ld.global.cg.u64 %rd37551, [%rd37549];
	}
	// end inline asm
	// begin inline asm
	{	
ld.global.cg.u64 %rd37553, [%rd37551];
	}
	// end inline asm
	// begin inline asm
	{	
ld.global.cg.u64 %rd37555, [%rd37553];
	}
	// end inline asm
	// begin inline asm
	{	
ld.global.cg.u64 %rd37557, [%rd37555];
	}
	// end inline asm
	// begin inline asm
	{	
ld.global.cg.u64 %rd37559, [%rd37557];
	}
	// end inline asm
	// begin inline asm
	{	
ld.global.cg.u64 %rd37561, [%rd37559];
	}
	// end inline asm
	// begin inline asm
	{	
ld.global.cg.u64 %rd37563, [%rd37561];
	}
	// end inline asm
	// begin inline asm
	{	
ld.global.cg.u64 %rd37565, [%rd37563];
	}
	// end inline asm
	// begin inline asm
	{	
ld.global.cg.u64 %rd37567, [%rd37565];
	}
	// end inline asm
	// begin inline asm
	{	
ld.global.cg.u64 %rd37569, [%rd37567];
	}
	// end inline asm
	// begin inline asm
	{	
ld.global.cg.u64 %rd37571, [%rd37569];
	}
	// end inline asm
	// begin inline asm
	{	
ld.global.cg.u64 %rd37573, [%rd37571];
	}
	// end inline asm
	// begin inline asm
	{	
ld.global.cg.u64 %rd37575, [%rd37573];
	}
	// end inline asm
	// begin inline asm
	{	
ld.global.cg.u64 %rd37577, [%rd37575];
	}
	// end inline asm
	// begin inline asm
	{	
ld.global.cg.u64 %rd37579, [%rd37577];
	}
	// end inline asm
	// begin inline asm
	{	
ld.global.cg.u64 %rd37581, [%rd37579];
	}
	// end inline asm
	// begin inline asm
	{	
ld.global.cg.u64 %rd37583, [%rd37581];
	}
	// end inline asm
	// begin inline asm
	{	
ld.global.cg.u64 %rd37585, [%rd37583];
	}
	// end inline asm
	// begin inline asm
	{	
ld.global.cg.u64 %rd37587, [%rd37585];
	}
	// end inline asm
	// begin inline asm
	{	
ld.global.cg.u64 %rd37589, [%rd37587];
	}
	// end inline asm
	// begin inline asm
	{	
ld.global.cg.u64 %rd37591, [%rd37589];
	}
	// end inline asm
	// begin inline asm
	{	
ld.global.cg.u64 %rd37593, [%rd37591];
	}
	// end inline asm
	// begin inline asm
	{	
ld.global.cg.u64 %rd37595, [%rd37593];
	}
	// end inline asm
	// begin inline asm
	{	
ld.global.cg.u64 %rd37597, [%rd37595];
	}
	// end inline asm
	// begin inline asm
	{	
ld.global.cg.u64 %rd37599, [%rd37597];
	}
	// end inline asm
	// begin inline asm
	{	
ld.global.cg.u64 %rd37601, [%rd37599];
	}
	// end inline asm
	// begin inline asm
	{	
ld.global.cg.u64 %rd37603, [%rd37601];
	}
	// end inline asm
	// begin inline asm
	{	
ld.global.cg.u64 %rd37605, [%rd37603];
	}
	// end inline asm
	// begin inline asm
	{	
ld.global.cg.u64 %rd37607, [%rd37605];
	}
	// end inline asm
	// begin inline asm
	{	
ld.global.cg.u64 %rd37609, [%rd37607];
	}
	// end inline asm
	// begin inline asm
	{	
ld.global.cg.u64 %rd37611, [%rd37609];
	}
	// end inline asm
	// begin inline asm
	{	
ld.global.cg.u64 %rd37613, [%rd37611];
	}
	// end inline asm
	// begin inline asm
	{	
ld.global.cg.u64 %rd37615, [%rd37613];
	}
	// end inline asm
	// begin inline asm
	{	
ld.global.cg.u64 %rd37617, [%rd37615];
	}
	// end inline asm
	// begin inline asm
	{	
ld.global.cg.u64 %rd37619, [%rd37617];
	}
	// end inline asm
	// begin inline asm
	{	
ld.global.cg.u64 %rd37621, [%rd37619];
	}
	// end inline asm
	// begin inline asm
	{	
ld.global.cg.u64 %rd37623, [%rd37621];
	}
	// end inline asm
	// begin inline asm
	{	
ld.global.cg.u64 %rd37625, [%rd37623];
	}
	// end inline asm
	// begin inline asm
	{	
ld.global.cg.u64 %rd37627, [%rd37625];
	}
	// end inline asm
	// begin inline asm
	{	
ld.global.cg.u64 %rd37629, [%rd37627];
	}
	// end inline asm
	// begin inline asm
	{	
ld.global.cg.u64 %rd37631, [%rd37629];
	}
	// end inline asm
	// begin inline asm
	{	
ld.global.cg.u64 %rd37633, [%rd37631];
	}
	// end inline asm
	// begin inline asm
	{	
ld.global.cg.u64 %rd37635, [%rd37633];
	}
	// end inline asm
	// begin inline asm
	{	
ld.global.cg.u64 %rd37637, [%rd37635];
	}
	// end inline asm
	// begin inline asm
	{	
ld.global.cg.u64 %rd37639, [%rd37637];
	}
	// end inline asm
	// begin inline asm
	{	
ld.global.cg.u64 %rd37641, [%rd37639];
	}
	// end inline asm
	// begin inline asm
	{	
ld.global.cg.u64 %rd37643, [%rd37641];
	}
	// end inline asm
	// begin inline asm
	{	
ld.global.cg.u64 %rd37645, [%rd37643];
	}
	// end inline asm
	// begin inline asm
	{	
ld.global.cg.u64 %rd37647, [%rd37645];
	}
	// end inline asm
	// begin inline asm
	{	
ld.global.cg.u64 %rd37649, [%rd37647];
	}
	// end inline asm
	// begin inline asm
	{	
ld.global.cg.u64 %rd37651, [%rd37649];
	}
	// end inline asm
	// begin inline asm
	{	
ld.global.cg.u64 %rd37653, [%rd37651];
	}
	// end inline asm
	// begin inline asm
	{	
ld.global.cg.u64 %rd37655, [%rd37653];
	}
	// end inline asm
	// begin inline asm
	{	
ld.global.cg.u64 %rd37657, [%rd37655];
	}
	// end inline asm
	// begin inline asm
	{	
ld.global.cg.u64 %rd37659, [%rd37657];
	}
	// end inline asm
	// begin inline asm
	{	
ld.global.cg.u64 %rd37661, [%rd37659];
	}
	// end inline asm
	// begin inline asm
	{	
ld.global.cg.u64 %rd37663, [%rd37661];
	}
	// end inline asm
	// begin inline asm
	{	
ld.global.cg.u64 %rd37665, [%rd37663];
	}
	// end inline asm
	// begin inline asm
	{	
ld.global.cg.u64 %rd37667, [%rd37665];
	}
	// end inline asm
	// begin inline asm
	{	
ld.global.cg.u64 %rd37669, [%rd37667];
	}
	// end inline asm
	// begin inline asm
	{	
ld.global.cg.u64 %rd37671, [%rd37669];
	}
	// end inline asm
	// begin inline asm
	{	
ld.global.cg.u64 %rd37673, [%rd37671];
	}
	// end inline asm
	// begin inline asm
	{	
ld.global.cg.u64 %rd37675, [%rd37673];
	}
	// end inline asm
	// begin inline asm
	{	
ld.global.cg.u64 %rd37677, [%rd37675];
	}
	// end inline asm
	// begin inline asm
	{	
ld.global.cg.u64 %rd37679, [%rd37677];
	}
	// end inline asm
	// begin inline asm
	{	
ld.global.cg.u64 %rd37681, [%rd37679];
	}
	// end inline asm
	// begin inline asm
	{	
ld.global.cg.u64 %rd37683, [%rd37681];
	}
	// end inline asm
	// begin inline asm
	{	
ld.global.cg.u64 %rd37685, [%rd37683];
	}
	// end inline asm
	// begin inline asm
	{	
ld.global.cg.u64 %rd37687, [%rd37685];
	}
	// end inline asm
	// begin inline asm
	{	
ld.global.cg.u64 %rd37689, [%rd37687];
	}
	// end inline asm
	// begin inline asm
	{	
ld.global.cg.u64 %rd37691, [%rd37689];
	}
	// end inline asm
	// begin inline asm
	{	
ld.global.cg.u64 %rd37693, [%rd37691];
	}
	// end inline asm
	// begin inline asm
	{	
ld.global.cg.u64 %rd37695, [%rd37693];
	}
	// end inline asm
	// begin inline asm
	{	
ld.global.cg.u64 %rd37697, [%rd37695];
	}
	// end inline asm
	// begin inline asm
	{	
ld.global.cg.u64 %rd37699, [%rd37697];
	}
	// end inline asm
	// begin inline asm
	{	
ld.global.cg.u64 %rd37701, [%rd37699];
	}
	// end inline asm
	// begin inline asm
	{	
ld.global.cg.u64 %rd37703, [%rd37701];
	}
	// end inline asm
	// begin inline asm
	{	
ld.global.cg.u64 %rd37705, [%rd37703];
	}
	// end inline asm
	// begin inline asm
	{	
ld.global.cg.u64 %rd37707, [%rd37705];
	}
	// end inline asm
	// begin inline asm
	{	
ld.global.cg.u64 %rd37709, [%rd37707];
	}
	// end inline asm
	// begin inline asm
	{	
ld.global.cg.u64 %rd37711, [%rd37709];
	}
	// end inline asm
	// begin inline asm
	{	
ld.global.cg.u64 %rd37713, [%rd37711];
	}
	// end inline asm
	// begin inline asm
	{	
ld.global.cg.u64 %rd37715, [%rd37713];
	}
	// end inline asm
	// begin inline asm
	{	
ld.global.cg.u64 %rd37717, [%rd37715];
	}
	// end inline asm
	// begin inline asm
	{	
ld.global.cg.u64 %rd37719, [%rd37717];
	}
	// end inline asm
	// begin inline asm
	{	
ld.global.cg.u64 %rd37721, [%rd37719];
	}
	// end inline asm
	// begin inline asm
	{	
ld.global.cg.u64 %rd37723, [%rd37721];
	}
	// end inline asm
	// begin inline asm
	{	
ld.global.cg.u64 %rd37725, [%rd37723];
	}
	// end inline asm
	// begin inline asm
	{	
ld.global.cg.u64 %rd37727, [%rd37725];
	}
	// end inline asm
	// begin inline asm
	{	
ld.global.cg.u64 %rd37729, [%rd37727];
	}
	// end inline asm
	// begin inline asm
	{	
ld.global.cg.u64 %rd37731, [%rd37729];
	}
	// end inline asm
	// begin inline asm
	{	
ld.global.cg.u64 %rd37733, [%rd37731];
	}
	// end inline asm
	// begin inline asm
	{	
ld.global.cg.u64 %rd37735, [%rd37733];
	}
	// end inline asm
	// begin inline asm
	{	
ld.global.cg.u64 %rd37737, [%rd37735];
	}
	// end inline asm
	// begin inline asm
	{	
ld.global.cg.u64 %rd37739, [%rd37737];
	}
	// end inline asm
	// begin inline asm
	{	
ld.global.cg.u64 %rd37741, [%rd37739];
	}
	// end inline asm
	// begin inline asm
	{	
ld.global.cg.u64 %rd37743, [%rd37741];
	}
	// end inline asm
	// begin inline asm
	{	
ld.global.cg.u64 %rd37745, [%rd37743];
	}
	// end inline asm
	// begin inline asm
	{	
ld.global.cg.u64 %rd37747, [%rd37745];
	}
	// end inline asm
	// begin inline asm
	{	
ld.global.cg.u64 %rd37749, [%rd37747];
	}
	// end inline asm
	// begin inline asm
	{	
ld.global.cg.u64 %rd37751, [%rd37749];
	}
	// end inline asm
	// begin inline asm
	{	
ld.global.cg.u64 %rd37753, [%rd37751];
	}
	// end inline asm
	// begin inline asm
	{	
ld.global.cg.u64 %rd37755, [%rd37753];
	}
	// end inline asm
	// begin inline asm
	{	
ld.global.cg.u64 %rd37757, [%rd37755];
	}
	// end inline asm
	// begin inline asm
	{	
ld.global.cg.u64 %rd37759, [%rd37757];
	}
	// end inline asm
	// begin inline asm
	{	
ld.global.cg.u64 %rd37761, [%rd37759];
	}
	// end inline asm
	// begin inline asm
	{	
ld.global.cg.u64 %rd37763, [%rd37761];
	}
	// end inline asm
	// begin inline asm
	{	
ld.global.cg.u64 %rd37765, [%rd37763];
	}
	// end inline asm
	// begin inline asm
	{	
ld.global.cg.u64 %rd37767, [%rd37765];
	}
	// end inline asm
	// begin inline asm
	{	
ld.global.cg.u64 %rd37769, [%rd37767];
	}
	// end inline asm
	// begin inline asm
	{	
ld.global.cg.u64 %rd37771, [%rd37769];
	}
	// end inline asm
	// begin inline asm
	{	
ld.global.cg.u64 %rd37773, [%rd37771];
	}
	// end inline asm
	// begin inline asm
	{	
ld.global.cg.u64 %rd37775, [%rd37773];
	}
	// end inline asm
	// begin inline asm
	{	
ld.global.cg.u64 %rd37777, [%rd37775];
	}
	// end inline asm
	// begin inline asm
	{	
ld.global.cg.u64 %rd37779, [%rd37777];
	}
	// end inline asm
	// begin inline asm
	{	
ld.global.cg.u64 %rd37781, [%rd37779];
	}
	// end inline asm
	// begin inline asm
	{	
ld.global.cg.u64 %rd37783, [%rd37781];
	}
	// end inline asm
	// begin inline asm
	{	
ld.global.cg.u64 %rd37785, [%rd37783];
	}
	// end inline asm
	// begin inline asm
	{	
ld.global.cg.u64 %rd37787, [%rd37785];
	}
	// end inline asm
	// begin inline asm
	{	
ld.global.cg.u64 %rd37789, [%rd37787];
	}
	// end inline asm
	// begin inline asm
	{	
ld.global.cg.u64 %rd37791, [%rd37789];
	}
	// end inline asm
	// begin inline asm
	{	
ld.global.cg.u64 %rd37793, [%rd37791];
	}
	// end inline asm
	// begin inline asm
	{	
ld.global.cg.u64 %rd37795, [%rd37793];
	}
	// end inline asm
	// begin inline asm
	{	
ld.global.cg.u64 %rd37797, [%rd37795];
	}
	// end inline asm
	// begin inline asm
	{	
ld.global.cg.u64 %rd37799, [%rd37797];
	}
	// end inline asm
	// begin inline asm
	{	
ld.global.cg.u64 %rd37801, [%rd37799];
	}
	// end inline asm
	// begin inline asm
	{	
ld.global.cg.u64 %rd37803, [%rd37801];
	}
	// end inline asm
	// begin inline asm
	{	
ld.global.cg.u64 %rd37805, [%rd37803];
	}
	// end inline asm
	// begin inline asm
	{	
ld.global.cg.u64 %rd37807, [%rd37805];
	}
	// end inline asm
	// begin inline asm
	{	
ld.global.cg.u64 %rd37809, [%rd37807];
	}
	// end inline asm
	// begin inline asm
	{	
ld.global.cg.u64 %rd37811, [%rd37809];
	}
	// end inline asm
	// begin inline asm
	{	
ld.global.cg.u64 %rd37813, [%rd37811];
	}
	// end inline asm
	// begin inline asm
	{	
ld.global.cg.u64 %rd37815, [%rd37813];
	}
	// end inline asm
	// begin inline asm
	{	
ld.global.cg.u64 %rd37817, [%rd37815];
	}
	// end inline asm
	// begin inline asm
	{	
ld.global.cg.u64 %rd37819, [%rd37817];
	}
	// end inline asm
	// begin inline asm
	{	
ld.global.cg.u64 %rd37821, [%rd37819];
	}
	// end inline asm
	// begin inline asm
	{	
ld.global.cg.u64 %rd37823, [%rd37821];
	}
	// end inline asm
	// begin inline asm
	{	
ld.global.cg.u64 %rd37825, [%rd37823];
	}
	// end inline asm
	// begin inline asm
	{	
ld.global.cg.u64 %rd37827, [%rd37825];
	}
	// end inline asm
	// begin inline asm
	{	
ld.global.cg.u64 %rd37829, [%rd37827];
	}
	// end inline asm
	// begin inline asm
	{	
ld.global.cg.u64 %rd37831, [%rd37829];
	}
	// end inline asm
	// begin inline asm
	{	
ld.global.cg.u64 %rd37833, [%rd37831];
	}
	// end inline asm
	// begin inline asm
	{	
ld.global.cg.u64 %rd37835, [%rd37833];
	}
	// end inline asm
	// begin inline asm
	{	
ld.global.cg.u64 %rd37837, [%rd37835];
	}
	// end inline asm
	// begin inline asm
	{	
ld.global.cg.u64 %rd37839, [%rd37837];
	}
	// end inline asm
	// begin inline asm
	{	
ld.global.cg.u64 %rd37841, [%rd37839];
	}
	// end inline asm
	// begin inline asm
	{	
ld.global.cg.u64 %rd37843, [%rd37841];
	}
	// end inline asm
	// begin inline asm
	{	
ld.global.cg.u64 %rd37845, [%rd37843];
	}
	// end inline asm
	// begin inline asm
	{	
ld.global.cg.u64 %rd37847, [%rd37845];
	}
	// end inline asm
	// begin inline asm
	{	
ld.global.cg.u64 %rd37849, [%rd37847];
	}
	// end inline asm
	// begin inline asm
	{	
ld.global.cg.u64 %rd37851, [%rd37849];
	}
	// end inline asm
	// begin inline asm
	{	
ld.global.cg.u64 %rd37853, [%rd37851];
	}
	// end inline asm
	// begin inline asm
	{	
ld.global.cg.u64 %rd37855, [%rd37853];
	}
	// end inline asm
	// begin inline asm
	{	
ld.global.cg.u64 %rd37857, [%rd37855];
	}
	// end inline asm
	// begin inline asm
	{	
ld.global.cg.u64 %rd37859, [%rd37857];
	}
	// end inline asm
	// begin inline asm
	{	
ld.global.cg.u64 %rd37861, [%rd37859];
	}
	// end inline asm
	// begin inline asm
	{	
ld.global.cg.u64 %rd37863, [%rd37861];
	}
	// end inline asm
	// begin inline asm
	{	
ld.global.cg.u64 %rd37865, [%rd37863];
	}
	// end inline asm
	// begin inline asm
	{	
ld.global.cg.u64 %rd37867, [%rd37865];
	}
	// end inline asm
	// begin inline asm
	{	
ld.global.cg.u64 %rd37869, [%rd37867];
	}
	// end inline asm
	// begin inline asm
	{	
ld.global.cg.u64 %rd37871, [%rd37869];
	}
	// end inline asm
	// begin inline asm
	{	
ld.global.cg.u64 %rd37873, [%rd37871];
	}
	// end inline asm
	// begin inline asm
	{	
ld.global.cg.u64 %rd37875, [%rd37873];
	}
	// end inline asm
	// begin inline asm
	{	
ld.global.cg.u64 %rd37877, [%rd37875];
	}
	// end inline asm
	// begin inline asm
	{	
ld.global.cg.u64 %rd37879, [%rd37877];
	}
	// end inline asm
	// begin inline asm
	{	
ld.global.cg.u64 %rd37881, [%rd37879];
	}
	// end inline asm
	// begin inline asm
	{	
ld.global.cg.u64 %rd37883, [%rd37881];
	}
	// end inline asm
	// begin inline asm
	{	
ld.global.cg.u64 %rd37885, [%rd37883];
	}
	// end inline asm
	// begin inline asm
	{	
ld.global.cg.u64 %rd37887, [%rd37885];
	}
	// end inline asm
	// begin inline asm
	{	
ld.global.cg.u64 %rd37889, [%rd37887];
	}
	// end inline asm
	// begin inline asm
	{	
ld.global.cg.u64 %rd37891, [%rd37889];
	}
	// end inline asm
	// begin inline asm
	{	
ld.global.cg.u64 %rd37893, [%rd37891];
	}
	// end inline asm
	// begin inline asm
	{	
ld.global.cg.u64 %rd37895, [%rd37893];
	}
	// end inline asm
	// begin inline asm
	{	
ld.global.cg.u64 %rd37897, [%rd37895];
	}
	// end inline asm
	// begin inline asm
	{	
ld.global.cg.u64 %rd37899, [%rd37897];
	}
	// end inline asm
	// begin inline asm
	{	
ld.global.cg.u64 %rd37901, [%rd37899];
	}
	// end inline asm
	// begin inline asm
	{	
ld.global.cg.u64 %rd37903, [%rd37901];
	}
	// end inline asm
	// begin inline asm
	{	
ld.global.cg.u64 %rd37905, [%rd37903];
	}
	// end inline asm
	// begin inline asm
	{	
ld.global.cg.u64 %rd37907, [%rd37905];
	}
	// end inline asm
	// begin inline asm
	{	
ld.global.cg.u64 %rd37909, [%rd37907];
	}
	// end inline asm
	// begin inline asm
	{	
ld.global.cg.u64 %rd37911, [%rd37909];
	}
	// end inline asm
	// begin inline asm
	{	
ld.global.cg.u64 %rd37913, [%rd37911];
	}
	// end inline asm
	// begin inline asm
	{	
ld.global.cg.u64 %rd37915, [%rd37913];
	}
	// end inline asm
	// begin inline asm
	{	
ld.global.cg.u64 %rd37917, [%rd37915];
	}
	// end inline asm
	// begin inline asm
	{	
ld.global.cg.u64 %rd37919, [%rd37917];
	}
	// end inline asm
	// begin inline asm
	{	
ld.global.cg.u64 %rd37921, [%rd37919];
	}
	// end inline asm
	// begin inline asm
	{	
ld.global.cg.u64 %rd37923, [%rd37921];
	}
	// end inline asm
	// begin inline asm
	{	
ld.global.cg.u64 %rd37925, [%rd37923];
	}
	// end inline asm
	// begin inline asm
	{	
ld.global.cg.u64 %rd37927, [%rd37925];
	}
	// end inline asm
	// begin inline asm
	{	
ld.global.cg.u64 %rd37929, [%rd37927];
	}
	// end inline asm
	// begin inline asm
	{	
ld.global.cg.u64 %rd37931, [%rd37929];
	}
	// end inline asm
	// begin inline asm
	{	
ld.global.cg.u64 %rd37933, [%rd37931];
	}
	// end inline asm
	// begin inline asm
	{	
ld.global.cg.u64 %rd37935, [%rd37933];
	}
	// end inline asm
	// begin inline asm
	{	
ld.global.cg.u64 %rd37937, [%rd37935];
	}
	// end inline asm
	// begin inline asm
	{	
ld.global.cg.u64 %rd37939, [%rd37937];
	}
	// end inline asm
	// begin inline asm
	{	
ld.global.cg.u64 %rd37941, [%rd37939];
	}
	// end inline asm
	// begin inline asm
	{	
ld.global.cg.u64 %rd37943, [%rd37941];
	}
	// end inline asm
	// begin inline asm
	{	
ld.global.cg.u64 %rd37945, [%rd37943];
	}
	// end inline asm
	// begin inline asm
	{	
ld.global.cg.u64 %rd37947, [%rd37945];
	}
	// end inline asm
	// begin inline asm
	{	
ld.global.cg.u64 %rd37949, [%rd37947];
	}
	// end inline asm
	// begin inline asm
	{	
ld.global.cg.u64 %rd37951, [%rd37949];
	}
	// end inline asm
	// begin inline asm
	{	
ld.global.cg.u64 %rd37953, [%rd37951];
	}
	// end inline asm
	// begin inline asm
	{	
ld.global.cg.u64 %rd37955, [%rd37953];
	}
	// end inline asm
	// begin inline asm
	{	
ld.global.cg.u64 %rd37957, [%rd37955];
	}
	// end inline asm
	// begin inline asm
	{	
ld.global.cg.u64 %rd37959, [%rd37957];
	}
	// end inline asm
	// begin inline asm
	{	
ld.global.cg.u64 %rd37961, [%rd37959];
	}
	// end inline asm
	// begin inline asm
	{	
ld.global.cg.u64 %rd37963, [%rd37961];
	}
	// end inline asm
	// begin inline asm
	{	
ld.global.cg.u64 %rd37965, [%rd37963];
	}
	// end inline asm
	// begin inline asm
	{	
ld.global.cg.u64 %rd37967, [%rd37965];
	}
	// end inline asm
	// begin inline asm
	{	
ld.global.cg.u64 %rd37969, [%rd37967];
	}
	// end inline asm
	// begin inline asm
	{	
ld.global.cg.u64 %rd37971, [%rd37969];
	}
	// end inline asm
	// begin inline asm
	{	
ld.global.cg.u64 %rd37973, [%rd37971];
	}
	// end inline asm
	// begin inline asm
	{	
ld.global.cg.u64 %rd37975, [%rd37973];
	}
	// end inline asm
	// begin inline asm
	{	
ld.global.cg.u64 %rd37977, [%rd37975];
	}
	// end inline asm
	// begin inline asm
	{	
ld.global.cg.u64 %rd37979, [%rd37977];
	}
	// end inline asm
	// begin inline asm
	{	
ld.global.cg.u64 %rd37981, [%rd37979];
	}
	// end inline asm
	// begin inline asm
	{	
ld.global.cg.u64 %rd37983, [%rd37981];
	}
	// end inline asm
	// begin inline asm
	{	
ld.global.cg.u64 %rd37985, [%rd37983];
	}
	// end inline asm
	// begin inline asm
	{	
ld.global.cg.u64 %rd37987, [%rd37985];
	}
	// end inline asm
	// begin inline asm
	{	
ld.global.cg.u64 %rd37989, [%rd37987];
	}
	// end inline asm
	// begin inline asm
	{	
ld.global.cg.u64 %rd37991, [%rd37989];
	}
	// end inline asm
	// begin inline asm
	{	
ld.global.cg.u64 %rd37993, [%rd37991];
	}
	// end inline asm
	// begin inline asm
	{	
ld.global.cg.u64 %rd37995, [%rd37993];
	}
	// end inline asm
	// begin inline asm
	{	
ld.global.cg.u64 %rd37997, [%rd37995];
	}
	// end inline asm
	// begin inline asm
	{	
ld.global.cg.u64 %rd37999, [%rd37997];
	}
	// end inline asm
	// begin inline asm
	{	
ld.global.cg.u64 %rd38001, [%rd37999];
	}
	// end inline asm
	// begin inline asm
	{	
ld.global.cg.u64 %rd38003, [%rd38001];
	}
	// end inline asm
	// begin inline asm
	{	
ld.global.cg.u64 %rd38005, [%rd38003];
	}
	// end inline asm
	// begin inline asm
	{	
ld.global.cg.u64 %rd38007, [%rd38005];
	}
	// end inline asm
	// begin inline asm
	{	
ld.global.cg.u64 %rd38009, [%rd38007];
	}
	// end inline asm
	// begin inline asm
	{	
ld.global.cg.u64 %rd38011, [%rd38009];
	}
	// end inline asm
	// begin inline asm
	{	
ld.global.cg.u64 %rd38013, [%rd38011];
	}
	// end inline asm
	// begin inline asm
	{	
ld.global.cg.u64 %rd38015, [%rd38013];
	}
	// end inline asm
	// begin inline asm
	{	
ld.global.cg.u64 %rd38017, [%rd38015];
	}
	// end inline asm
	// begin inline asm
	{	
ld.global.cg.u64 %rd38019, [%rd38017];
	}
	// end inline asm
	// begin inline asm
	{	
ld.global.cg.u64 %rd38021, [%rd38019];
	}
	// end inline asm
	// begin inline asm
	{	
ld.global.cg.u64 %rd38023, [%rd38021];
	}
	// end inline asm
	// begin inline asm
	{	
ld.global.cg.u64 %rd38025, [%rd38023];
	}
	// end inline asm
	// begin inline asm
	{	
ld.global.cg.u64 %rd38027, [%rd38025];
	}
	// end inline asm
	// begin inline asm
	{	
ld.global.cg.u64 %rd38029, [%rd38027];
	}
	// end inline asm
	// begin inline asm
	{	
ld.global.cg.u64 %rd38031, [%rd38029];
	}
	// end inline asm
	// begin inline asm
	{	
ld.global.cg.u64 %rd38033, [%rd38031];
	}
	// end inline asm
	// begin inline asm
	{	
ld.global.cg.u64 %rd38035, [%rd38033];
	}
	// end inline asm
	// begin inline asm
	{	
ld.global.cg.u64 %rd38037, [%rd38035];
	}
	// end inline asm
	// begin inline asm
	{	
ld.global.cg.u64 %rd38039, [%rd38037];
	}
	// end inline asm
	// begin inline asm
	{	
ld.global.cg.u64 %rd38041, [%rd38039];
	}
	// end inline asm
	// begin inline asm
	{	
ld.global.cg.u64 %rd38043, [%rd38041];
	}
	// end inline asm
	// begin inline asm
	{	
ld.global.cg.u64 %rd38045, [%rd38043];
	}
	// end inline asm
	// begin inline asm
	{	
ld.global.cg.u64 %rd38047, [%rd38045];
	}
	// end inline asm
	// begin inline asm
	{	
ld.global.cg.u64 %rd38049, [%rd38047];
	}
	// end inline asm
	// begin inline asm
	{	
ld.global.cg.u64 %rd38051, [%rd38049];
	}
	// end inline asm
	// begin inline asm
	{	
ld.global.cg.u64 %rd38053, [%rd38051];
	}
	// end inline asm
	// begin inline asm
	{	
ld.global.cg.u64 %rd38055, [%rd38053];
	}
	// end inline asm
	// begin inline asm
	{	
ld.global.cg.u64 %rd38057, [%rd38055];
	}
	// end inline asm
	// begin inline asm
	{	
ld.global.cg.u64 %rd38059, [%rd38057];
	}
	// end inline asm
	// begin inline asm
	{	
ld.global.cg.u64 %rd38061, [%rd38059];
	}
	// end inline asm
	// begin inline asm
	{	
ld.global.cg.u64 %rd38063, [%rd38061];
	}
	// end inline asm
	// begin inline asm
	{	
ld.global.cg.u64 %rd38065, [%rd38063];
	}
	// end inline asm
	// begin inline asm
	{	
ld.global.cg.u64 %rd38067, [%rd38065];
	}
	// end inline asm
	// begin inline asm
	{	
ld.global.cg.u64 %rd38069, [%rd38067];
	}
	// end inline asm
	// begin inline asm
	{	
ld.global.cg.u64 %rd38071, [%rd38069];
	}
	// end inline asm
	// begin inline asm
	{	
ld.global.cg.u64 %rd38073, [%rd38071];
	}
	// end inline asm
	// begin inline asm
	{	
ld.global.cg.u64 %rd38075, [%rd38073];
	}
	// end inline asm
	// begin inline asm
	{	
ld.global.cg.u64 %rd38077, [%rd38075];
	}
	// end inline asm
	// begin inline asm
	{	
ld.global.cg.u64 %rd38079, [%rd38077];
	}
	// end inline asm
	// begin inline asm
	{	
ld.global.cg.u64 %rd38081, [%rd38079];
	}
	// end inline asm
	// begin inline asm
	{	
ld.global.cg.u64 %rd38083, [%rd38081];
	}
	// end inline asm
	// begin inline asm
	{	
ld.global.cg.u64 %rd38085, [%rd38083];
	}
	// end inline asm
	// begin inline asm
	{	
ld.global.cg.u64 %rd38087, [%rd38085];
	}
	// end inline asm
	// begin inline asm
	{	
ld.global.cg.u64 %rd38089, [%rd38087];
	}
	// end inline asm
	// begin inline asm
	{	
ld.global.cg.u64 %rd38091, [%rd38089];
	}
	// end inline asm
	// begin inline asm
	{	
ld.global.cg.u64 %rd38093, [%rd38091];
	}
	// end inline asm
	// begin inline asm
	{	
ld.global.cg.u64 %rd38095, [%rd38093];
	}
	// end inline asm
	// begin inline asm
	{	
ld.global.cg.u64 %rd38097, [%rd38095];
	}
	// end inline asm
	// begin inline asm
	{	
ld.global.cg.u64 %rd38099, [%rd38097];
	}
	// end inline asm
	// begin inline asm
	{	
ld.global.cg.u64 %rd38101, [%rd38099];
	}
	// end inline asm
	// begin inline asm
	{	
ld.global.cg.u64 %rd38103, [%rd38101];
	}
	// end inline asm
	// begin inline asm
	{	
ld.global.cg.u64 %rd38105, [%rd38103];
	}
	// end inline asm
	// begin inline asm
	{	
ld.global.cg.u64 %rd38107, [%rd38105];
	}
	// end inline asm
	// begin inline asm
	{	
ld.global.cg.u64 %rd38109, [%rd38107];
	}
	// end inline asm
	// begin inline asm
	{	
ld.global.cg.u64 %rd38111, [%rd38109];
	}
	// end inline asm
	// begin inline asm
	{	
ld.global.cg.u64 %rd38113, [%rd38111];
	}
	// end inline asm
	// begin inline asm
	{	
ld.global.cg.u64 %rd38115, [%rd38113];
	}
	// end inline asm
	// begin inline asm
	{	
ld.global.cg.u64 %rd38117, [%rd38115];
	}
	// end inline asm
	// begin inline asm
	{	
ld.global.cg.u64 %rd38119, [%rd38117];
	}
	// end inline asm
	// begin inline asm
	{	
ld.global.cg.u64 %rd38121, [%rd38119];
	}
	// end inline asm
	// begin inline asm
	{	
ld.global.cg.u64 %rd38123, [%rd38121];
	}
	// end inline asm
	// begin inline asm
	{	
ld.global.cg.u64 %rd38125, [%rd38123];
	}
	// end inline asm
	// begin inline asm
	{	
ld.global.cg.u64 %rd38127, [%rd38125];
	}
	// end inline asm
	// begin inline asm
	{	
ld.global.cg.u64 %rd38129, [%rd38127];
	}
	// end inline asm
	// begin inline asm
	{	
ld.global.cg.u64 %rd38131, [%rd38129];
	}
	// end inline asm
	// begin inline asm
	{	
ld.global.cg.u64 %rd38133, [%rd38131];
	}
	// end inline asm
	// begin inline asm
	{	
ld.global.cg.u64 %rd38135, [%rd38133];
	}
	// end inline asm
	// begin inline asm
	{	
ld.global.cg.u64 %rd38137, [%rd38135];
	}
	// end inline asm
	// begin inline asm
	{	
ld.global.cg.u64 %rd38139, [%rd38137];
	}
	// end inline asm
	// begin inline asm
	{	
ld.global.cg.u64 %rd38141, [%rd38139];
	}
	// end inline asm
	// begin inline asm
	{	
ld.global.cg.u64 %rd38143, [%rd38141];
	}
	// end inline asm
	// begin inline asm
	{	
ld.global.cg.u64 %rd38145, [%rd38143];
	}
	// end inline asm
	// begin inline asm
	{	
ld.global.cg.u64 %rd38147, [%rd38145];
	}
	// end inline asm
	// begin inline asm
	{	
ld.global.cg.u64 %rd38149, [%rd38147];
	}
	// end inline asm
	// begin inline asm
	{	
ld.global.cg.u64 %rd38151, [%rd38149];
	}
	// end inline asm
	// begin inline asm
	{	
ld.global.cg.u64 %rd38153, [%rd38151];
	}
	// end inline asm
	// begin inline asm
	{	
ld.global.cg.u64 %rd38155, [%rd38153];
	}
	// end inline asm
	// begin inline asm
	{	
ld.global.cg.u64 %rd38157, [%rd38155];
	}
	// end inline asm
	// begin inline asm
	{	
ld.global.cg.u64 %rd38159, [%rd38157];
	}
	// end inline asm
	// begin inline asm
	{	
ld.global.cg.u64 %rd38161, [%rd38159];
	}
	// end inline asm
	// begin inline asm
	{	
ld.global.cg.u64 %rd38163, [%rd38161];
	}
	// end inline asm
	// begin inline asm
	{	
ld.global.cg.u64 %rd38165, [%rd38163];
	}
	// end inline asm
	// begin inline asm
	{	
ld.global.cg.u64 %rd38167, [%rd38165];
	}
	// end inline asm
	// begin inline asm
	{	
ld.global.cg.u64 %rd38169, [%rd38167];
	}
	// end inline asm
	// begin inline asm
	{	
ld.global.cg.u64 %rd38171, [%rd38169];
	}
	// end inline asm
	// begin inline asm
	{	
ld.global.cg.u64 %rd38173, [%rd38171];
	}
	// end inline asm
	// begin inline asm
	{	
ld.global.cg.u64 %rd38175, [%rd38173];
	}
	// end inline asm
	// begin inline asm
	{	
ld.global.cg.u64 %rd38177, [%rd38175];
	}
	// end inline asm
	// begin inline asm
	{	
ld.global.cg.u64 %rd38179, [%rd38177];
	}
	// end inline asm
	// begin inline asm
	{	
ld.global.cg.u64 %rd38181, [%rd38179];
	}
	// end inline asm
	// begin inline asm
	{	
ld.global.cg.u64 %rd38183, [%rd38181];
	}
	// end inline asm
	// begin inline asm
	{	
ld.global.cg.u64 %rd38185, [%rd38183];
	}
	// end inline asm
	// begin inline asm
	{	
ld.global.cg.u64 %rd38187, [%rd38185];
	}
	// end inline asm
	// begin inline asm
	{	
ld.global.cg.u64 %rd38189, [%rd38187];
	}
	// end inline asm
	// begin inline asm
	{	
ld.global.cg.u64 %rd38191, [%rd38189];
	}
	// end inline asm
	// begin inline asm
	{	
ld.global.cg.u64 %rd38193, [%rd38191];
	}
	// end inline asm
	// begin inline asm
	{	
ld.global.cg.u64 %rd38195, [%rd38193];
	}
	// end inline asm
	// begin inline asm
	{	
ld.global.cg.u64 %rd38197, [%rd38195];
	}
	// end inline asm
	// begin inline asm
	{	
ld.global.cg.u64 %rd38199, [%rd38197];
	}
	// end inline asm
	// begin inline asm
	{	
ld.global.cg.u64 %rd38201, [%rd38199];
	}
	// end inline asm
	// begin inline asm
	{	
ld.global.cg.u64 %rd38203, [%rd38201];
	}
	// end inline asm
	// begin inline asm
	{	
ld.global.cg.u64 %rd38205, [%rd38203];
	}
	// end inline asm
	// begin inline asm
	{	
ld.global.cg.u64 %rd38207, [%rd38205];
	}
	// end inline asm
	// begin inline asm
	{	
ld.global.cg.u64 %rd38209, [%rd38207];
	}
	// end inline asm
	// begin inline asm
	{	
ld.global.cg.u64 %rd38211, [%rd38209];
	}
	// end inline asm
	// begin inline asm
	{	
ld.global.cg.u64 %rd38213, [%rd38211];
	}
	// end inline asm
	// begin inline asm
	{	
ld.global.cg.u64 %rd38215, [%rd38213];
	}
	// end inline asm
	// begin inline asm
	{	
ld.global.cg.u64 %rd38217, [%rd38215];
	}
	// end inline asm
	// begin inline asm
	{	
ld.global.cg.u64 %rd38219, [%rd38217];
	}
	// end inline asm
	// begin inline asm
	{	
ld.global.cg.u64 %rd38221, [%rd38219];
	}
	// end inline asm
	// begin inline asm
	{	
ld.global.cg.u64 %rd38223, [%rd38221];
	}
	// end inline asm
	// begin inline asm
	{	
ld.global.cg.u64 %rd38225, [%rd38223];
	}
	// end inline asm
	// begin inline asm
	{	
ld.global.cg.u64 %rd38227, [%rd38225];
	}
	// end inline asm
	// begin inline asm
	{	
ld.global.cg.u64 %rd38229, [%rd38227];
	}
	// end inline asm
	// begin inline asm
	{	
ld.global.cg.u64 %rd38231, [%rd38229];
	}
	// end inline asm
	// begin inline asm
	{	
ld.global.cg.u64 %rd38233, [%rd38231];
	}
	// end inline asm
	// begin inline asm
	{	
ld.global.cg.u64 %rd38235, [%rd38233];
	}
	// end inline asm
	// begin inline asm
	{	
ld.global.cg.u64 %rd38237, [%rd38235];
	}
	// end inline asm
	// begin inline asm
	{	
ld.global.cg.u64 %rd38239, [%rd38237];
	}
	// end inline asm
	// begin inline asm
	{	
ld.global.cg.u64 %rd38241, [%rd38239];
	}
	// end inline asm
	// begin inline asm
	{	
ld.global.cg.u64 %rd38243, [%rd38241];
	}
	// end inline asm
	// begin inline asm
	{	
ld.global.cg.u64 %rd38245, [%rd38243];
	}
	// end inline asm
	// begin inline asm
	{	
ld.global.cg.u64 %rd38247, [%rd38245];
	}
	// end inline asm
	// begin inline asm
	{	
ld.global.cg.u64 %rd38249, [%rd38247];
	}
	// end inline asm
	// begin inline asm
	{	
ld.global.cg.u64 %rd38251, [%rd38249];
	}
	// end inline asm
	// begin inline asm
	{	
ld.global.cg.u64 %rd38253, [%rd38251];
	}
	// end inline asm
	// begin inline asm
	{	
ld.global.cg.u64 %rd38255, [%rd38253];
	}
	// end inline asm
	// begin inline asm
	{	
ld.global.cg.u64 %rd38257, [%rd38255];
	}
	// end inline asm
	// begin inline asm
	{	
ld.global.cg.u64 %rd38259, [%rd38257];
	}
	// end inline asm
	// begin inline asm
	{	
ld.global.cg.u64 %rd38261, [%rd38259];
	}
	// end inline asm
	// begin inline asm
	{	
ld.global.cg.u64 %rd38263, [%rd38261];
	}
	// end inline asm
	// begin inline asm
	{	
ld.global.cg.u64 %rd38265, [%rd38263];
	}
	// end inline asm
	// begin inline asm
	{	
ld.global.cg.u64 %rd38267, [%rd38265];
	}
	// end inline asm
	// begin inline asm
	{	
ld.global.cg.u64 %rd38269, [%rd38267];
	}
	// end inline asm
	// begin inline asm
	{	
ld.global.cg.u64 %rd38271, [%rd38269];
	}
	// end inline asm
	// begin inline asm
	{	
ld.global.cg.u64 %rd38273, [%rd38271];
	}
	// end inline asm
	// begin inline asm
	{	
ld.global.cg.u64 %rd38275, [%rd38273];
	}
	// end inline asm
	// begin inline asm
	{	
ld.global.cg.u64 %rd38277, [%rd38275];
	}
	// end inline asm
	// begin inline asm
	{	
ld.global.cg.u64 %rd38279, [%rd38277];
	}
	// end inline asm
	// begin inline asm
	{	
ld.global.cg.u64 %rd38281, [%rd38279];
	}
	// end inline asm
	// begin inline asm
	{	
ld.global.cg.u64 %rd38283, [%rd38281];
	}
	// end inline asm
	// begin inline asm
	{	
ld.global.cg.u64 %rd38285, [%rd38283];
	}
	// end inline asm
	// begin inline asm
	{	
ld.global.cg.u64 %rd38287, [%rd38285];
	}
	// end inline asm
	// begin inline asm
	{	
ld.global.cg.u64 %rd38289, [%rd38287];
	}
	// end inline asm
	// begin inline asm
	{	
ld.global.cg.u64 %rd38291, [%rd38289];
	}
	// end inline asm
	// begin inline asm
	{	
ld.global.cg.u64 %rd38293, [%rd38291];
	}
	// end inline asm
	// begin inline asm
	{	
ld.global.cg.u64 %rd38295, [%rd38293];
	}
	// end inline asm
	// begin inline asm
	{	
ld.global.cg.u64 %rd38297, [%rd38295];
	}
	// end inline asm
	// begin inline asm
	{	
ld.global.cg.u64 %rd38299, [%rd38297];
	}
	// end inline asm
	// begin inline asm
	{	
ld.global.cg.u64 %rd38301, [%rd38299];
	}
	// end inline asm
	// begin inline asm
	{	
ld.global.cg.u64 %rd38303, [%rd38301];
	}
	// end inline asm
	// begin inline asm
	{	
ld.global.cg.u64 %rd38305, [%rd38303];
	}
	// end inline asm
	// begin inline asm
	{	
ld.global.cg.u64 %rd38307, [%rd38305];
	}
	// end inline asm
	// begin inline asm
	{	
ld.global.cg.u64 %rd38309, [%rd38307];
	}
	// end inline asm
	// begin inline asm
	{	
ld.global.cg.u64 %rd38311, [%rd38309];
	}
	// end inline asm
	// begin inline asm
	{	
ld.global.cg.u64 %rd38313, [%rd38311];
	}
	// end inline asm
	// begin inline asm
	{	
ld.global.cg.u64 %rd38315, [%rd38313];
	}
	// end inline asm
	// begin inline asm
	{	
ld.global.cg.u64 %rd38317, [%rd38315];
	}
	// end inline asm
	// begin inline asm
	{	
ld.global.cg.u64 %rd38319, [%rd38317];
	}
	// end inline asm
	// begin inline asm
	{	
ld.global.cg.u64 %rd38321, [%rd38319];
	}
	// end inline asm
	// begin inline asm
	{	
ld.global.cg.u64 %rd38323, [%rd38321];
	}
	// end inline asm
	// begin inline asm
	{	
ld.global.cg.u64 %rd38325, [%rd38323];
	}
	// end inline asm
	// begin inline asm
	{	
ld.global.cg.u64 %rd38327, [%rd38325];
	}
	// end inline asm
	// begin inline asm
	{	
ld.global.cg.u64 %rd38329, [%rd38327];
	}
	// end inline asm
	// begin inline asm
	{	
ld.global.cg.u64 %rd38331, [%rd38329];
	}
	// end inline asm
	// begin inline asm
	{	
ld.global.cg.u64 %rd38333, [%rd38331];
	}
	// end inline asm
	// begin inline asm
	{	
ld.global.cg.u64 %rd38335, [%rd38333];
	}
	// end inline asm
	// begin inline asm
	{	
ld.global.cg.u64 %rd38337, [%rd38335];
	}
	// end inline asm
	// begin inline asm
	{	
ld.global.cg.u64 %rd38339, [%rd38337];
	}
	// end inline asm
	// begin inline asm
	{	
ld.global.cg.u64 %rd38341, [%rd38339];
	}
	// end inline asm
	// begin inline asm
	{	
ld.global.cg.u64 %rd38343, [%rd38341];
	}
	// end inline asm
	// begin inline asm
	{	
ld.global.cg.u64 %rd38345, [%rd38343];
	}
	// end inline asm
	// begin inline asm
	{	
ld.global.cg.u64 %rd38347, [%rd38345];
	}
	// end inline asm
	// begin inline asm
	{	
ld.global.cg.u64 %rd38349, [%rd38347];
	}
	// end inline asm
	// begin inline asm
	{	
ld.global.cg.u64 %rd38351, [%rd38349];
	}
	// end inline asm
	// begin inline asm
	{	
ld.global.cg.u64 %rd38353, [%rd38351];
	}
	// end inline asm
	// begin inline asm
	{	
ld.global.cg.u64 %rd38355, [%rd38353];
	}
	// end inline asm
	// begin inline asm
	{	
ld.global.cg.u64 %rd38357, [%rd38355];
	}
	// end inline asm
	// begin inline asm
	{	
ld.global.cg.u64 %rd38359, [%rd38357];
	}
	// end inline asm
	// begin inline asm
	{	
ld.global.cg.u64 %rd38361, [%rd38359];
	}
	// end inline asm
	// begin inline asm
	{	
ld.global.cg.u64 %rd38363, [%rd38361];
	}
	// end inline asm
	// begin inline asm
	{	
ld.global.cg.u64 %rd38365, [%rd38363];
	}
	// end inline asm
	// begin inline asm
	{	
ld.global.cg.u64 %rd38367, [%rd38365];
	}
	// end inline asm
	// begin inline asm
	{	
ld.global.cg.u64 %rd38369, [%rd38367];
	}
	// end inline asm
	// begin inline asm
	{	
ld.global.cg.u64 %rd38371, [%rd38369];
	}
	// end inline asm
	// begin inline asm
	{	
ld.global.cg.u64 %rd38373, [%rd38371];
	}
	// end inline asm
	// begin inline asm
	{	
ld.global.cg.u64 %rd38375, [%rd38373];
	}
	// end inline asm
	// begin inline asm
	{	
ld.global.cg.u64 %rd38377, [%rd38375];
	}
	// end inline asm
	// begin inline asm
	{	
ld.global.cg.u64 %rd38379, [%rd38377];
	}
	// end inline asm
	// begin inline asm
	{	
ld.global.cg.u64 %rd38381, [%rd38379];
	}
	// end inline asm
	// begin inline asm
	{	
ld.global.cg.u64 %rd38383, [%rd38381];
	}
	// end inline asm
	// begin inline asm
	{	
ld.global.cg.u64 %rd38385, [%rd38383];
	}
	// end inline asm
	// begin inline asm
	{	
ld.global.cg.u64 %rd38387, [%rd38385];
	}
	// end inline asm
	// begin inline asm
	{	
ld.global.cg.u64 %rd38389, [%rd38387];
	}
	// end inline asm
	// begin inline asm
	{	
ld.global.cg.u64 %rd38391, [%rd38389];
	}
	// end inline asm
	// begin inline asm
	{	
ld.global.cg.u64 %rd38393, [%rd38391];
	}
	// end inline asm
	// begin inline asm
	{	
ld.global.cg.u64 %rd38395, [%rd38393];
	}
	// end inline asm
	// begin inline asm
	{	
ld.global.cg.u64 %rd38397, [%rd38395];
	}
	// end inline asm
	// begin inline asm
	{	
ld.global.cg.u64 %rd38399, [%rd38397];
	}
	// end inline asm
	// begin inline asm
	{	
ld.global.cg.u64 %rd38401, [%rd38399];
	}
	// end inline asm
	// begin inline asm
	{	
ld.global.cg.u64 %rd38403, [%rd38401];
	}
	// end inline asm
	// begin inline asm
	{	
ld.global.cg.u64 %rd38405, [%rd38403];
	}
	// end inline asm
	// begin inline asm
	{	
ld.global.cg.u64 %rd38407, [%rd38405];
	}
	// end inline asm
	// begin inline asm
	{	
ld.global.cg.u64 %rd38409, [%rd38407];
	}
	// end inline asm
	// begin inline asm
	{	
ld.global.cg.u64 %rd38411, [%rd38409];
	}
	// end inline asm
	// begin inline asm
	{	
ld.global.cg.u64 %rd38413, [%rd38411];
	}
	// end inline asm
	// begin inline asm
	{	
ld.global.cg.u64 %rd38415, [%rd38413];
	}
	// end inline asm
	// begin inline asm
	{	
ld.global.cg.u64 %rd38417, [%rd38415];
	}
	// end inline asm
	// begin inline asm
	{	
ld.global.cg.u64 %rd38419, [%rd38417];
	}
	// end inline asm
	// begin inline asm
	{	
ld.global.cg.u64 %rd38421, [%rd38419];
	}
	// end inline asm
	// begin inline asm
	{	
ld.global.cg.u64 %rd38423, [%rd38421];
	}
	// end inline asm
	// begin inline asm
	{	
ld.global.cg.u64 %rd38425, [%rd38423];
	}
	// end inline asm
	// begin inline asm
	{	
ld.global.cg.u64 %rd38427, [%rd38425];
	}
	// end inline asm
	// begin inline asm
	{	
ld.global.cg.u64 %rd38429, [%rd38427];
	}
	// end inline asm
	// begin inline asm
	{	
ld.global.cg.u64 %rd38431, [%rd38429];
	}
	// end inline asm
	// begin inline asm
	{	
ld.global.cg.u64 %rd38433, [%rd38431];
	}
	// end inline asm
	// begin inline asm
	{	
ld.global.cg.u64 %rd38435, [%rd38433];
	}
	// end inline asm
	// begin inline asm
	{	
ld.global.cg.u64 %rd38437, [%rd38435];
	}
	// end inline asm
	// begin inline asm
	{	
ld.global.cg.u64 %rd38439, [%rd38437];
	}
	// end inline asm
	// begin inline asm
	{	
ld.global.cg.u64 %rd38441, [%rd38439];
	}
	// end inline asm
	// begin inline asm
	{	
ld.global.cg.u64 %rd38443, [%rd38441];
	}
	// end inline asm
	// begin inline asm
	{	
ld.global.cg.u64 %rd38445, [%rd38443];
	}
	// end inline asm
	// begin inline asm
	{	
ld.global.cg.u64 %rd38447, [%rd38445];
	}
	// end inline asm
	// begin inline asm
	{	
ld.global.cg.u64 %rd38449, [%rd38447];
	}
	// end inline asm
	// begin inline asm
	{	
ld.global.cg.u64 %rd38451, [%rd38449];
	}
	// end inline asm
	// begin inline asm
	{	
ld.global.cg.u64 %rd38453, [%rd38451];
	}
	// end inline asm
	// begin inline asm
	{	
ld.global.cg.u64 %rd38455, [%rd38453];
	}
	// end inline asm
	// begin inline asm
	{	
ld.global.cg.u64 %rd38457, [%rd38455];
	}
	// end inline asm
	// begin inline asm
	{	
ld.global.cg.u64 %rd38459, [%rd38457];
	}
	// end inline asm
	// begin inline asm
	{	
ld.global.cg.u64 %rd38461, [%rd38459];
	}
	// end inline asm
	// begin inline asm
	{	
ld.global.cg.u64 %rd38463, [%rd38461];
	}
	// end inline asm
	// begin inline asm
	{	
ld.global.cg.u64 %rd38465, [%rd38463];
	}
	// end inline asm
	// begin inline asm
	{	
ld.global.cg.u64 %rd38467, [%rd38465];
	}
	// end inline asm
	// begin inline asm
	{	
ld.global.cg.u64 %rd38469, [%rd38467];
	}
	// end inline asm
	// begin inline asm
	{	
ld.global.cg.u64 %rd38471, [%rd38469];
	}
	// end inline asm
	// begin inline asm
	{	
ld.global.cg.u64 %rd38473, [%rd38471];
	}
	// end inline asm
	// begin inline asm
	{	
ld.global.cg.u64 %rd38475, [%rd38473];
	}
	// end inline asm
	// begin inline asm
	{	
ld.global.cg.u64 %rd38477, [%rd38475];
	}
	// end inline asm
	// begin inline asm
	{	
ld.global.cg.u64 %rd38479, [%rd38477];
	}
	// end inline asm
	// begin inline asm
	{	
ld.global.cg.u64 %rd38481, [%rd38479];
	}
	// end inline asm
	// begin inline asm
	{	
ld.global.cg.u64 %rd38483, [%rd38481];
	}
	// end inline asm
	// begin inline asm
	{	
ld.global.cg.u64 %rd38485, [%rd38483];
	}
	// end inline asm
	// begin inline asm
	{	
ld.global.cg.u64 %rd38487, [%rd38485];
	}
	// end inline asm
	// begin inline asm
	{	
ld.global.cg.u64 %rd38489, [%rd38487];
	}
	// end inline asm
	// begin inline asm
	{	
ld.global.cg.u64 %rd38491, [%rd38489];
	}
	// end inline asm
	// begin inline asm
	{	
ld.global.cg.u64 %rd38493, [%rd38491];
	}
	// end inline asm
	// begin inline asm
	{	
ld.global.cg.u64 %rd38495, [%rd38493];
	}
	// end inline asm
	// begin inline asm
	{	
ld.global.cg.u64 %rd38497, [%rd38495];
	}
	// end inline asm
	// begin inline asm
	{	
ld.global.cg.u64 %rd38499, [%rd38497];
	}
	// end inline asm
	// begin inline asm
	{	
ld.global.cg.u64 %rd38501, [%rd38499];
	}
	// end inline asm
	// begin inline asm
	{	
ld.global.cg.u64 %rd38503, [%rd38501];
	}
	// end inline asm
	// begin inline asm
	{	
ld.global.cg.u64 %rd38505, [%rd38503];
	}
	// end inline asm
	// begin inline asm
	{	
ld.global.cg.u64 %rd38507, [%rd38505];
	}
	// end inline asm
	// begin inline asm
	{	
ld.global.cg.u64 %rd38509, [%rd38507];
	}
	// end inline asm
	// begin inline asm
	{	
ld.global.cg.u64 %rd38511, [%rd38509];
	}
	// end inline asm
	// begin inline asm
	{	
ld.global.cg.u64 %rd38513, [%rd38511];
	}
	// end inline asm
	// begin inline asm
	{	
ld.global.cg.u64 %rd38515, [%rd38513];
	}
	// end inline asm
	// begin inline asm
	{	
ld.global.cg.u64 %rd38517, [%rd38515];
	}
	// end inline asm
	// begin inline asm
	{	
ld.global.cg.u64 %rd38519, [%rd38517];
	}
	// end inline asm
	// begin inline asm
	{	
ld.global.cg.u64 %rd38521, [%rd38519];
	}
	// end inline asm
	// begin inline asm
	{	
ld.global.cg.u64 %rd38523, [%rd38521];
	}
	// end inline asm
	// begin inline asm
	{	
ld.global.cg.u64 %rd38525, [%rd38523];
	}
	// end inline asm
	// begin inline asm
	{	
ld.global.cg.u64 %rd38527, [%rd38525];
	}
	// end inline asm
	// begin inline asm
	{	
ld.global.cg.u64 %rd38529, [%rd38527];
	}
	// end inline asm
	// begin inline asm
	{	
ld.global.cg.u64 %rd38531, [%rd38529];
	}
	// end inline asm
	// begin inline asm
	{	
ld.global.cg.u64 %rd38533, [%rd38531];
	}
	// end inline asm
	// begin inline asm
	{	
ld.global.cg.u64 %rd38535, [%rd38533];
	}
	// end inline asm
	// begin inline asm
	{	
ld.global.cg.u64 %rd38537, [%rd38535];
	}
	// end inline asm
	// begin inline asm
	{	
ld.global.cg.u64 %rd38539, [%rd38537];
	}
	// end inline asm
	// begin inline asm
	{	
ld.global.cg.u64 %rd38541, [%rd38539];
	}
	// end inline asm
	// begin inline asm
	{	
ld.global.cg.u64 %rd38543, [%rd38541];
	}
	// end inline asm
	// begin inline asm
	{	
ld.global.cg.u64 %rd38545, [%rd38543];
	}
	// end inline asm
	// begin inline asm
	{	
ld.global.cg.u64 %rd38547, [%rd38545];
	}
	// end inline asm
	// begin inline asm
	{	
ld.global.cg.u64 %rd38549, [%rd38547];
	}
	// end inline asm
	// begin inline asm
	{	
ld.global.cg.u64 %rd38551, [%rd38549];
	}
	// end inline asm
	// begin inline asm
	{	
ld.global.cg.u64 %rd38553, [%rd38551];
	}
	// end inline asm
	// begin inline asm
	{	
ld.global.cg.u64 %rd38555, [%rd38553];
	}
	// end inline asm
	// begin inline asm
	{	
ld.global.cg.u64 %rd38557, [%rd38555];
	}
	// end inline asm
	// begin inline asm
	{	
ld.global.cg.u64 %rd38559, [%rd38557];
	}
	// end inline asm
	// begin inline asm
	{	
ld.global.cg.u64 %rd38561, [%rd38559];
	}
	// end inline asm
	// begin inline asm
	{	
ld.global.cg.u64 %rd38563, [%rd38561];
	}
	// end inline asm
	// begin inline asm
	{	
ld.global.cg.u64 %rd38565, [%rd38563];
	}
	// end inline asm
	// begin inline asm
	{	
ld.global.cg.u64 %rd38567, [%rd38565];
	}
	// end inline asm
	// begin inline asm
	{	
ld.global.cg.u64 %rd38569, [%rd38567];
	}
	// end inline asm
	// begin inline asm
	{	
ld.global.cg.u64 %rd38571, [%rd38569];
	}
	// end inline asm
	// begin inline asm
	{	
ld.global.cg.u64 %rd38573, [%rd38571];
	}
	// end inline asm
	// begin inline asm
	{	
ld.global.cg.u64 %rd38575, [%rd38573];
	}
	// end inline asm
	// begin inline asm
	{	
ld.global.cg.u64 %rd38577, [%rd38575];
	}
	// end inline asm
	// begin inline asm
	{	
ld.global.cg.u64 %rd38579, [%rd38577];
	}
	// end inline asm
	// begin inline asm
	{	
ld.global.cg.u64 %rd38581, [%rd38579];
	}
	// end inline asm
	// begin inline asm
	{	
ld.global.cg.u64 %rd38583, [%rd38581];
	}
	// end inline asm
	// begin inline asm
	{	
ld.global.cg.u64 %rd38585, [%rd38583];
	}
	// end inline asm
	// begin inline asm
	{	
ld.global.cg.u64 %rd38587, [%rd38585];
	}
	// end inline asm
	// begin inline asm
	{	
ld.global.cg.u64 %rd38589, [%rd38587];
	}
	// end inline asm
	// begin inline asm
	{	
ld.global.cg.u64 %rd38591, [%rd38589];
	}
	// end inline asm
	// begin inline asm
	{	
ld.global.cg.u64 %rd38593, [%rd38591];
	}
	// end inline asm
	// begin inline asm
	{	
ld.global.cg.u64 %rd38595, [%rd38593];
	}
	// end inline asm
	// begin inline asm
	{	
ld.global.cg.u64 %rd38597, [%rd38595];
	}
	// end inline asm
	// begin inline asm
	{	
ld.global.cg.u64 %rd38599, [%rd38597];
	}
	// end inline asm
	// begin inline asm
	{	
ld.global.cg.u64 %rd38601, [%rd38599];
	}
	// end inline asm
	// begin inline asm
	{	
ld.global.cg.u64 %rd38603, [%rd38601];
	}
	// end inline asm
	// begin inline asm
	{	
ld.global.cg.u64 %rd38605, [%rd38603];
	}
	// end inline asm
	// begin inline asm
	{	
ld.global.cg.u64 %rd38607, [%rd38605];
	}
	// end inline asm
	// begin inline asm
	{	
ld.global.cg.u64 %rd38609, [%rd38607];
	}
	// end inline asm
	// begin inline asm
	{	
ld.global.cg.u64 %rd38611, [%rd38609];
	}
	// end inline asm
	// begin inline asm
	{	
ld.global.cg.u64 %rd38613, [%rd38611];
	}
	// end inline asm
	// begin inline asm
	{	
ld.global.cg.u64 %rd38615, [%rd38613];
	}
	// end inline asm
	// begin inline asm
	{	
ld.global.cg.u64 %rd38617, [%rd38615];
	}
	// end inline asm
	// begin inline asm
	{	
ld.global.cg.u64 %rd38619, [%rd38617];
	}
	// end inline asm
	// begin inline asm
	{	
ld.global.cg.u64 %rd38621, [%rd38619];
	}
	// end inline asm
	// begin inline asm
	{	
ld.global.cg.u64 %rd38623, [%rd38621];
	}
	// end inline asm
	// begin inline asm
	{	
ld.global.cg.u64 %rd38625, [%rd38623];
	}
	// end inline asm
	// begin inline asm
	{	
ld.global.cg.u64 %rd38627, [%rd38625];
	}
	// end inline asm
	// begin inline asm
	{	
ld.global.cg.u64 %rd38629, [%rd38627];
	}
	// end inline asm
	// begin inline asm
	{	
ld.global.cg.u64 %rd38631, [%rd38629];
	}
	// end inline asm
	// begin inline asm
	{	
ld.global.cg.u64 %rd38633, [%rd38631];
	}
	// end inline asm
	// begin inline asm
	{	
ld.global.cg.u64 %rd38635, [%rd38633];
	}
	// end inline asm
	// begin inline asm
	{	
ld.global.cg.u64 %rd38637, [%rd38635];
	}
	// end inline asm
	// begin inline asm
	{	
ld.global.cg.u64 %rd38639, [%rd38637];
	}
	// end inline asm
	// begin inline asm
	{	
ld.global.cg.u64 %rd38641, [%rd38639];
	}
	// end inline asm
	// begin inline asm
	{	
ld.global.cg.u64 %rd38643, [%rd38641];
	}
	// end inline asm
	// begin inline asm
	{	
ld.global.cg.u64 %rd38645, [%rd38643];
	}
	// end inline asm
	// begin inline asm
	{	
ld.global.cg.u64 %rd38647, [%rd38645];
	}
	// end inline asm
	// begin inline asm
	{	
ld.global.cg.u64 %rd38649, [%rd38647];
	}
	// end inline asm
	// begin inline asm
	{	
ld.global.cg.u64 %rd38651, [%rd38649];
	}
	// end inline asm
	// begin inline asm
	{	
ld.global.cg.u64 %rd38653, [%rd38651];
	}
	// end inline asm
	// begin inline asm
	{	
ld.global.cg.u64 %rd38655, [%rd38653];
	}
	// end inline asm
	// begin inline asm
	{	
ld.global.cg.u64 %rd38657, [%rd38655];
	}
	// end inline asm
	// begin inline asm
	{	
ld.global.cg.u64 %rd38659, [%rd38657];
	}
	// end inline asm
	// begin inline asm
	{	
ld.global.cg.u64 %rd38661, [%rd38659];
	}
	// end inline asm
	// begin inline asm
	{	
ld.global.cg.u64 %rd38663, [%rd38661];
	}
	// end inline asm
	// begin inline asm
	{	
ld.global.cg.u64 %rd38665, [%rd38663];
	}
	// end inline asm
	// begin inline asm
	{	
ld.global.cg.u64 %rd38667, [%rd38665];
	}
	// end inline asm
	// begin inline asm
	{	
ld.global.cg.u64 %rd38669, [%rd38667];
	}
	// end inline asm
	// begin inline asm
	{	
ld.global.cg.u64 %rd38671, [%rd38669];
	}
	// end inline asm
	// begin inline asm
	{	
ld.global.cg.u64 %rd38673, [%rd38671];
	}
	// end inline asm
	// begin inline asm
	{	
ld.global.cg.u64 %rd38675, [%rd38673];
	}
	// end inline asm
	// begin inline asm
	{	
ld.global.cg.u64 %rd38677, [%rd38675];
	}
	// end inline asm
	// begin inline asm
	{	
ld.global.cg.u64 %rd38679, [%rd38677];
	}
	// end inline asm
	// begin inline asm
	{	
ld.global.cg.u64 %rd38681, [%rd38679];
	}
	// end inline asm
	// begin inline asm
	{	
ld.global.cg.u64 %rd38683, [%rd38681];
	}
	// end inline asm
	// begin inline asm
	{	
ld.global.cg.u64 %rd38685, [%rd38683];
	}
	// end inline asm
	// begin inline asm
	{	
ld.global.cg.u64 %rd38687, [%rd38685];
	}
	// end inline asm
	// begin inline asm
	{	
ld.global.cg.u64 %rd38689, [%rd38687];
	}
	// end inline asm
	// begin inline asm
	{	
ld.global.cg.u64 %rd38691, [%rd38689];
	}
	// end inline asm
	// begin inline asm
	{	
ld.global.cg.u64 %rd38693, [%rd38691];
	}
	// end inline asm
	// begin inline asm
	{	
ld.global.cg.u64 %rd38695, [%rd38693];
	}
	// end inline asm
	// begin inline asm
	{	
ld.global.cg.u64 %rd38697, [%rd38695];
	}
	// end inline asm
	// begin inline asm
	{	
ld.global.cg.u64 %rd38699, [%rd38697];
	}
	// end inline asm
	// begin inline asm
	{	
ld.global.cg.u64 %rd38701, [%rd38699];
	}
	// end inline asm
	// begin inline asm
	{	
ld.global.cg.u64 %rd38703, [%rd38701];
	}
	// end inline asm
	// begin inline asm
	{	
ld.global.cg.u64 %rd38705, [%rd38703];
	}
	// end inline asm
	// begin inline asm
	{	
ld.global.cg.u64 %rd38707, [%rd38705];
	}
	// end inline asm
	// begin inline asm
	{	
ld.global.cg.u64 %rd38709, [%rd38707];
	}
	// end inline asm
	// begin inline asm
	{	
ld.global.cg.u64 %rd38711, [%rd38709];
	}
	// end inline asm
	// begin inline asm
	{	
ld.global.cg.u64 %rd38713, [%rd38711];
	}
	// end inline asm
	// begin inline asm
	{	
ld.global.cg.u64 %rd38715, [%rd38713];
	}
	// end inline asm
	// begin inline asm
	{	
ld.global.cg.u64 %rd38717, [%rd38715];
	}
	// end inline asm
	// begin inline asm
	{	
ld.global.cg.u64 %rd38719, [%rd38717];
	}
	// end inline asm
	// begin inline asm
	{	
ld.global.cg.u64 %rd38721, [%rd38719];
	}
	// end inline asm
	// begin inline asm
	{	
ld.global.cg.u64 %rd38723, [%rd38721];
	}
	// end inline asm
	// begin inline asm
	{	
ld.global.cg.u64 %rd38725, [%rd38723];
	}
	// end inline asm
	// begin inline asm
	{	
ld.global.cg.u64 %rd38727, [%rd38725];
	}
	// end inline asm
	// begin inline asm
	{	
ld.global.cg.u64 %rd38729, [%rd38727];
	}
	// end inline asm
	// begin inline asm
	{	
ld.global.cg.u64 %rd38731, [%rd38729];
	}
	// end inline asm
	// begin inline asm
	{	
ld.global.cg.u64 %rd38733, [%rd38731];
	}
	// end inline asm
	// begin inline asm
	{	
ld.global.cg.u64 %rd38735, [%rd38733];
	}
	// end inline asm
	// begin inline asm
	{	
ld.global.cg.u64 %rd38737, [%rd38735];
	}
	// end inline asm
	// begin inline asm
	{	
ld.global.cg.u64 %rd38739, [%rd38737];
	}
	// end inline asm
	// begin inline asm
	{	
ld.global.cg.u64 %rd38741, [%rd38739];
	}
	// end inline asm
	// begin inline asm
	{	
ld.global.cg.u64 %rd38743, [%rd38741];
	}
	// end inline asm
	// begin inline asm
	{	
ld.global.cg.u64 %rd38745, [%rd38743];
	}
	// end inline asm
	// begin inline asm
	{	
ld.global.cg.u64 %rd38747, [%rd38745];
	}
	// end inline asm
	// begin inline asm
	{	
ld.global.cg.u64 %rd38749, [%rd38747];
	}
	// end inline asm
	// begin inline asm
	{	
ld.global.cg.u64 %rd38751, [%rd38749];
	}
	// end inline asm
	// begin inline asm
	{	
ld.global.cg.u64 %rd38753, [%rd38751];
	}
	// end inline asm
	// begin inline asm
	{	
ld.global.cg.u64 %rd38755, [%rd38753];
	}
	// end inline asm
	// begin inline asm
	{	
ld.global.cg.u64 %rd38757, [%rd38755];
	}
	// end inline asm
	// begin inline asm
	{	
ld.global.cg.u64 %rd38759, [%rd38757];
	}
	// end inline asm
	// begin inline asm
	{	
ld.global.cg.u64 %rd38761, [%rd38759];
	}
	// end inline asm
	// begin inline asm
	{	
ld.global.cg.u64 %rd38763, [%rd38761];
	}
	// end inline asm
	// begin inline asm
	{	
ld.global.cg.u64 %rd38765, [%rd38763];
	}
	// end inline asm
	// begin inline asm
	{	
ld.global.cg.u64 %rd38767, [%rd38765];
	}
	// end inline asm
	// begin inline asm
	{	
ld.global.cg.u64 %rd38769, [%rd38767];
	}
	// end inline asm
	// begin inline asm
	{	
ld.global.cg.u64 %rd38771, [%rd38769];
	}
	// end inline asm
	// begin inline asm
	{	
ld.global.cg.u64 %rd38773, [%rd38771];
	}
	// end inline asm
	// begin inline asm
	{	
ld.global.cg.u64 %rd38775, [%rd38773];
	}
	// end inline asm
	// begin inline asm
	{	
ld.global.cg.u64 %rd38777, [%rd38775];
	}
	// end inline asm
	// begin inline asm
	{	
ld.global.cg.u64 %rd38779, [%rd38777];
	}
	// end inline asm
	// begin inline asm
	{	
ld.global.cg.u64 %rd38781, [%rd38779];
	}
	// end inline asm
	// begin inline asm
	{	
ld.global.cg.u64 %rd38783, [%rd38781];
	}
	// end inline asm
	// begin inline asm
	{	
ld.global.cg.u64 %rd38785, [%rd38783];
	}
	// end inline asm
	// begin inline asm
	{	
ld.global.cg.u64 %rd38787, [%rd38785];
	}
	// end inline asm
	// begin inline asm
	{	
ld.global.cg.u64 %rd38789, [%rd38787];
	}
	// end inline asm
	// begin inline asm
	{	
ld.global.cg.u64 %rd38791, [%rd38789];
	}
	// end inline asm
	// begin inline asm
	{	
ld.global.cg.u64 %rd38793, [%rd38791];
	}
	// end inline asm
	// begin inline asm
	{	
ld.global.cg.u64 %rd38795, [%rd38793];
	}
	// end inline asm
	// begin inline asm
	{	
ld.global.cg.u64 %rd38797, [%rd38795];
	}
	// end inline asm
	// begin inline asm
	{	
ld.global.cg.u64 %rd38799, [%rd38797];
	}
	// end inline asm
	// begin inline asm
	{	
ld.global.cg.u64 %rd38801, [%rd38799];
	}
	// end inline asm
	// begin inline asm
	{	
ld.global.cg.u64 %rd38803, [%rd38801];
	}
	// end inline asm
	// begin inline asm
	{	
ld.global.cg.u64 %rd38805, [%rd38803];
	}
	// end inline asm
	// begin inline asm
	{	
ld.global.cg.u64 %rd38807, [%rd38805];
	}
	// end inline asm
	// begin inline asm
	{	
ld.global.cg.u64 %rd38809, [%rd38807];
	}
	// end inline asm
	// begin inline asm
	{	
ld.global.cg.u64 %rd38811, [%rd38809];
	}
	// end inline asm
	// begin inline asm
	{	
ld.global.cg.u64 %rd38813, [%rd38811];
	}
	// end inline asm
	// begin inline asm
	{	
ld.global.cg.u64 %rd38815, [%rd38813];
	}
	// end inline asm
	// begin inline asm
	{	
ld.global.cg.u64 %rd38817, [%rd38815];
	}
	// end inline asm
	// begin inline asm
	{	
ld.global.cg.u64 %rd38819, [%rd38817];
	}
	// end inline asm
	// begin inline asm
	{	
ld.global.cg.u64 %rd38821, [%rd38819];
	}
	// end inline asm
	// begin inline asm
	{	
ld.global.cg.u64 %rd38823, [%rd38821];
	}
	// end inline asm
	// begin inline asm
	{	
ld.global.cg.u64 %rd38825, [%rd38823];
	}
	// end inline asm
	// begin inline asm
	{	
ld.global.cg.u64 %rd38827, [%rd38825];
	}
	// end inline asm
	// begin inline asm
	{	
ld.global.cg.u64 %rd38829, [%rd38827];
	}
	// end inline asm
	// begin inline asm
	{	
ld.global.cg.u64 %rd38831, [%rd38829];
	}
	// end inline asm
	// begin inline asm
	{	
ld.global.cg.u64 %rd38833, [%rd38831];
	}
	// end inline asm
	// begin inline asm
	{	
ld.global.cg.u64 %rd38835, [%rd38833];
	}
	// end inline asm
	// begin inline asm
	{	
ld.global.cg.u64 %rd38837, [%rd38835];
	}
	// end inline asm
	// begin inline asm
	{	
ld.global.cg.u64 %rd38839, [%rd38837];
	}
	// end inline asm
	// begin inline asm
	{	
ld.global.cg.u64 %rd38841, [%rd38839];
	}
	// end inline asm
	// begin inline asm
	{	
ld.global.cg.u64 %rd38843, [%rd38841];
	}
	// end inline asm
	// begin inline asm
	{	
ld.global.cg.u64 %rd38845, [%rd38843];
	}
	// end inline asm
	// begin inline asm
	{	
ld.global.cg.u64 %rd38847, [%rd38845];
	}
	// end inline asm
	// begin inline asm
	{	
ld.global.cg.u64 %rd38849, [%rd38847];
	}
	// end inline asm
	// begin inline asm
	{	
ld.global.cg.u64 %rd38851, [%rd38849];
	}
	// end inline asm
	// begin inline asm
	{	
ld.global.cg.u64 %rd38853, [%rd38851];
	}
	// end inline asm
	// begin inline asm
	{	
ld.global.cg.u64 %rd38855, [%rd38853];
	}
	// end inline asm
	// begin inline asm
	{	
ld.global.cg.u64 %rd38857, [%rd38855];
	}
	// end inline asm
	// begin inline asm
	{	
ld.global.cg.u64 %rd38859, [%rd38857];
	}
	// end inline asm
	// begin inline asm
	{	
ld.global.cg.u64 %rd38861, [%rd38859];
	}
	// end inline asm
	// begin inline asm
	{	
ld.global.cg.u64 %rd38863, [%rd38861];
	}
	// end inline asm
	// begin inline asm
	{	
ld.global.cg.u64 %rd38865, [%rd38863];
	}
	// end inline asm
	// begin inline asm
	{	
ld.global.cg.u64 %rd38867, [%rd38865];
	}
	// end inline asm
	// begin inline asm
	{	
ld.global.cg.u64 %rd38869, [%rd38867];
	}
	// end inline asm
	// begin inline asm
	{	
ld.global.cg.u64 %rd38871, [%rd38869];
	}
	// end inline asm
	// begin inline asm
	{	
ld.global.cg.u64 %rd38873, [%rd38871];
	}
	// end inline asm
	// begin inline asm
	{	
ld.global.cg.u64 %rd38875, [%rd38873];
	}
	// end inline asm
	// begin inline asm
	{	
ld.global.cg.u64 %rd38877, [%rd38875];
	}
	// end inline asm
	// begin inline asm
	{	
ld.global.cg.u64 %rd38879, [%rd38877];
	}
	// end inline asm
	// begin inline asm
	{	
ld.global.cg.u64 %rd38881, [%rd38879];
	}
	// end inline asm
	// begin inline asm
	{	
ld.global.cg.u64 %rd38883, [%rd38881];
	}
	// end inline asm
	// begin inline asm
	{	
ld.global.cg.u64 %rd38885, [%rd38883];
	}
	// end inline asm
	// begin inline asm
	{	
ld.global.cg.u64 %rd38887, [%rd38885];
	}
	// end inline asm
	// begin inline asm
	{	
ld.global.cg.u64 %rd38889, [%rd38887];
	}
	// end inline asm
	// begin inline asm
	{	
ld.global.cg.u64 %rd38891, [%rd38889];
	}
	// end inline asm
	// begin inline asm
	{	
ld.global.cg.u64 %rd38893, [%rd38891];
	}
	// end inline asm
	// begin inline asm
	{	
ld.global.cg.u64 %rd38895, [%rd38893];
	}
	// end inline asm
	// begin inline asm
	{	
ld.global.cg.u64 %rd38897, [%rd38895];
	}
	// end inline asm
	// begin inline asm
	{	
ld.global.cg.u64 %rd38899, [%rd38897];
	}
	// end inline asm
	// begin inline asm
	{	
ld.global.cg.u64 %rd38901, [%rd38899];
	}
	// end inline asm
	// begin inline asm
	{	
ld.global.cg.u64 %rd38903, [%rd38901];
	}
	// end inline asm
	// begin inline asm
	{	
ld.global.cg.u64 %rd38905, [%rd38903];
	}
	// end inline asm
	// begin inline asm
	{	
ld.global.cg.u64 %rd38907, [%rd38905];
	}
	// end inline asm
	// begin inline asm
	{	
ld.global.cg.u64 %rd38909, [%rd38907];
	}
	// end inline asm
	// begin inline asm
	{	
ld.global.cg.u64 %rd38911, [%rd38909];
	}
	// end inline asm
	// begin inline asm
	{	
ld.global.cg.u64 %rd38913, [%rd38911];
	}
	// end inline asm
	// begin inline asm
	{	
ld.global.cg.u64 %rd38915, [%rd38913];
	}
	// end inline asm
	// begin inline asm
	{	
ld.global.cg.u64 %rd38917, [%rd38915];
	}
	// end inline asm
	// begin inline asm
	{	
ld.global.cg.u64 %rd38919, [%rd38917];
	}
	// end inline asm
	// begin inline asm
	{	
ld.global.cg.u64 %rd38921, [%rd38919];
	}
	// end inline asm
	// begin inline asm
	{	
ld.global.cg.u64 %rd38923, [%rd38921];
	}
	// end inline asm
	// begin inline asm
	{	
ld.global.cg.u64 %rd38925, [%rd38923];
	}
	// end inline asm
	// begin inline asm
	{	
ld.global.cg.u64 %rd38927, [%rd38925];
	}
	// end inline asm
	// begin inline asm
	{	
ld.global.cg.u64 %rd38929, [%rd38927];
	}
	// end inline asm
	// begin inline asm
	{	
ld.global.cg.u64 %rd38931, [%rd38929];
	}
	// end inline asm
	// begin inline asm
	{	
ld.global.cg.u64 %rd38933, [%rd38931];
	}
	// end inline asm
	// begin inline asm
	{	
ld.global.cg.u64 %rd38935, [%rd38933];
	}
	// end inline asm
	// begin inline asm
	{	
ld.global.cg.u64 %rd38937, [%rd38935];
	}
	// end inline asm
	// begin inline asm
	{	
ld.global.cg.u64 %rd38939, [%rd38937];
	}
	// end inline asm
	// begin inline asm
	{	
ld.global.cg.u64 %rd38941, [%rd38939];
	}
	// end inline asm
	// begin inline asm
	{	
ld.global.cg.u64 %rd38943, [%rd38941];
	}
	// end inline asm
	// begin inline asm
	{	
ld.global.cg.u64 %rd38945, [%rd38943];
	}
	// end inline asm
	// begin inline asm
	{	
ld.global.cg.u64 %rd38947, [%rd38945];
	}
	// end inline asm
	// begin inline asm
	{	
ld.global.cg.u64 %rd38949, [%rd38947];
	}
	// end inline asm
	// begin inline asm
	{	
ld.global.cg.u64 %rd38951, [%rd38949];
	}
	// end inline asm
	// begin inline asm
	{	
ld.global.cg.u64 %rd38953, [%rd38951];
	}
	// end inline asm
	// begin inline asm
	{	
ld.global.cg.u64 %rd38955, [%rd38953];
	}
	// end inline asm
	// begin inline asm
	{	
ld.global.cg.u64 %rd38957, [%rd38955];
	}
	// end inline asm
	// begin inline asm
	{	
ld.global.cg.u64 %rd38959, [%rd38957];
	}
	// end inline asm
	// begin inline asm
	{	
ld.global.cg.u64 %rd38961, [%rd38959];
	}
	// end inline asm
	// begin inline asm
	{	
ld.global.cg.u64 %rd38963, [%rd38961];
	}
	// end inline asm
	// begin inline asm
	{	
ld.global.cg.u64 %rd38965, [%rd38963];
	}
	// end inline asm
	// begin inline asm
	{	
ld.global.cg.u64 %rd38967, [%rd38965];
	}
	// end inline asm
	// begin inline asm
	{	
ld.global.cg.u64 %rd38969, [%rd38967];
	}
	// end inline asm
	// begin inline asm
	{	
ld.global.cg.u64 %rd38971, [%rd38969];
	}
	// end inline asm
	// begin inline asm
	{	
ld.global.cg.u64 %rd38973, [%rd38971];
	}
	// end inline asm
	// begin inline asm
	{	
ld.global.cg.u64 %rd38975, [%rd38973];
	}
	// end inline asm
	// begin inline asm
	{	
ld.global.cg.u64 %rd38977, [%rd38975];
	}
	// end inline asm
	// begin inline asm
	{	
ld.global.cg.u64 %rd38979, [%rd38977];
	}
	// end inline asm
	// begin inline asm
	{	
ld.global.cg.u64 %rd38981, [%rd38979];
	}
	// end inline asm
	// begin inline asm
	{	
ld.global.cg.u64 %rd38983, [%rd38981];
	}
	// end inline asm
	// begin inline asm
	{	
ld.global.cg.u64 %rd38985, [%rd38983];
	}
	// end inline asm
	// begin inline asm
	{	
ld.global.cg.u64 %rd38987, [%rd38985];
	}
	// end inline asm
	// begin inline asm
	{	
ld.global.cg.u64 %rd38989, [%rd38987];
	}
	// end inline asm
	// begin inline asm
	{	
ld.global.cg.u64 %rd38991, [%rd38989];
	}
	// end inline asm
	// begin inline asm
	{	
ld.global.cg.u64 %rd38993, [%rd38991];
	}
	// end inline asm
	// begin inline asm
	{	
ld.global.cg.u64 %rd38995, [%rd38993];
	}
	// end inline asm
	// begin inline asm
	{	
ld.global.cg.u64 %rd38997, [%rd38995];
	}
	// end inline asm
	// begin inline asm
	{	
ld.global.cg.u64 %rd38999, [%rd38997];
	}
	// end inline asm
	// begin inline asm
	{	
ld.global.cg.u64 %rd39001, [%rd38999];
	}
	// end inline asm
	// begin inline asm
	{	
ld.global.cg.u64 %rd39003, [%rd39001];
	}
	// end inline asm
	// begin inline asm
	{	
ld.global.cg.u64 %rd39005, [%rd39003];
	}
	// end inline asm
	// begin inline asm
	{	
ld.global.cg.u64 %rd39007, [%rd39005];
	}
	// end inline asm
	// begin inline asm
	{	
ld.global.cg.u64 %rd39009, [%rd39007];
	}
	// end inline asm
	// begin inline asm
	{	
ld.global.cg.u64 %rd39011, [%rd39009];
	}
	// end inline asm
	// begin inline asm
	{	
ld.global.cg.u64 %rd39013, [%rd39011];
	}
	// end inline asm
	// begin inline asm
	{	
ld.global.cg.u64 %rd39015, [%rd39013];
	}
	// end inline asm
	// begin inline asm
	{	
ld.global.cg.u64 %rd39017, [%rd39015];
	}
	// end inline asm
	// begin inline asm
	{	
ld.global.cg.u64 %rd39019, [%rd39017];
	}
	// end inline asm
	// begin inline asm
	{	
ld.global.cg.u64 %rd39021, [%rd39019];
	}
	// end inline asm
	// begin inline asm
	{	
ld.global.cg.u64 %rd39023, [%rd39021];
	}
	// end inline asm
	// begin inline asm
	{	
ld.global.cg.u64 %rd39025, [%rd39023];
	}
	// end inline asm
	// begin inline asm
	{	
ld.global.cg.u64 %rd39027, [%rd39025];
	}
	// end inline asm
	// begin inline asm
	{	
ld.global.cg.u64 %rd39029, [%rd39027];
	}
	// end inline asm
	// begin inline asm
	{	
ld.global.cg.u64 %rd39031, [%rd39029];
	}
	// end inline asm
	// begin inline asm
	{	
ld.global.cg.u64 %rd39033, [%rd39031];
	}
	// end inline asm
	// begin inline asm
	{	
ld.global.cg.u64 %rd39035, [%rd39033];
	}
	// end inline asm
	// begin inline asm
	{	
ld.global.cg.u64 %rd39037, [%rd39035];
	}
	// end inline asm
	// begin inline asm
	{	
ld.global.cg.u64 %rd39039, [%rd39037];
	}
	// end inline asm
	// begin inline asm
	{	
ld.global.cg.u64 %rd39041, [%rd39039];
	}
	// end inline asm
	// begin inline asm
	{	
ld.global.cg.u64 %rd39043, [%rd39041];
	}
	// end inline asm
	// begin inline asm
	{	
ld.global.cg.u64 %rd39045, [%rd39043];
	}
	// end inline asm
	// begin inline asm
	{	
ld.global.cg.u64 %rd39047, [%rd39045];
	}
	// end inline asm
	// begin inline asm
	{	
ld.global.cg.u64 %rd39049, [%rd39047];
	}
	// end inline asm
	// begin inline asm
	{	
ld.global.cg.u64 %rd39051, [%rd39049];
	}
	// end inline asm
	// begin inline asm
	{	
ld.global.cg.u64 %rd39053, [%rd39051];
	}
	// end inline asm
	// begin inline asm
	{	
ld.global.cg.u64 %rd39055, [%rd39053];
	}
	// end inline asm
	// begin inline asm
	{	
ld.global.cg.u64 %rd39057, [%rd39055];
	}
	// end inline asm
	// begin inline asm
	{	
ld.global.cg.u64 %rd39059, [%rd39057];
	}
	// end inline asm
	// begin inline asm
	{	
ld.global.cg.u64 %rd39061, [%rd39059];
	}
	// end inline asm
	// begin inline asm
	{	
ld.global.cg.u64 %rd39063, [%rd39061];
	}
	// end inline asm
	// begin inline asm
	{	
ld.global.cg.u64 %rd39065, [%rd39063];
	}
	// end inline asm
	// begin inline asm
	{	
ld.global.cg.u64 %rd39067, [%rd39065];
	}
	// end inline asm
	// begin inline asm
	{	
ld.global.cg.u64 %rd39069, [%rd39067];
	}
	// end inline asm
	// begin inline asm
	{	
ld.global.cg.u64 %rd39071, [%rd39069];
	}
	// end inline asm
	// begin inline asm
	{	
ld.global.cg.u64 %rd39073, [%rd39071];
	}
	// end inline asm
	// begin inline asm
	{	
ld.global.cg.u64 %rd39075, [%rd39073];
	}
	// end inline asm
	// begin inline asm
	{	
ld.global.cg.u64 %rd39077, [%rd39075];
	}
	// end inline asm
	// begin inline asm
	{	
ld.global.cg.u64 %rd39079, [%rd39077];
	}
	// end inline asm
	// begin inline asm
	{	
ld.global.cg.u64 %rd39081, [%rd39079];
	}
	// end inline asm
	// begin inline asm
	{	
ld.global.cg.u64 %rd39083, [%rd39081];
	}
	// end inline asm
	// begin inline asm
	{	
ld.global.cg.u64 %rd39085, [%rd39083];
	}
	// end inline asm
	// begin inline asm
	{	
ld.global.cg.u64 %rd39087, [%rd39085];
	}
	// end inline asm
	// begin inline asm
	{	
ld.global.cg.u64 %rd39089, [%rd39087];
	}
	// end inline asm
	// begin inline asm
	{	
ld.global.cg.u64 %rd39091, [%rd39089];
	}
	// end inline asm
	// begin inline asm
	{	
ld.global.cg.u64 %rd39093, [%rd39091];
	}
	// end inline asm
	// begin inline asm
	{	
ld.global.cg.u64 %rd39095, [%rd39093];
	}
	// end inline asm
	// begin inline asm
	{	
ld.global.cg.u64 %rd39097, [%rd39095];
	}
	// end inline asm
	// begin inline asm
	{	
ld.global.cg.u64 %rd39099, [%rd39097];
	}
	// end inline asm
	// begin inline asm
	{	
ld.global.cg.u64 %rd39101, [%rd39099];
	}
	// end inline asm
	// begin inline asm
	{	
ld.global.cg.u64 %rd39103, [%rd39101];
	}
	// end inline asm
	// begin inline asm
	{	
ld.global.cg.u64 %rd39105, [%rd39103];
	}
	// end inline asm
	// begin inline asm
	{	
ld.global.cg.u64 %rd39107, [%rd39105];
	}
	// end inline asm
	// begin inline asm
	{	
ld.global.cg.u64 %rd39109, [%rd39107];
	}
	// end inline asm
	// begin inline asm
	{	
ld.global.cg.u64 %rd39111, [%rd39109];
	}
	// end inline asm
	// begin inline asm
	{	
ld.global.cg.u64 %rd39113, [%rd39111];
	}
	// end inline asm
	// begin inline asm
	{	
ld.global.cg.u64 %rd39115, [%rd39113];
	}
	// end inline asm
	// begin inline asm
	{	
ld.global.cg.u64 %rd39117, [%rd39115];
	}
	// end inline asm
	// begin inline asm
	{	
ld.global.cg.u64 %rd39119, [%rd39117];
	}
	// end inline asm
	// begin inline asm
	{	
ld.global.cg.u64 %rd39121, [%rd39119];
	}
	// end inline asm
	// begin inline asm
	{	
ld.global.cg.u64 %rd39123, [%rd39121];
	}
	// end inline asm
	// begin inline asm
	{	
ld.global.cg.u64 %rd39125, [%rd39123];
	}
	// end inline asm
	// begin inline asm
	{	
ld.global.cg.u64 %rd39127, [%rd39125];
	}
	// end inline asm
	// begin inline asm
	{	
ld.global.cg.u64 %rd39129, [%rd39127];
	}
	// end inline asm
	// begin inline asm
	{	
ld.global.cg.u64 %rd39131, [%rd39129];
	}
	// end inline asm
	// begin inline asm
	{	
ld.global.cg.u64 %rd39133, [%rd39131];
	}
	// end inline asm
	// begin inline asm
	{	
ld.global.cg.u64 %rd39135, [%rd39133];
	}
	// end inline asm
	// begin inline asm
	{	
ld.global.cg.u64 %rd39137, [%rd39135];
	}
	// end inline asm
	// begin inline asm
	{	
ld.global.cg.u64 %rd39139, [%rd39137];
	}
	// end inline asm
	// begin inline asm
	{	
ld.global.cg.u64 %rd39141, [%rd39139];
	}
	// end inline asm
	// begin inline asm
	{	
ld.global.cg.u64 %rd39143, [%rd39141];
	}
	// end inline asm
	// begin inline asm
	{	
ld.global.cg.u64 %rd39145, [%rd39143];
	}
	// end inline asm
	// begin inline asm
	{	
ld.global.cg.u64 %rd39147, [%rd39145];
	}
	// end inline asm
	// begin inline asm
	{	
ld.global.cg.u64 %rd39149, [%rd39147];
	}
	// end inline asm
	// begin inline asm
	{	
ld.global.cg.u64 %rd39151, [%rd39149];
	}
	// end inline asm
	// begin inline asm
	{	
ld.global.cg.u64 %rd39153, [%rd39151];
	}
	// end inline asm
	// begin inline asm
	{	
ld.global.cg.u64 %rd39155, [%rd39153];
	}
	// end inline asm
	// begin inline asm
	{	
ld.global.cg.u64 %rd39157, [%rd39155];
	}
	// end inline asm
	// begin inline asm
	{	
ld.global.cg.u64 %rd39159, [%rd39157];
	}
	// end inline asm
	// begin inline asm
	{	
ld.global.cg.u64 %rd39161, [%rd39159];
	}
	// end inline asm
	// begin inline asm
	{	
ld.global.cg.u64 %rd39163, [%rd39161];
	}
	// end inline asm
	// begin inline asm
	{	
ld.global.cg.u64 %rd39165, [%rd39163];
	}
	// end inline asm
	// begin inline asm
	{	
ld.global.cg.u64 %rd39167, [%rd39165];
	}
	// end inline asm
	// begin inline asm
	{	
ld.global.cg.u64 %rd39169, [%rd39167];
	}
	// end inline asm
	// begin inline asm
	{	
ld.global.cg.u64 %rd39171, [%rd39169];
	}
	// end inline asm
	// begin inline asm
	{	
ld.global.cg.u64 %rd39173, [%rd39171];
	}
	// end inline asm
	// begin inline asm
	{	
ld.global.cg.u64 %rd39175, [%rd39173];
	}
	// end inline asm
	// begin inline asm
	{	
ld.global.cg.u64 %rd39177, [%rd39175];
	}
	// end inline asm
	// begin inline asm
	{	
ld.global.cg.u64 %rd39179, [%rd39177];
	}
	// end inline asm
	// begin inline asm
	{	
ld.global.cg.u64 %rd39181, [%rd39179];
	}
	// end inline asm
	// begin inline asm
	{	
ld.global.cg.u64 %rd39183, [%rd39181];
	}
	// end inline asm
	// begin inline asm
	{	
ld.global.cg.u64 %rd39185, [%rd39183];
	}
	// end inline asm
	// begin inline asm
	{	
ld.global.cg.u64 %rd39187, [%rd39185];
	}
	// end inline asm
	// begin inline asm
	{	
ld.global.cg.u64 %rd39189, [%rd39187];
	}
	// end inline asm
	// begin inline asm
	{	
ld.global.cg.u64 %rd39191, [%rd39189];
	}
	// end inline asm
	// begin inline asm
	{	
ld.global.cg.u64 %rd39193, [%rd39191];
	}
	// end inline asm
	// begin inline asm
	{	
ld.global.cg.u64 %rd39195, [%rd39193];
	}
	// end inline asm
	// begin inline asm
	{	
ld.global.cg.u64 %rd39197, [%rd39195];
	}
	// end inline asm
	// begin inline asm
	{	
ld.global.cg.u64 %rd39199, [%rd39197];
	}
	// end inline asm
	// begin inline asm
	{	
ld.global.cg.u64 %rd39201, [%rd39199];
	}
	// end inline asm
	// begin inline asm
	{	
ld.global.cg.u64 %rd39203, [%rd39201];
	}
	// end inline asm
	// begin inline asm
	{	
ld.global.cg.u64 %rd39205, [%rd39203];
	}
	// end inline asm
	// begin inline asm
	{	
ld.global.cg.u64 %rd39207, [%rd39205];
	}
	// end inline asm
	// begin inline asm
	{	
ld.global.cg.u64 %rd39209, [%rd39207];
	}
	// end inline asm
	// begin inline asm
	{	
ld.global.cg.u64 %rd39211, [%rd39209];
	}
	// end inline asm
	// begin inline asm
	{	
ld.global.cg.u64 %rd39213, [%rd39211];
	}
	// end inline asm
	// begin inline asm
	{	
ld.global.cg.u64 %rd39215, [%rd39213];
	}
	// end inline asm
	// begin inline asm
	{	
ld.global.cg.u64 %rd39217, [%rd39215];
	}
	// end inline asm
	// begin inline asm
	{	
ld.global.cg.u64 %rd39219, [%rd39217];
	}
	// end inline asm
	// begin inline asm
	{	
ld.global.cg.u64 %rd39221, [%rd39219];
	}
	// end inline asm
	// begin inline asm
	{	
ld.global.cg.u64 %rd39223, [%rd39221];
	}
	// end inline asm
	// begin inline asm
	{	
ld.global.cg.u64 %rd39225, [%rd39223];
	}
	// end inline asm
	// begin inline asm
	{	
ld.global.cg.u64 %rd39227, [%rd39225];
	}
	// end inline asm
	// begin inline asm
	{	
ld.global.cg.u64 %rd39229, [%rd39227];
	}
	// end inline asm
	// begin inline asm
	{	
ld.global.cg.u64 %rd39231, [%rd39229];
	}
	// end inline asm
	// begin inline asm
	{	
ld.global.cg.u64 %rd39233, [%rd39231];
	}
	// end inline asm
	// begin inline asm
	{	
ld.global.cg.u64 %rd39235, [%rd39233];
	}
	// end inline asm
	// begin inline asm
	{	
ld.global.cg.u64 %rd39237, [%rd39235];
	}
	// end inline asm
	// begin inline asm
	{	
ld.global.cg.u64 %rd39239, [%rd39237];
	}
	// end inline asm
	// begin inline asm
	{	
ld.global.cg.u64 %rd39241, [%rd39239];
	}
	// end inline asm
	// begin inline asm
	{	
ld.global.cg.u64 %rd39243, [%rd39241];
	}
	// end inline asm
	// begin inline asm
	{	
ld.global.cg.u64 %rd39245, [%rd39243];
	}
	// end inline asm
	// begin inline asm
	{	
ld.global.cg.u64 %rd39247, [%rd39245];
	}
	// end inline asm
	// begin inline asm
	{	
ld.global.cg.u64 %rd39249, [%rd39247];
	}
	// end inline asm
	// begin inline asm
	{	
ld.global.cg.u64 %rd39251, [%rd39249];
	}
	// end inline asm
	// begin inline asm
	{	
ld.global.cg.u64 %rd39253, [%rd39251];
	}
	// end inline asm
	// begin inline asm
	{	
ld.global.cg.u64 %rd39255, [%rd39253];
	}
	// end inline asm
	// begin inline asm
	{	
ld.global.cg.u64 %rd39257, [%rd39255];
	}
	// end inline asm
	// begin inline asm
	{	
ld.global.cg.u64 %rd39259, [%rd39257];
	}
	// end inline asm
	// begin inline asm
	{	
ld.global.cg.u64 %rd39261, [%rd39259];
	}
	// end inline asm
	// begin inline asm
	{	
ld.global.cg.u64 %rd39263, [%rd39261];
	}
	// end inline asm
	// begin inline asm
	{	
ld.global.cg.u64 %rd39265, [%rd39263];
	}
	// end inline asm
	// begin inline asm
	{	
ld.global.cg.u64 %rd39267, [%rd39265];
	}
	// end inline asm
	// begin inline asm
	{	
ld.global.cg.u64 %rd39269, [%rd39267];
	}
	// end inline asm
	// begin inline asm
	{	
ld.global.cg.u64 %rd39271, [%rd39269];
	}
	// end inline asm
	// begin inline asm
	{	
ld.global.cg.u64 %rd39273, [%rd39271];
	}
	// end inline asm
	// begin inline asm
	{	
ld.global.cg.u64 %rd39275, [%rd39273];
	}
	// end inline asm
	// begin inline asm
	{	
ld.global.cg.u64 %rd39277, [%rd39275];
	}
	// end inline asm
	// begin inline asm
	{	
ld.global.cg.u64 %rd39279, [%rd39277];
	}
	// end inline asm
	// begin inline asm
	{	
ld.global.cg.u64 %rd39281, [%rd39279];
	}
	// end inline asm
	// begin inline asm
	{	
ld.global.cg.u64 %rd39283, [%rd39281];
	}
	// end inline asm
	// begin inline asm
	{	
ld.global.cg.u64 %rd39285, [%rd39283];
	}
	// end inline asm
	// begin inline asm
	{	
ld.global.cg.u64 %rd39287, [%rd39285];
	}
	// end inline asm
	// begin inline asm
	{	
ld.global.cg.u64 %rd39289, [%rd39287];
	}
	// end inline asm
	// begin inline asm
	{	
ld.global.cg.u64 %rd39291, [%rd39289];
	}
	// end inline asm
	// begin inline asm
	{	
ld.global.cg.u64 %rd39293, [%rd39291];
	}
	// end inline asm
	// begin inline asm
	{	
ld.global.cg.u64 %rd39295, [%rd39293];
	}
	// end inline asm
	// begin inline asm
	{	
ld.global.cg.u64 %rd39297, [%rd39295];
	}
	// end inline asm
	// begin inline asm
	{	
ld.global.cg.u64 %rd39299, [%rd39297];
	}
	// end inline asm
	// begin inline asm
	{	
ld.global.cg.u64 %rd39301, [%rd39299];
	}
	// end inline asm
	// begin inline asm
	{	
ld.global.cg.u64 %rd39303, [%rd39301];
	}
	// end inline asm
	// begin inline asm
	{	
ld.global.cg.u64 %rd39305, [%rd39303];
	}
	// end inline asm
	// begin inline asm
	{	
ld.global.cg.u64 %rd39307, [%rd39305];
	}
	// end inline asm
	// begin inline asm
	{	
ld.global.cg.u64 %rd39309, [%rd39307];
	}
	// end inline asm
	// begin inline asm
	{	
ld.global.cg.u64 %rd39311, [%rd39309];
	}
	// end inline asm
	// begin inline asm
	{	
ld.global.cg.u64 %rd39313, [%rd39311];
	}
	// end inline asm
	// begin inline asm
	{	
ld.global.cg.u64 %rd39315, [%rd39313];
	}
	// end inline asm
	// begin inline asm
	{	
ld.global.cg.u64 %rd39317, [%rd39315];
	}
	// end inline asm
	// begin inline asm
	{	
ld.global.cg.u64 %rd39319, [%rd39317];
	}
	// end inline asm
	// begin inline asm
	{	
ld.global.cg.u64 %rd39321, [%rd39319];
	}
	// end inline asm
	// begin inline asm
	{	
ld.global.cg.u64 %rd39323, [%rd39321];
	}
	// end inline asm
	// begin inline asm
	{	
ld.global.cg.u64 %rd39325, [%rd39323];
	}
	// end inline asm
	// begin inline asm
	{	
ld.global.cg.u64 %rd39327, [%rd39325];
	}
	// end inline asm
	// begin inline asm
	{	
ld.global.cg.u64 %rd39329, [%rd39327];
	}
	// end inline asm
	// begin inline asm
	{	
ld.global.cg.u64 %rd39331, [%rd39329];
	}
	// end inline asm
	// begin inline asm
	{	
ld.global.cg.u64 %rd39333, [%rd39331];
	}
	// end inline asm
	// begin inline asm
	{	
ld.global.cg.u64 %rd39335, [%rd39333];
	}
	// end inline asm
	// begin inline asm
	{	
ld.global.cg.u64 %rd39337, [%rd39335];
	}
	// end inline asm
	// begin inline asm
	{	
ld.global.cg.u64 %rd39339, [%rd39337];
	}
	// end inline asm
	// begin inline asm
	{	
ld.global.cg.u64 %rd39341, [%rd39339];
	}
	// end inline asm
	// begin inline asm
	{	
ld.global.cg.u64 %rd39343, [%rd39341];
	}
	// end inline asm
	// begin inline asm
	{	
ld.global.cg.u64 %rd39345, [%rd39343];
	}
	// end inline asm
	// begin inline asm
	{	
ld.global.cg.u64 %rd39347, [%rd39345];
	}
	// end inline asm
	// begin inline asm
	{	
ld.global.cg.u64 %rd39349, [%rd39347];
	}
	// end inline asm
	// begin inline asm
	{	
ld.global.cg.u64 %rd39351, [%rd39349];
	}
	// end inline asm
	// begin inline asm
	{	
ld.global.cg.u64 %rd39353, [%rd39351];
	}
	// end inline asm
	// begin inline asm
	{	
ld.global.cg.u64 %rd39355, [%rd39353];
	}
	// end inline asm
	// begin inline asm
	{	
ld.global.cg.u64 %rd39357, [%rd39355];
	}
	// end inline asm
	// begin inline asm
	{	
ld.global.cg.u64 %rd39359, [%rd39357];
	}
	// end inline asm
	// begin inline asm
	{	
ld.global.cg.u64 %rd39361, [%rd39359];
	}
	// end inline asm
	// begin inline asm
	{	
ld.global.cg.u64 %rd39363, [%rd39361];
	}
	// end inline asm
	// begin inline asm
	{	
ld.global.cg.u64 %rd39365, [%rd39363];
	}
	// end inline asm
	// begin inline asm
	{	
ld.global.cg.u64 %rd39367, [%rd39365];
	}
	// end inline asm
	// begin inline asm
	{	
ld.global.cg.u64 %rd39369, [%rd39367];
	}
	// end inline asm
	// begin inline asm
	{	
ld.global.cg.u64 %rd39371, [%rd39369];
	}
	// end inline asm
	// begin inline asm
	{	
ld.global.cg.u64 %rd39373, [%rd39371];
	}
	// end inline asm
	// begin inline asm
	{	
ld.global.cg.u64 %rd39375, [%rd39373];
	}
	// end inline asm
	// begin inline asm
	{	
ld.global.cg.u64 %rd39377, [%rd39375];
	}
	// end inline asm
	// begin inline asm
	{	
ld.global.cg.u64 %rd39379, [%rd39377];
	}
	// end inline asm
	// begin inline asm
	{	
ld.global.cg.u64 %rd39381, [%rd39379];
	}
	// end inline asm
	// begin inline asm
	{	
ld.global.cg.u64 %rd39383, [%rd39381];
	}
	// end inline asm
	// begin inline asm
	{	
ld.global.cg.u64 %rd39385, [%rd39383];
	}
	// end inline asm
	// begin inline asm
	{	
ld.global.cg.u64 %rd39387, [%rd39385];
	}
	// end inline asm
	// begin inline asm
	{	
ld.global.cg.u64 %rd39389, [%rd39387];
	}
	// end inline asm
	// begin inline asm
	{	
ld.global.cg.u64 %rd39391, [%rd39389];
	}
	// end inline asm
	// begin inline asm
	{	
ld.global.cg.u64 %rd39393, [%rd39391];
	}
	// end inline asm
	// begin inline asm
	{	
ld.global.cg.u64 %rd39395, [%rd39393];
	}
	// end inline asm
	// begin inline asm
	{	
ld.global.cg.u64 %rd39397, [%rd39395];
	}
	// end inline asm
	// begin inline asm
	{	
ld.global.cg.u64 %rd39399, [%rd39397];
	}
	// end inline asm
	// begin inline asm
	{	
ld.global.cg.u64 %rd39401, [%rd39399];
	}
	// end inline asm
	// begin inline asm
	{	
ld.global.cg.u64 %rd39403, [%rd39401];
	}
	// end inline asm
	// begin inline asm
	{	
ld.global.cg.u64 %rd39405, [%rd39403];
	}
	// end inline asm
	// begin inline asm
	{	
ld.global.cg.u64 %rd39407, [%rd39405];
	}
	// end inline asm
	// begin inline asm
	{	
ld.global.cg.u64 %rd39409, [%rd39407];
	}
	// end inline asm
	// begin inline asm
	{	
ld.global.cg.u64 %rd39411, [%rd39409];
	}
	// end inline asm
	// begin inline asm
	{	
ld.global.cg.u64 %rd39413, [%rd39411];
	}
	// end inline asm
	// begin inline asm
	{	
ld.global.cg.u64 %rd39415, [%rd39413];
	}
	// end inline asm
	// begin inline asm
	{	
ld.global.cg.u64 %rd39417, [%rd39415];
	}
	// end inline asm
	// begin inline asm
	{	
ld.global.cg.u64 %rd39419, [%rd39417];
	}
	// end inline asm
	// begin inline asm
	{	
ld.global.cg.u64 %rd39421, [%rd39419];
	}
	// end inline asm
	// begin inline asm
	{	
ld.global.cg.u64 %rd39423, [%rd39421];
	}
	// end inline asm
	// begin inline asm
	{	
ld.global.cg.u64 %rd39425, [%rd39423];
	}
	// end inline asm
	// begin inline asm
	{	
ld.global.cg.u64 %rd39427, [%rd39425];
	}
	// end inline asm
	// begin inline asm
	{	
ld.global.cg.u64 %rd39429, [%rd39427];
	}
	// end inline asm
	// begin inline asm
	{	
ld.global.cg.u64 %rd39431, [%rd39429];
	}
	// end inline asm
	// begin inline asm
	{	
ld.global.cg.u64 %rd39433, [%rd39431];
	}
	// end inline asm
	// begin inline asm
	{	
ld.global.cg.u64 %rd39435, [%rd39433];
	}
	// end inline asm
	// begin inline asm
	{	
ld.global.cg.u64 %rd39437, [%rd39435];
	}
	// end inline asm
	// begin inline asm
	{	
ld.global.cg.u64 %rd39439, [%rd39437];
	}
	// end inline asm
	// begin inline asm
	{	
ld.global.cg.u64 %rd39441, [%rd39439];
	}
	// end inline asm
	// begin inline asm
	{	
ld.global.cg.u64 %rd39443, [%rd39441];
	}
	// end inline asm
	// begin inline asm
	{	
ld.global.cg.u64 %rd39445, [%rd39443];
	}
	// end inline asm
	// begin inline asm
	{	
ld.global.cg.u64 %rd39447, [%rd39445];
	}
	// end inline asm
	// begin inline asm
	{	
ld.global.cg.u64 %rd39449, [%rd39447];
	}
	// end inline asm
	// begin inline asm
	{	
ld.global.cg.u64 %rd39451, [%rd39449];
	}
	// end inline asm
	// begin inline asm
	{	
ld.global.cg.u64 %rd39453, [%rd39451];
	}
	// end inline asm
	// begin inline asm
	{	
ld.global.cg.u64 %rd39455, [%rd39453];
	}
	// end inline asm
	// begin inline asm
	{	
ld.global.cg.u64 %rd39457, [%rd39455];
	}
	// end inline asm
	// begin inline asm
	{	
ld.global.cg.u64 %rd39459, [%rd39457];
	}
	// end inline asm
	// begin inline asm
	{	
ld.global.cg.u64 %rd39461, [%rd39459];
	}
	// end inline asm
	// begin inline asm
	{	
ld.global.cg.u64 %rd39463, [%rd39461];
	}
	// end inline asm
	// begin inline asm
	{	
ld.global.cg.u64 %rd39465, [%rd39463];
	}
	// end inline asm
	// begin inline asm
	{	
ld.global.cg.u64 %rd39467, [%rd39465];
	}
	// end inline asm
	// begin inline asm
	{	
ld.global.cg.u64 %rd39469, [%rd39467];
	}
	// end inline asm
	// begin inline asm
	{	
ld.global.cg.u64 %rd39471, [%rd39469];
	}
	// end inline asm
	// begin inline asm
	{	
ld.global.cg.u64 %rd39473, [%rd39471];
	}
	// end inline asm
	// begin inline asm
	{	
ld.global.cg.u64 %rd39475, [%rd39473];
	}
	// end inline asm
	// begin inline asm
	{	
ld.global.cg.u64 %rd39477, [%rd39475];
	}
	// end inline asm
	// begin inline asm
	{	
ld.global.cg.u64 %rd39479, [%rd39477];
	}
	// end inline asm
	// begin inline asm
	{	
ld.global.cg.u64 %rd39481, [%rd39479];
	}
	// end inline asm
	// begin inline asm
	{	
ld.global.cg.u64 %rd39483, [%rd39481];
	}
	// end inline asm
	// begin inline asm
	{	
ld.global.cg.u64 %rd39485, [%rd39483];
	}
	// end inline asm
	// begin inline asm
	{	
ld.global.cg.u64 %rd39487, [%rd39485];
	}
	// end inline asm
	// begin inline asm
	{	
ld.global.cg.u64 %rd39489, [%rd39487];
	}
	// end inline asm
	// begin inline asm
	{	
ld.global.cg.u64 %rd39491, [%rd39489];
	}
	// end inline asm
	// begin inline asm
	{	
ld.global.cg.u64 %rd39493, [%rd39491];
	}
	// end inline asm
	// begin inline asm
	{	
ld.global.cg.u64 %rd39495, [%rd39493];
	}
	// end inline asm
	// begin inline asm
	{	
ld.global.cg.u64 %rd39497, [%rd39495];
	}
	// end inline asm
	// begin inline asm
	{	
ld.global.cg.u64 %rd39499, [%rd39497];
	}
	// end inline asm
	// begin inline asm
	{	
ld.global.cg.u64 %rd39501, [%rd39499];
	}
	// end inline asm
	// begin inline asm
	{	
ld.global.cg.u64 %rd39503, [%rd39501];
	}
	// end inline asm
	// begin inline asm
	{	
ld.global.cg.u64 %rd39505, [%rd39503];
	}
	// end inline asm
	// begin inline asm
	{	
ld.global.cg.u64 %rd39507, [%rd39505];
	}
	// end inline asm
	// begin inline asm
	{	
ld.global.cg.u64 %rd39509, [%rd39507];
	}
	// end inline asm
	// begin inline asm
	{	
ld.global.cg.u64 %rd39511, [%rd39509];
	}
	// end inline asm
	// begin inline asm
	{	
ld.global.cg.u64 %rd39513, [%rd39511];
	}
	// end inline asm
	// begin inline asm
	{	
ld.global.cg.u64 %rd39515, [%rd39513];
	}
	// end inline asm
	// begin inline asm
	{	
ld.global.cg.u64 %rd39517, [%rd39515];
	}
	// end inline asm
	// begin inline asm
	{	
ld.global.cg.u64 %rd39519, [%rd39517];
	}
	// end inline asm
	// begin inline asm
	{	
ld.global.cg.u64 %rd39521, [%rd39519];
	}
	// end inline asm
	// begin inline asm
	{	
ld.global.cg.u64 %rd39523, [%rd39521];
	}
	// end inline asm
	// begin inline asm
	{	
ld.global.cg.u64 %rd39525, [%rd39523];
	}
	// end inline asm
	// begin inline asm
	{	
ld.global.cg.u64 %rd39527, [%rd39525];
	}
	// end inline asm
	// begin inline asm
	{	
ld.global.cg.u64 %rd39529, [%rd39527];
	}
	// end inline asm
	// begin inline asm
	{	
ld.global.cg.u64 %rd39531, [%rd39529];
	}
	// end inline asm
	// begin inline asm
	{	
ld.global.cg.u64 %rd39533, [%rd39531];
	}
	// end inline asm
	// begin inline asm
	{	
ld.global.cg.u64 %rd39535, [%rd39533];
	}
	// end inline asm
	// begin inline asm
	{	
ld.global.cg.u64 %rd39537, [%rd39535];
	}
	// end inline asm
	// begin inline asm
	{	
ld.global.cg.u64 %rd39539, [%rd39537];
	}
	// end inline asm
	// begin inline asm
	{	
ld.global.cg.u64 %rd39541, [%rd39539];
	}
	// end inline asm
	// begin inline asm
	{	
ld.global.cg.u64 %rd39543, [%rd39541];
	}
	// end inline asm
	// begin inline asm
	{	
ld.global.cg.u64 %rd39545, [%rd39543];
	}
	// end inline asm
	// begin inline asm
	{	
ld.global.cg.u64 %rd39547, [%rd39545];
	}
	// end inline asm
	// begin inline asm
	{	
ld.global.cg.u64 %rd39549, [%rd39547];
	}
	// end inline asm
	// begin inline asm
	{	
ld.global.cg.u64 %rd39551, [%rd39549];
	}
	// end inline asm
	// begin inline asm
	{	
ld.global.cg.u64 %rd39553, [%rd39551];
	}
	// end inline asm
	// begin inline asm
	{	
ld.global.cg.u64 %rd39555, [%rd39553];
	}
	// end inline asm
	// begin inline asm
	{	
ld.global.cg.u64 %rd39557, [%rd39555];
	}
	// end inline asm
	// begin inline asm
	{	
ld.global.cg.u64 %rd39559, [%rd39557];
	}
	// end inline asm
	// begin inline asm
	{	
ld.global.cg.u64 %rd39561, [%rd39559];
	}
	// end inline asm
	// begin inline asm
	{	
ld.global.cg.u64 %rd39563, [%rd39561];
	}
	// end inline asm
	// begin inline asm
	{	
ld.global.cg.u64 %rd39565, [%rd39563];
	}
	// end inline asm
	// begin inline asm
	{	
ld.global.cg.u64 %rd39567, [%rd39565];
	}
	// end inline asm
	// begin inline asm
	{	
ld.global.cg.u64 %rd39569, [%rd39567];
	}
	// end inline asm
	// begin inline asm
	{	
ld.global.cg.u64 %rd39571, [%rd39569];
	}
	// end inline asm
	// begin inline asm
	{	
ld.global.cg.u64 %rd39573, [%rd39571];
	}
	// end inline asm
	// begin inline asm
	{	
ld.global.cg.u64 %rd39575, [%rd39573];
	}
	// end inline asm
	// begin inline asm
	{	
ld.global.cg.u64 %rd39577, [%rd39575];
	}
	// end inline asm
	// begin inline asm
	{	
ld.global.cg.u64 %rd39579, [%rd39577];
	}
	// end inline asm
	// begin inline asm
	{	
ld.global.cg.u64 %rd39581, [%rd39579];
	}
	// end inline asm
	// begin inline asm
	{	
ld.global.cg.u64 %rd39583, [%rd39581];
	}
	// end inline asm
	// begin inline asm
	{	
ld.global.cg.u64 %rd39585, [%rd39583];
	}
	// end inline asm
	// begin inline asm
	{	
ld.global.cg.u64 %rd39587, [%rd39585];
	}
	// end inline asm
	// begin inline asm
	{	
ld.global.cg.u64 %rd39589, [%rd39587];
	}
	// end inline asm
	// begin inline asm
	{	
ld.global.cg.u64 %rd39591, [%rd39589];
	}
	// end inline asm
	// begin inline asm
	{	
ld.global.cg.u64 %rd39593, [%rd39591];
	}
	// end inline asm
	// begin inline asm
	{	
ld.global.cg.u64 %rd39595, [%rd39593];
	}
	// end inline asm
	// begin inline asm
	{	
ld.global.cg.u64 %rd39597, [%rd39595];
	}
	// end inline asm
	// begin inline asm
	{	
ld.global.cg.u64 %rd39599, [%rd39597];
	}
	// end inline asm
	// begin inline asm
	{	
ld.global.cg.u64 %rd39601, [%rd39599];
	}
	// end inline asm
	// begin inline asm
	{	
ld.global.cg.u64 %rd39603, [%rd39601];
	}
	// end inline asm
	// begin inline asm
	{	
ld.global.cg.u64 %rd39605, [%rd39603];
	}
	// end inline asm
	// begin inline asm
	{	
ld.global.cg.u64 %rd39607, [%rd39605];
	}
	// end inline asm
	// begin inline asm
	{	
ld.global.cg.u64 %rd39609, [%rd39607];
	}
	// end inline asm
	// begin inline asm
	{	
ld.global.cg.u64 %rd39611, [%rd39609];
	}
	// end inline asm
	// begin inline asm
	{	
ld.global.cg.u64 %rd39613, [%rd39611];
	}
	// end inline asm
	// begin inline asm
	{	
ld.global.cg.u64 %rd39615, [%rd39613];
	}
	// end inline asm
	// begin inline asm
	{	
ld.global.cg.u64 %rd39617, [%rd39615];
	}
	// end inline asm
	// begin inline asm
	{	
ld.global.cg.u64 %rd39619, [%rd39617];
	}
	// end inline asm
	// begin inline asm
	{	
ld.global.cg.u64 %rd39621, [%rd39619];
	}
	// end inline asm
	// begin inline asm
	{	
ld.global.cg.u64 %rd39623, [%rd39621];
	}
	// end inline asm
	// begin inline asm
	{	
ld.global.cg.u64 %rd39625, [%rd39623];
	}
	// end inline asm
	// begin inline asm
	{	
ld.global.cg.u64 %rd39627, [%rd39625];
	}
	// end inline asm
	// begin inline asm
	{	
ld.global.cg.u64 %rd39629, [%rd39627];
	}
	// end inline asm
	// begin inline asm
	{	
ld.global.cg.u64 %rd39631, [%rd39629];
	}
	// end inline asm
	// begin inline asm
	{	
ld.global.cg.u64 %rd39633, [%rd39631];
	}
	// end inline asm
	// begin inline asm
	{	
ld.global.cg.u64 %rd39635, [%rd39633];
	}
	// end inline asm
	// begin inline asm
	{	
ld.global.cg.u64 %rd39637, [%rd39635];
	}
	// end inline asm
	// begin inline asm
	{	
ld.global.cg.u64 %rd39639, [%rd39637];
	}
	// end inline asm
	// begin inline asm
	{	
ld.global.cg.u64 %rd39641, [%rd39639];
	}
	// end inline asm
	// begin inline asm
	{	
ld.global.cg.u64 %rd39643, [%rd39641];
	}
	// end inline asm
	// begin inline asm
	{	
ld.global.cg.u64 %rd39645, [%rd39643];
	}
	// end inline asm
	// begin inline asm
	{	
ld.global.cg.u64 %rd39647, [%rd39645];
	}
	// end inline asm
	// begin inline asm
	{	
ld.global.cg.u64 %rd39649, [%rd39647];
	}
	// end inline asm
	// begin inline asm
	{	
ld.global.cg.u64 %rd39651, [%rd39649];
	}
	// end inline asm
	// begin inline asm
	{	
ld.global.cg.u64 %rd39653, [%rd39651];
	}
	// end inline asm
	// begin inline asm
	{	
ld.global.cg.u64 %rd39655, [%rd39653];
	}
	// end inline asm
	// begin inline asm
	{	
ld.global.cg.u64 %rd39657, [%rd39655];
	}
	// end inline asm
	// begin inline asm
	{	
ld.global.cg.u64 %rd39659, [%rd39657];
	}
	// end inline asm
	// begin inline asm
	{	
ld.global.cg.u64 %rd39661, [%rd39659];
	}
	// end inline asm
	// begin inline asm
	{	
ld.global.cg.u64 %rd39663, [%rd39661];
	}
	// end inline asm
	// begin inline asm
	{	
ld.global.cg.u64 %rd39665, [%rd39663];
	}
	// end inline asm
	// begin inline asm
	{	
ld.global.cg.u64 %rd39667, [%rd39665];
	}
	// end inline asm
	// begin inline asm
	{	
ld.global.cg.u64 %rd39669, [%rd39667];
	}
	// end inline asm
	// begin inline asm
	{	
ld.global.cg.u64 %rd39671, [%rd39669];
	}
	// end inline asm
	// begin inline asm
	{	
ld.global.cg.u64 %rd39673, [%rd39671];
	}
	// end inline asm
	// begin inline asm
	{	
ld.global.cg.u64 %rd39675, [%rd39673];
	}
	// end inline asm
	// begin inline asm
	{	
ld.global.cg.u64 %rd39677, [%rd39675];
	}
	// end inline asm
	// begin inline asm
	{	
ld.global.cg.u64 %rd39679, [%rd39677];
	}
	// end inline asm
	// begin inline asm
	{	
ld.global.cg.u64 %rd39681, [%rd39679];
	}
	// end inline asm
	// begin inline asm
	{	
ld.global.cg.u64 %rd39683, [%rd39681];
	}
	// end inline asm
	// begin inline asm
	{	
ld.global.cg.u64 %rd39685, [%rd39683];
	}
	// end inline asm
	// begin inline asm
	{	
ld.global.cg.u64 %rd39687, [%rd39685];
	}
	// end inline asm
	// begin inline asm
	{	
ld.global.cg.u64 %rd39689, [%rd39687];
	}
	// end inline asm
	// begin inline asm
	{	
ld.global.cg.u64 %rd39691, [%rd39689];
	}
	// end inline asm
	// begin inline asm
	{	
ld.global.cg.u64 %rd39693, [%rd39691];
	}
	// end inline asm
	// begin inline asm
	{	
ld.global.cg.u64 %rd39695, [%rd39693];
	}
	// end inline asm
	// begin inline asm
	{	
ld.global.cg.u64 %rd39697, [%rd39695];
	}
	// end inline asm
	// begin inline asm
	{	
ld.global.cg.u64 %rd39699, [%rd39697];
	}
	// end inline asm
	// begin inline asm
	{	
ld.global.cg.u64 %rd39701, [%rd39699];
	}
	// end inline asm
	// begin inline asm
	{	
ld.global.cg.u64 %rd39703, [%rd39701];
	}
	// end inline asm
	// begin inline asm
	{	
ld.global.cg.u64 %rd39705, [%rd39703];
	}
	// end inline asm
	// begin inline asm
	{	
ld.global.cg.u64 %rd39707, [%rd39705];
	}
	// end inline asm
	// begin inline asm
	{	
ld.global.cg.u64 %rd39709, [%rd39707];
	}
	// end inline asm
	// begin inline asm
	{	
ld.global.cg.u64 %rd39711, [%rd39709];
	}
	// end inline asm
	// begin inline asm
	{	
ld.global.cg.u64 %rd39713, [%rd39711];
	}
	// end inline asm
	// begin inline asm
	{	
ld.global.cg.u64 %rd39715, [%rd39713];
	}
	// end inline asm
	// begin inline asm
	{	
ld.global.cg.u64 %rd39717, [%rd39715];
	}
	// end inline asm
	// begin inline asm
	{	
ld.global.cg.u64 %rd39719, [%rd39717];
	}
	// end inline asm
	// begin inline asm
	{	
ld.global.cg.u64 %rd39721, [%rd39719];
	}
	// end inline asm
	// begin inline asm
	{	
ld.global.cg.u64 %rd39723, [%rd39721];
	}
	// end inline asm
	// begin inline asm
	{	
ld.global.cg.u64 %rd39725, [%rd39723];
	}
	// end inline asm
	// begin inline asm
	{	
ld.global.cg.u64 %rd39727, [%rd39725];
	}
	// end inline asm
	// begin inline asm
	{	
ld.global.cg.u64 %rd39729, [%rd39727];
	}
	// end inline asm
	// begin inline asm
	{	
ld.global.cg.u64 %rd39731, [%rd39729];
	}
	// end inline asm
	// begin inline asm
	{	
ld.global.cg.u64 %rd39733, [%rd39731];
	}
	// end inline asm
	// begin inline asm
	{	
ld.global.cg.u64 %rd39735, [%rd39733];
	}
	// end inline asm
	// begin inline asm
	{	
ld.global.cg.u64 %rd39737, [%rd39735];
	}
	// end inline asm
	// begin inline asm
	{	
ld.global.cg.u64 %rd39739, [%rd39737];
	}
	// end inline asm
	// begin inline asm
	{	
ld.global.cg.u64 %rd39741, [%rd39739];
	}
	// end inline asm
	// begin inline asm
	{	
ld.global.cg.u64 %rd39743, [%rd39741];
	}
	// end inline asm
	// begin inline asm
	{	
ld.global.cg.u64 %rd39745, [%rd39743];
	}
	// end inline asm
	// begin inline asm
	{	
ld.global.cg.u64 %rd39747, [%rd39745];
	}
	// end inline asm
	// begin inline asm
	{	
ld.global.cg.u64 %rd39749, [%rd39747];
	}
	// end inline asm
	// begin inline asm
	{	
ld.global.cg.u64 %rd39751, [%rd39749];
	}
	// end inline asm
	// begin inline asm
	{	
ld.global.cg.u64 %rd39753, [%rd39751];
	}
	// end inline asm
	// begin inline asm
	{	
ld.global.cg.u64 %rd39755, [%rd39753];
	}
	// end inline asm
	// begin inline asm
	{	
ld.global.cg.u64 %rd39757, [%rd39755];
	}
	// end inline asm
	// begin inline asm
	{	
ld.global.cg.u64 %rd39759, [%rd39757];
	}
	// end inline asm
	// begin inline asm
	{	
ld.global.cg.u64 %rd39761, [%rd39759];
	}
	// end inline asm
	// begin inline asm
	{	
ld.global.cg.u64 %rd39763, [%rd39761];
	}
	// end inline asm
	// begin inline asm
	{	
ld.global.cg.u64 %rd39765, [%rd39763];
	}
	// end inline asm
	// begin inline asm
	{	
ld.global.cg.u64 %rd39767, [%rd39765];
	}
	// end inline asm
	// begin inline asm
	{	
ld.global.cg.u64 %rd39769, [%rd39767];
	}
	// end inline asm
	// begin inline asm
	{	
ld.global.cg.u64 %rd39771, [%rd39769];
	}
	// end inline asm
	// begin inline asm
	{	
ld.global.cg.u64 %rd39773, [%rd39771];
	}
	// end inline asm
	// begin inline asm
	{	
ld.global.cg.u64 %rd39775, [%rd39773];
	}
	// end inline asm
	// begin inline asm
	{	
ld.global.cg.u64 %rd39777, [%rd39775];
	}
	// end inline asm
	// begin inline asm
	{	
ld.global.cg.u64 %rd39779, [%rd39777];
	}
	// end inline asm
	// begin inline asm
	{	
ld.global.cg.u64 %rd39781, [%rd39779];
	}
	// end inline asm
	// begin inline asm
	{	
ld.global.cg.u64 %rd39783, [%rd39781];
	}
	// end inline asm
	// begin inline asm
	{	
ld.global.cg.u64 %rd39785, [%rd39783];
	}
	// end inline asm
	// begin inline asm
	{	
ld.global.cg.u64 %rd39787, [%rd39785];
	}
	// end inline asm
	// begin inline asm
	{	
ld.global.cg.u64 %rd39789, [%rd39787];
	}
	// end inline asm
	// begin inline asm
	{	
ld.global.cg.u64 %rd39791, [%rd39789];
	}
	// end inline asm
	// begin inline asm
	{	
ld.global.cg.u64 %rd39793, [%rd39791];
	}
	// end inline asm
	// begin inline asm
	{	
ld.global.cg.u64 %rd39795, [%rd39793];
	}
	// end inline asm
	// begin inline asm
	{	
ld.global.cg.u64 %rd39797, [%rd39795];
	}
	// end inline asm
	// begin inline asm
	{	
ld.global.cg.u64 %rd39799, [%rd39797];
	}
	// end inline asm
	// begin inline asm
	{	
ld.global.cg.u64 %rd39801, [%rd39799];
	}
	// end inline asm
	// begin inline asm
	{	
ld.global.cg.u64 %rd39803, [%rd39801];
	}
	// end inline asm
	// begin inline asm
	{	
ld.global.cg.u64 %rd39805, [%rd39803];
	}
	// end inline asm
	// begin inline asm
	{	
ld.global.cg.u64 %rd39807, [%rd39805];
	}
	// end inline asm
	// begin inline asm
	{	
ld.global.cg.u64 %rd39809, [%rd39807];
	}
	// end inline asm
	// begin inline asm
	{	
ld.global.cg.u64 %rd39811, [%rd39809];
	}
	// end inline asm
	// begin inline asm
	{	
ld.global.cg.u64 %rd39813, [%rd39811];
	}
	// end inline asm
	// begin inline asm
	{	
ld.global.cg.u64 %rd39815, [%rd39813];
	}
	// end inline asm
	// begin inline asm
	{	
ld.global.cg.u64 %rd39817, [%rd39815];
	}
	// end inline asm
	// begin inline asm
	{	
ld.global.cg.u64 %rd39819, [%rd39817];
	}
	// end inline asm
	// begin inline asm
	{	
ld.global.cg.u64 %rd39821, [%rd39819];
	}
	// end inline asm
	// begin inline asm
	{	
ld.global.cg.u64 %rd39823, [%rd39821];
	}
	// end inline asm
	// begin inline asm
	{	
ld.global.cg.u64 %rd39825, [%rd39823];
	}
	// end inline asm
	// begin inline asm
	{	
ld.global.cg.u64 %rd39827, [%rd39825];
	}
	// end inline asm
	// begin inline asm
	{	
ld.global.cg.u64 %rd39829, [%rd39827];
	}
	// end inline asm
	// begin inline asm
	{	
ld.global.cg.u64 %rd39831, [%rd39829];
	}
	// end inline asm
	// begin inline asm
	{	
ld.global.cg.u64 %rd39833, [%rd39831];
	}
	// end inline asm
	// begin inline asm
	{	
ld.global.cg.u64 %rd39835, [%rd39833];
	}
	// end inline asm
	// begin inline asm
	{	
ld.global.cg.u64 %rd39837, [%rd39835];
	}
	// end inline asm
	// begin inline asm
	{	
ld.global.cg.u64 %rd39839, [%rd39837];
	}
	// end inline asm
	// begin inline asm
	{	
ld.global.cg.u64 %rd39841, [%rd39839];
	}
	// end inline asm
	// begin inline asm
	{	
ld.global.cg.u64 %rd39843, [%rd39841];
	}
	// end inline asm
	// begin inline asm
	{	
ld.global.cg.u64 %rd39845, [%rd39843];
	}
	// end inline asm
	// begin inline asm
	{	
ld.global.cg.u64 %rd39847, [%rd39845];
	}
	// end inline asm
	// begin inline asm
	{	
ld.global.cg.u64 %rd39849, [%rd39847];
	}
	// end inline asm
	// begin inline asm
	{	
ld.global.cg.u64 %rd39851, [%rd39849];
	}
	// end inline asm
	// begin inline asm
	{	
ld.global.cg.u64 %rd39853, [%rd39851];
	}
	// end inline asm
	// begin inline asm
	{	
ld.global.cg.u64 %rd39855, [%rd39853];
	}
	// end inline asm
	// begin inline asm
	{	
ld.global.cg.u64 %rd39857, [%rd39855];
	}
	// end inline asm
	// begin inline asm
	{	
ld.global.cg.u64 %rd39859, [%rd39857];
	}
	// end inline asm
	// begin inline asm
	{	
ld.global.cg.u64 %rd39861, [%rd39859];
	}
	// end inline asm
	// begin inline asm
	{	
ld.global.cg.u64 %rd39863, [%rd39861];
	}
	// end inline asm
	// begin inline asm
	{	
ld.global.cg.u64 %rd39865, [%rd39863];
	}
	// end inline asm
	// begin inline asm
	{	
ld.global.cg.u64 %rd39867, [%rd39865];
	}
	// end inline asm
	// begin inline asm
	{	
ld.global.cg.u64 %rd39869, [%rd39867];
	}
	// end inline asm
	// begin inline asm
	{	
ld.global.cg.u64 %rd39871, [%rd39869];
	}
	// end inline asm
	// begin inline asm
	{	
ld.global.cg.u64 %rd39873, [%rd39871];
	}
	// end inline asm
	// begin inline asm
	{	
ld.global.cg.u64 %rd39875, [%rd39873];
	}
	// end inline asm
	// begin inline asm
	{	
ld.global.cg.u64 %rd39877, [%rd39875];
	}
	// end inline asm
	// begin inline asm
	{	
ld.global.cg.u64 %rd39879, [%rd39877];
	}
	// end inline asm
	// begin inline asm
	{	
ld.global.cg.u64 %rd39881, [%rd39879];
	}
	// end inline asm
	// begin inline asm
	{	
ld.global.cg.u64 %rd39883, [%rd39881];
	}
	// end inline asm
	// begin inline asm
	{	
ld.global.cg.u64 %rd39885, [%rd39883];
	}
	// end inline asm
	// begin inline asm
	{	
ld.global.cg.u64 %rd39887, [%rd39885];
	}
	// end inline asm
	// begin inline asm
	{	
ld.global.cg.u64 %rd39889, [%rd39887];
	}
	// end inline asm
	// begin inline asm
	{	
ld.global.cg.u64 %rd39891, [%rd39889];
	}
	// end inline asm
	// begin inline asm
	{	
ld.global.cg.u64 %rd39893, [%rd39891];
	}
	// end inline asm
	// begin inline asm
	{	
ld.global.cg.u64 %rd39895, [%rd39893];
	}
	// end inline asm
	// begin inline asm
	{	
ld.global.cg.u64 %rd39897, [%rd39895];
	}
	// end inline asm
	// begin inline asm
	{	
ld.global.cg.u64 %rd39899, [%rd39897];
	}
	// end inline asm
	// begin inline asm
	{	
ld.global.cg.u64 %rd39901, [%rd39899];
	}
	// end inline asm
	// begin inline asm
	{	
ld.global.cg.u64 %rd39903, [%rd39901];
	}
	// end inline asm
	// begin inline asm
	{	
ld.global.cg.u64 %rd39905, [%rd39903];
	}
	// end inline asm
	// begin inline asm
	{	
ld.global.cg.u64 %rd39907, [%rd39905];
	}
	// end inline asm
	// begin inline asm
	{	
ld.global.cg.u64 %rd39909, [%rd39907];
	}
	// end inline asm
	// begin inline asm
	{	
ld.global.cg.u64 %rd39911, [%rd39909];
	}
	// end inline asm
	// begin inline asm
	{	
ld.global.cg.u64 %rd39913, [%rd39911];
	}
	// end inline asm
	// begin inline asm
	{	
ld.global.cg.u64 %rd39915, [%rd39913];
	}
	// end inline asm
	// begin inline asm
	{	
ld.global.cg.u64 %rd39917, [%rd39915];
	}
	// end inline asm
	// begin inline asm
	{	
ld.global.cg.u64 %rd39919, [%rd39917];
	}
	// end inline asm
	// begin inline asm
	{	
ld.global.cg.u64 %rd39921, [%rd39919];
	}
	// end inline asm
	// begin inline asm
	{	
ld.global.cg.u64 %rd39923, [%rd39921];
	}
	// end inline asm
	// begin inline asm
	{	
ld.global.cg.u64 %rd39925, [%rd39923];
	}
	// end inline asm
	// begin inline asm
	{	
ld.global.cg.u64 %rd39927, [%rd39925];
	}
	// end inline asm
	// begin inline asm
	{	
ld.global.cg.u64 %rd39929, [%rd39927];
	}
	// end inline asm
	// begin inline asm
	{	
ld.global.cg.u64 %rd39931, [%rd39929];
	}
	// end inline asm
	// begin inline asm
	{	
ld.global.cg.u64 %rd39933, [%rd39931];
	}
	// end inline asm
	// begin inline asm
	{	
ld.global.cg.u64 %rd39935, [%rd39933];
	}
	// end inline asm
	// begin inline asm
	{	
ld.global.cg.u64 %rd39937, [%rd39935];
	}
	// end inline asm
	// begin inline asm
	{	
ld.global.cg.u64 %rd39939, [%rd39937];
	}
	// end inline asm
	// begin inline asm
	{	
ld.global.cg.u64 %rd39941, [%rd39939];
	}
	// end inline asm
	// begin inline asm
	{	
ld.global.cg.u64 %rd39943, [%rd39941];
	}
	// end inline asm
	// begin inline asm
	{	
ld.global.cg.u64 %rd39945, [%rd39943];
	}
	// end inline asm
	// begin inline asm
	{	
ld.global.cg.u64 %rd39947, [%rd39945];
	}
	// end inline asm
	// begin inline asm
	{	
ld.global.cg.u64 %rd39949, [%rd39947];
	}
	// end inline asm
	// begin inline asm
	{	
ld.global.cg.u64 %rd39951, [%rd39949];
	}
	// end inline asm
	// begin inline asm
	{	
ld.global.cg.u64 %rd39953, [%rd39951];
	}
	// end inline asm
	// begin inline asm
	{	
ld.global.cg.u64 %rd39955, [%rd39953];
	}
	// end inline asm
	// begin inline asm
	{	
ld.global.cg.u64 %rd39957, [%rd39955];
	}
	// end inline asm
	// begin inline asm
	{	
ld.global.cg.u64 %rd39959, [%rd39957];
	}
	// end inline asm
	// begin inline asm
	{	
ld.global.cg.u64 %rd39961, [%rd39959];
	}
	// end inline asm
	// begin inline asm
	{	
ld.global.cg.u64 %rd39963, [%rd39961];
	}
	// end inline asm
	// begin inline asm
	{	
ld.global.cg.u64 %rd39965, [%rd39963];
	}
	// end inline asm
	// begin inline asm
	{	
ld.global.cg.u64 %rd39967, [%rd39965];
	}
	// end inline asm
	// begin inline asm
	{	
ld.global.cg.u64 %rd39969, [%rd39967];
	}
	// end inline asm
	// begin inline asm
	{	
ld.global.cg.u64 %rd39971, [%rd39969];
	}
	// end inline asm
	// begin inline asm
	{	
ld.global.cg.u64 %rd39973, [%rd39971];
	}
	// end inline asm
	// begin inline asm
	{	
ld.global.cg.u64 %rd39975, [%rd39973];
	}
	// end inline asm
	// begin inline asm
	{	
ld.global.cg.u64 %rd39977, [%rd39975];
	}
	// end inline asm
	// begin inline asm
	{	
ld.global.cg.u64 %rd39979, [%rd39977];
	}
	// end inline asm
	// begin inline asm
	{	
ld.global.cg.u64 %rd39981, [%rd39979];
	}
	// end inline asm
	// begin inline asm
	{	
ld.global.cg.u64 %rd39983, [%rd39981];
	}
	// end inline asm
	// begin inline asm
	{	
ld.global.cg.u64 %rd39985, [%rd39983];
	}
	// end inline asm
	// begin inline asm
	{	
ld.global.cg.u64 %rd39987, [%rd39985];
	}
	// end inline asm
	// begin inline asm
	{	
ld.global.cg.u64 %rd39989, [%rd39987];
	}
	// end inline asm
	// begin inline asm
	{	
ld.global.cg.u64 %rd39991, [%rd39989];
	}
	// end inline asm
	// begin inline asm
	{	
ld.global.cg.u64 %rd39993, [%rd39991];
	}
	// end inline asm
	// begin inline asm
	{	
ld.global.cg.u64 %rd39995, [%rd39993];
	}
	// end inline asm
	// begin inline asm
	{	
ld.global.cg.u64 %rd39997, [%rd39995];
	}
	// end inline asm
	// begin inline asm
	{	
ld.global.cg.u64 %rd39999, [%rd39997];
	}
	// end inline asm
	// begin inline asm
	{	
ld.global.cg.u64 %rd40001, [%rd39999];
	}
	// end inline asm
	// begin inline asm
	{	
ld.global.cg.u64 %rd40003, [%rd40001];
	}
	// end inline asm
	// begin inline asm
	{	
ld.global.cg.u64 %rd40005, [%rd40003];
	}
	// end inline asm
	// begin inline asm
	{	
ld.global.cg.u64 %rd40007, [%rd40005];
	}
	// end inline asm
	// begin inline asm
	{	
ld.global.cg.u64 %rd40009, [%rd40007];
	}
	// end inline asm
	// begin inline asm
	{	
ld.global.cg.u64 %rd40011, [%rd40009];
	}
	// end inline asm
	// begin inline asm
	{	
ld.global.cg.u64 %rd40013, [%rd40011];
	}
	// end inline asm
	// begin inline asm
	{	
ld.global.cg.u64 %rd40015, [%rd40013];
	}
	// end inline asm
	// begin inline asm
	{	
ld.global.cg.u64 %rd40017, [%rd40015];
	}
	// end inline asm
	// begin inline asm
	{	
ld.global.cg.u64 %rd40019, [%rd40017];
	}
	// end inline asm
	// begin inline asm
	{	
ld.global.cg.u64 %rd40021, [%rd40019];
	}
	// end inline asm
	// begin inline asm
	{	
ld.global.cg.u64 %rd40023, [%rd40021];
	}
	// end inline asm
	// begin inline asm
	{	
ld.global.cg.u64 %rd40025, [%rd40023];
	}
	// end inline asm
	// begin inline asm
	{	
ld.global.cg.u64 %rd40027, [%rd40025];
	}
	// end inline asm
	// begin inline asm
	{	
ld.global.cg.u64 %rd40029, [%rd40027];
	}
	// end inline asm
	// begin inline asm
	{	
ld.global.cg.u64 %rd40031, [%rd40029];
	}
	// end inline asm
	// begin inline asm
	{	
ld.global.cg.u64 %rd40033, [%rd40031];
	}
	// end inline asm
	// begin inline asm
	{	
ld.global.cg.u64 %rd40035, [%rd40033];
	}
	// end inline asm
	// begin inline asm
	{	
ld.global.cg.u64 %rd40037, [%rd40035];
	}
	// end inline asm
	// begin inline asm
	{	
ld.global.cg.u64 %rd40039, [%rd40037];
	}
	// end inline asm
	// begin inline asm
	{	
ld.global.cg.u64 %rd40041, [%rd40039];
	}
	// end inline asm
	// begin inline asm
	{	
ld.global.cg.u64 %rd40043, [%rd40041];
	}
	// end inline asm
	// begin inline asm
	{	
ld.global.cg.u64 %rd40045, [%rd40043];
	}
	// end inline asm
	// begin inline asm
	{	
ld.global.cg.u64 %rd40047, [%rd40045];
	}
	// end inline asm
	// begin inline asm
	{	
ld.global.cg.u64 %rd40049, [%rd40047];
	}
	// end inline asm
	// begin inline asm
	{	
ld.global.cg.u64 %rd40051, [%rd40049];
	}
	// end inline asm
	// begin inline asm
	{	
ld.global.cg.u64 %rd40053, [%rd40051];
	}
	// end inline asm
	// begin inline asm
	{	
ld.global.cg.u64 %rd40055, [%rd40053];
	}
	// end inline asm
	// begin inline asm
	{	
ld.global.cg.u64 %rd40057, [%rd40055];
	}
	// end inline asm
	// begin inline asm
	{	
ld.global.cg.u64 %rd40059, [%rd40057];
	}
	// end inline asm
	// begin inline asm
	{	
ld.global.cg.u64 %rd40061, [%rd40059];
	}
	// end inline asm
	// begin inline asm
	{	
ld.global.cg.u64 %rd40063, [%rd40061];
	}
	// end inline asm
	// begin inline asm
	{	
ld.global.cg.u64 %rd40065, [%rd40063];
	}
	// end inline asm
	// begin inline asm
	{	
ld.global.cg.u64 %rd40067, [%rd40065];
	}
	// end inline asm
	// begin inline asm
	{	
ld.global.cg.u64 %rd40069, [%rd40067];
	}
	// end inline asm
	// begin inline asm
	{	
ld.global.cg.u64 %rd40071, [%rd40069];
	}
	// end inline asm
	// begin inline asm
	{	
ld.global.cg.u64 %rd40073, [%rd40071];
	}
	// end inline asm
	// begin inline asm
	{	
ld.global.cg.u64 %rd40075, [%rd40073];
	}
	// end inline asm
	// begin inline asm
	{	
ld.global.cg.u64 %rd40077, [%rd40075];
	}
	// end inline asm
	// begin inline asm
	{	
ld.global.cg.u64 %rd40079, [%rd40077];
	}
	// end inline asm
	// begin inline asm
	{	
ld.global.cg.u64 %rd40081, [%rd40079];
	}
	// end inline asm
	// begin inline asm
	{	
ld.global.cg.u64 %rd40083, [%rd40081];
	}
	// end inline asm
	// begin inline asm
	{	
ld.global.cg.u64 %rd40085, [%rd40083];
	}
	// end inline asm
	// begin inline asm
	{	
ld.global.cg.u64 %rd40087, [%rd40085];
	}
	// end inline asm
	// begin inline asm
	{	
ld.global.cg.u64 %rd40089, [%rd40087];
	}
	// end inline asm
	// begin inline asm
	{	
ld.global.cg.u64 %rd40091, [%rd40089];
	}
	// end inline asm
	// begin inline asm
	{	
ld.global.cg.u64 %rd40093, [%rd40091];
	}
	// end inline asm
	// begin inline asm
	{	
ld.global.cg.u64 %rd40095, [%rd40093];
	}
	// end inline asm
	// begin inline asm
	{	
ld.global.cg.u64 %rd40097, [%rd40095];
	}
	// end inline asm
	// begin inline asm
	{	
ld.global.cg.u64 %rd40099, [%rd40097];
	}
	// end inline asm
	// begin inline asm
	{	
ld.global.cg.u64 %rd40101, [%rd40099];
	}
	// end inline asm
	// begin inline asm
	{	
ld.global.cg.u64 %rd40103, [%rd40101];
	}
	// end inline asm
	// begin inline asm
	{	
ld.global.cg.u64 %rd40105, [%rd40103];
	}
	// end inline asm
	// begin inline asm
	{	
ld.global.cg.u64 %rd40107, [%rd40105];
	}
	// end inline asm
	// begin inline asm
	{	
ld.global.cg.u64 %rd40109, [%rd40107];
	}
	// end inline asm
	// begin inline asm
	{	
ld.global.cg.u64 %rd40111, [%rd40109];
	}
	// end inline asm
	// begin inline asm
	{	
ld.global.cg.u64 %rd40113, [%rd40111];
	}
	// end inline asm
	// begin inline asm
	{	
ld.global.cg.u64 %rd40115, [%rd40113];
	}
	// end inline asm
	// begin inline asm
	{	
ld.global.cg.u64 %rd40117, [%rd40115];
	}
	// end inline asm
	// begin inline asm
	{	
ld.global.cg.u64 %rd40119, [%rd40117];
	}
	// end inline asm
	// begin inline asm
	{	
ld.global.cg.u64 %rd40121, [%rd40119];
	}
	// end inline asm
	// begin inline asm
	{	
ld.global.cg.u64 %rd40123, [%rd40121];
	}
	// end inline asm
	// begin inline asm
	{	
ld.global.cg.u64 %rd40125, [%rd40123];
	}
	// end inline asm
	// begin inline asm
	{	
ld.global.cg.u64 %rd40127, [%rd40125];
	}
	// end inline asm
	// begin inline asm
	{	
ld.global.cg.u64 %rd40129, [%rd40127];
	}
	// end inline asm
	// begin inline asm
	{	
ld.global.cg.u64 %rd40131, [%rd40129];
	}
	// end inline asm
	// begin inline asm
	{	
ld.global.cg.u64 %rd40133, [%rd40131];
	}
	// end inline asm
	// begin inline asm
	{	
ld.global.cg.u64 %rd40135, [%rd40133];
	}
	// end inline asm
	// begin inline asm
	{	
ld.global.cg.u64 %rd40137, [%rd40135];
	}
	// end inline asm
	// begin inline asm
	{	
ld.global.cg.u64 %rd40139, [%rd40137];
	}
	// end inline asm
	// begin inline asm
	{	
ld.global.cg.u64 %rd40141, [%rd40139];
	}
	// end inline asm
	// begin inline asm
	{	
ld.global.cg.u64 %rd40143, [%rd40141];
	}
	// end inline asm
	// begin inline asm
	{	
ld.global.cg.u64 %rd40145, [%rd40143];
	}
	// end inline asm
	// begin inline asm
	{	
ld.global.cg.u64 %rd40147, [%rd40145];
	}
	// end inline asm
	// begin inline asm
	{	
ld.global.cg.u64 %rd40149, [%rd40147];
	}
	// end inline asm
	// begin inline asm
	{	
ld.global.cg.u64 %rd40151, [%rd40149];
	}
	// end inline asm
	// begin inline asm
	{	
ld.global.cg.u64 %rd40153, [%rd40151];
	}
	// end inline asm
	// begin inline asm
	{	
ld.global.cg.u64 %rd40155, [%rd40153];
	}
	// end inline asm
	// begin inline asm
	{	
ld.global.cg.u64 %rd40157, [%rd40155];
	}
	// end inline asm
	// begin inline asm
	{	
ld.global.cg.u64 %rd40159, [%rd40157];
	}
	// end inline asm
	// begin inline asm
	{	
ld.global.cg.u64 %rd40161, [%rd40159];
	}
	// end inline asm
	// begin inline asm
	{	
ld.global.cg.u64 %rd40163, [%rd40161];
	}
	// end inline asm
	// begin inline asm
	{	
ld.global.cg.u64 %rd40165, [%rd40163];
	}
	// end inline asm
	// begin inline asm
	{	
ld.global.cg.u64 %rd40167, [%rd40165];
	}
	// end inline asm
	// begin inline asm
	{	
ld.global.cg.u64 %rd40169, [%rd40167];
	}
	// end inline asm
	// begin inline asm
	{	
ld.global.cg.u64 %rd40171, [%rd40169];
	}
	// end inline asm
	// begin inline asm
	{	
ld.global.cg.u64 %rd40173, [%rd40171];
	}
	// end inline asm
	// begin inline asm
	{	
ld.global.cg.u64 %rd40175, [%rd40173];
	}
	// end inline asm
	// begin inline asm
	{	
ld.global.cg.u64 %rd40177, [%rd40175];
	}
	// end inline asm
	// begin inline asm
	{	
ld.global.cg.u64 %rd40179, [%rd40177];
	}
	// end inline asm
	// begin inline asm
	{	
ld.global.cg.u64 %rd40181, [%rd40179];
	}
	// end inline asm
	// begin inline asm
	{	
ld.global.cg.u64 %rd40183, [%rd40181];
	}
	// end inline asm
	// begin inline asm
	{	
ld.global.cg.u64 %rd40185, [%rd40183];
	}
	// end inline asm
	// begin inline asm
	{	
ld.global.cg.u64 %rd40187, [%rd40185];
	}
	// end inline asm
	// begin inline asm
	{	
ld.global.cg.u64 %rd40189, [%rd40187];
	}
	// end inline asm
	// begin inline asm
	{	
ld.global.cg.u64 %rd40191, [%rd40189];
	}
	// end inline asm
	// begin inline asm
	{	
ld.global.cg.u64 %rd40193, [%rd40191];
	}
	// end inline asm
	// begin inline asm
	{	
ld.global.cg.u64 %rd40195, [%rd40193];
	}
	// end inline asm
	// begin inline asm
	{	
ld.global.cg.u64 %rd40197, [%rd40195];
	}
	// end inline asm
	// begin inline asm
	{	
ld.global.cg.u64 %rd40199, [%rd40197];
	}
	// end inline asm
	// begin inline asm
	{	
ld.global.cg.u64 %rd40201, [%rd40199];
	}
	// end inline asm
	// begin inline asm
	{	
ld.global.cg.u64 %rd40203, [%rd40201];
	}
	// end inline asm
	// begin inline asm
	{	
ld.global.cg.u64 %rd40205, [%rd40203];
	}
	// end inline asm
	// begin inline asm
	{	
ld.global.cg.u64 %rd40207, [%rd40205];
	}
	// end inline asm
	// begin inline asm
	{	
ld.global.cg.u64 %rd40209, [%rd40207];
	}
	// end inline asm
	// begin inline asm
	{	
ld.global.cg.u64 %rd40211, [%rd40209];
	}
	// end inline asm
	// begin inline asm
	{	
ld.global.cg.u64 %rd40213, [%rd40211];
	}
	// end inline asm
	// begin inline asm
	{	
ld.global.cg.u64 %rd40215, [%rd40213];
	}
	// end inline asm
	// begin inline asm
	{	
ld.global.cg.u64 %rd40217, [%rd40215];
	}
	// end inline asm
	// begin inline asm
	{	
ld.global.cg.u64 %rd40219, [%rd40217];
	}
	// end inline asm
	// begin inline asm
	{	
ld.global.cg.u64 %rd40221, [%rd40219];
	}
	// end inline asm
	// begin inline asm
	{	
ld.global.cg.u64 %rd40223, [%rd40221];
	}
	// end inline asm
	// begin inline asm
	{	
ld.global.cg.u64 %rd40225, [%rd40223];
	}
	// end inline asm
	// begin inline asm
	{	
ld.global.cg.u64 %rd40227, [%rd40225];
	}
	// end inline asm
	// begin inline asm
	{	
ld.global.cg.u64 %rd40229, [%rd40227];
	}
	// end inline asm
	// begin inline asm
	{	
ld.global.cg.u64 %rd40231, [%rd40229];
	}
	// end inline asm
	// begin inline asm
	{	
ld.global.cg.u64 %rd40233, [%rd40231];
	}
	// end inline asm
	// begin inline asm
	{	
ld.global.cg.u64 %rd40235, [%rd40233];
	}
	// end inline asm
	// begin inline asm
	{	
ld.global.cg.u64 %rd40237, [%rd40235];
	}
	// end inline asm
	// begin inline asm
	{	
ld.global.cg.u64 %rd40239, [%rd40237];
	}
	// end inline asm
	// begin inline asm
	{	
ld.global.cg.u64 %rd40241, [%rd40239];
	}
	// end inline asm
	// begin inline asm
	{	
ld.global.cg.u64 %rd40243, [%rd40241];
	}
	// end inline asm
	// begin inline asm
	{	
ld.global.cg.u64 %rd40245, [%rd40243];
	}
	// end inline asm
	// begin inline asm
	{	
ld.global.cg.u64 %rd40247, [%rd40245];
	}
	// end inline asm
	// begin inline asm
	{	
ld.global.cg.u64 %rd40249, [%rd40247];
	}
	// end inline asm
	// begin inline asm
	{	
ld.global.cg.u64 %rd40251, [%rd40249];
	}
	// end inline asm
	// begin inline asm
	{	
ld.global.cg.u64 %rd40253, [%rd40251];
	}
	// end inline asm
	// begin inline asm
	{	
ld.global.cg.u64 %rd40255, [%rd40253];
	}
	// end inline asm
	// begin inline asm
	{	
ld.global.cg.u64 %rd40257, [%rd40255];
	}
	// end inline asm
	// begin inline asm
	{	
ld.global.cg.u64 %rd40259, [%rd40257];
	}
	// end inline asm
	// begin inline asm
	{	
ld.global.cg.u64 %rd40261, [%rd40259];
	}
	// end inline asm
	// begin inline asm
	{	
ld.global.cg.u64 %rd40263, [%rd40261];
	}
	// end inline asm
	// begin inline asm
	{	
ld.global.cg.u64 %rd40265, [%rd40263];
	}
	// end inline asm
	// begin inline asm
	{	
ld.global.cg.u64 %rd40267, [%rd40265];
	}
	// end inline asm
	// begin inline asm
	{	
ld.global.cg.u64 %rd40269, [%rd40267];
	}
	// end inline asm
	// begin inline asm
	{	
ld.global.cg.u64 %rd40271, [%rd40269];
	}
	// end inline asm
	// begin inline asm
	{	
ld.global.cg.u64 %rd40273, [%rd40271];
	}
	// end inline asm
	// begin inline asm
	{	
ld.global.cg.u64 %rd40275, [%rd40273];
	}
	// end inline asm
	// begin inline asm
	{	
ld.global.cg.u64 %rd40277, [%rd40275];
	}
	// end inline asm
	// begin inline asm
	{	
ld.global.cg.u64 %rd40279, [%rd40277];
	}
	// end inline asm
	// begin inline asm
	{	
ld.global.cg.u64 %rd40281, [%rd40279];
	}
	// end inline asm
	// begin inline asm
	{	
ld.global.cg.u64 %rd40283, [%rd40281];
	}
	// end inline asm
	// begin inline asm
	{	
ld.global.cg.u64 %rd40285, [%rd40283];
	}
	// end inline asm
	// begin inline asm
	{	
ld.global.cg.u64 %rd40287, [%rd40285];
	}
	// end inline asm
	// begin inline asm
	{	
ld.global.cg.u64 %rd40289, [%rd40287];
	}
	// end inline asm
	// begin inline asm
	{	
ld.global.cg.u64 %rd40291, [%rd40289];
	}
	// end inline asm
	// begin inline asm
	{	
ld.global.cg.u64 %rd40293, [%rd40291];
	}
	// end inline asm
	// begin inline asm
	{	
ld.global.cg.u64 %rd40295, [%rd40293];
	}
	// end inline asm
	// begin inline asm
	{	
ld.global.cg.u64 %rd40297, [%rd40295];
	}
	// end inline asm
	// begin inline asm
	{	
ld.global.cg.u64 %rd40299, [%rd40297];
	}
	// end inline asm
	// begin inline asm
	{	
ld.global.cg.u64 %rd40301, [%rd40299];
	}
	// end inline asm
	// begin inline asm
	{	
ld.global.cg.u64 %rd40303, [%rd40301];
	}
	// end inline asm
	// begin inline asm
	{	
ld.global.cg.u64 %rd40305, [%rd40303];
	}
	// end inline asm
	// begin inline asm
	{	
ld.global.cg.u64 %rd40307, [%rd40305];
	}
	// end inline asm
	// begin inline asm
	{	
ld.global.cg.u64 %rd40309, [%rd40307];
	}
	// end inline asm
	// begin inline asm
	{	
ld.global.cg.u64 %rd40311, [%rd40309];
	}
	// end inline asm
	// begin inline asm
	{	
ld.global.cg.u64 %rd40313, [%rd40311];
	}
	// end inline asm
	// begin inline asm
	{	
ld.global.cg.u64 %rd40315, [%rd40313];
	}
	// end inline asm
	// begin inline asm
	{	
ld.global.cg.u64 %rd40317, [%rd40315];
	}
	// end inline asm
	// begin inline asm
	{	
ld.global.cg.u64 %rd40319, [%rd40317];
	}
	// end inline asm
	// begin inline asm
	{	
ld.global.cg.u64 %rd40321, [%rd40319];
	}
	// end inline asm
	// begin inline asm
	{	
ld.global.cg.u64 %rd40323, [%rd40321];
	}
	// end inline asm
	// begin inline asm
	{	
ld.global.cg.u64 %rd40325, [%rd40323];
	}
	// end inline asm
	// begin inline asm
	{	
ld.global.cg.u64 %rd40327, [%rd40325];
	}
	// end inline asm
	// begin inline asm
	{	
ld.global.cg.u64 %rd40329, [%rd40327];
	}
	// end inline asm
	// begin inline asm
	{	
ld.global.cg.u64 %rd40331, [%rd40329];
	}
	// end inline asm
	// begin inline asm
	{	
ld.global.cg.u64 %rd40333, [%rd40331];
	}
	// end inline asm
	// begin inline asm
	{	
ld.global.cg.u64 %rd40335, [%rd40333];
	}
	// end inline asm
	// begin inline asm
	{	
ld.global.cg.u64 %rd40337, [%rd40335];
	}
	// end inline asm
	// begin inline asm
	{	
ld.global.cg.u64 %rd40339, [%rd40337];
	}
	// end inline asm
	// begin inline asm
	{	
ld.global.cg.u64 %rd40341, [%rd40339];
	}
	// end inline asm
	// begin inline asm
	{	
ld.global.cg.u64 %rd40343, [%rd40341];
	}
	// end inline asm
	// begin inline asm
	{	
ld.global.cg.u64 %rd40345, [%rd40343];
	}
	// end inline asm
	// begin inline asm
	{	
ld.global.cg.u64 %rd40347, [%rd40345];
	}
	// end inline asm
	// begin inline asm
	{	
ld.global.cg.u64 %rd40349, [%rd40347];
	}
	// end inline asm
	// begin inline asm
	{	
ld.global.cg.u64 %rd40351, [%rd40349];
	}
	// end inline asm
	// begin inline asm
	{	
ld.global.cg.u64 %rd40353, [%rd40351];
	}
	// end inline asm
	// begin inline asm
	{	
ld.global.cg.u64 %rd40355, [%rd40353];
	}
	// end inline asm
	// begin inline asm
	{	
ld.global.cg.u64 %rd40357, [%rd40355];
	}
	// end inline asm
	// begin inline asm
	{	
ld.global.cg.u64 %rd40359, [%rd40357];
	}
	// end inline asm
	// begin inline asm
	{	
ld.global.cg.u64 %rd40361, [%rd40359];
	}
	// end inline asm
	// begin inline asm
	{	
ld.global.cg.u64 %rd40363, [%rd40361];
	}
	// end inline asm
	// begin inline asm
	{	
ld.global.cg.u64 %rd40365, [%rd40363];
	}
	// end inline asm
	// begin inline asm
	{	
ld.global.cg.u64 %rd40367, [%rd40365];
	}
	// end inline asm
	// begin inline asm
	{	
ld.global.cg.u64 %rd40369, [%rd40367];
	}
	// end inline asm
	// begin inline asm
	{	
ld.global.cg.u64 %rd40371, [%rd40369];
	}
	// end inline asm
	// begin inline asm
	{	
ld.global.cg.u64 %rd40373, [%rd40371];
	}
	// end inline asm
	// begin inline asm
	{	
ld.global.cg.u64 %rd40375, [%rd40373];
	}
	// end inline asm
	// begin inline asm
	{	
ld.global.cg.u64 %rd40377, [%rd40375];
	}
	// end inline asm
	// begin inline asm
	{	
ld.global.cg.u64 %rd40379, [%rd40377];
	}
	// end inline asm
	// begin inline asm
	{	
ld.global.cg.u64 %rd40381, [%rd40379];
	}
	// end inline asm
	// begin inline asm
	{	
ld.global.cg.u64 %rd40383, [%rd40381];
	}
	// end inline asm
	// begin inline asm
	{	
ld.global.cg.u64 %rd40385, [%rd40383];
	}
	// end inline asm
	// begin inline asm
	{	
ld.global.cg.u64 %rd40387, [%rd40385];
	}
	// end inline asm
	// begin inline asm
	{	
ld.global.cg.u64 %rd40389, [%rd40387];
	}
	// end inline asm
	// begin inline asm
	{	
ld.global.cg.u64 %rd40391, [%rd40389];
	}
	// end inline asm
	// begin inline asm
	{	
ld.global.cg.u64 %rd40393, [%rd40391];
	}
	// end inline asm
	// begin inline asm
	{	
ld.global.cg.u64 %rd40395, [%rd40393];
	}
	// end inline asm
	// begin inline asm
	{	
ld.global.cg.u64 %rd40397, [%rd40395];
	}
	// end inline asm
	// begin inline asm
	{	
ld.global.cg.u64 %rd40399, [%rd40397];
	}
	// end inline asm
	// begin inline asm
	{	
ld.global.cg.u64 %rd40401, [%rd40399];
	}
	// end inline asm
	// begin inline asm
	{	
ld.global.cg.u64 %rd40403, [%rd40401];
	}
	// end inline asm
	// begin inline asm
	{	
ld.global.cg.u64 %rd40405, [%rd40403];
	}
	// end inline asm
	// begin inline asm
	{	
ld.global.cg.u64 %rd40407, [%rd40405];
	}
	// end inline asm
	// begin inline asm
	{	
ld.global.cg.u64 %rd40409, [%rd40407];
	}
	// end inline asm
	// begin inline asm
	{	
ld.global.cg.u64 %rd40411, [%rd40409];
	}
	// end inline asm
	// begin inline asm
	{	
ld.global.cg.u64 %rd40413, [%rd40411];
	}
	// end inline asm
	// begin inline asm
	{	
ld.global.cg.u64 %rd40415, [%rd40413];
	}
	// end inline asm
	// begin inline asm
	{	
ld.global.cg.u64 %rd40417, [%rd40415];
	}
	// end inline asm
	// begin inline asm
	{	
ld.global.cg.u64 %rd40419, [%rd40417];
	}
	// end inline asm
	// begin inline asm
	{	
ld.global.cg.u64 %rd40421, [%rd40419];
	}
	// end inline asm
	// begin inline asm
	{	
ld.global.cg.u64 %rd40423, [%rd40421];
	}
	// end inline asm
	// begin inline asm
	{	
ld.global.cg.u64 %rd40425, [%rd40423];
	}
	// end inline asm
	// begin inline asm
	{	
ld.global.cg.u64 %rd40427, [%rd40425];
	}
	// end inline asm
	// begin inline asm
	{	
ld.global.cg.u64 %rd40429, [%rd40427];
	}
	// end inline asm
	// begin inline asm
	{	
ld.global.cg.u64 %rd40431, [%rd40429];
	}
	// end inline asm
	// begin inline asm
	{	
ld.global.cg.u64 %rd40433, [%rd40431];
	}
	// end inline asm
	// begin inline asm
	{	
ld.global.cg.u64 %rd40435, [%rd40433];
	}
	// end inline asm
	// begin inline asm
	{	
ld.global.cg.u64 %rd40437, [%rd40435];
	}
	// end inline asm
	// begin inline asm
	{	
ld.global.cg.u64 %rd40439, [%rd40437];
	}
	// end inline asm
	// begin inline asm
	{	
ld.global.cg.u64 %rd40441, [%rd40439];
	}
	// end inline asm
	// begin inline asm
	{	
ld.global.cg.u64 %rd40443, [%rd40441];
	}
	// end inline asm
	// begin inline asm
	{	
ld.global.cg.u64 %rd40445, [%rd40443];
	}
	// end inline asm
	// begin inline asm
	{	
ld.global.cg.u64 %rd40447, [%rd40445];
	}
	// end inline asm
	// begin inline asm
	{	
ld.global.cg.u64 %rd40449, [%rd40447];
	}
	// end inline asm
	// begin inline asm
	{	
ld.global.cg.u64 %rd40451, [%rd40449];
	}
	// end inline asm
	// begin inline asm
	{	
ld.global.cg.u64 %rd40453, [%rd40451];
	}
	// end inline asm
	// begin inline asm
	{	
ld.global.cg.u64 %rd40455, [%rd40453];
	}
	// end inline asm
	// begin inline asm
	{	
ld.global.cg.u64 %rd40457, [%rd40455];
	}
	// end inline asm
	// begin inline asm
	{	
ld.global.cg.u64 %rd40459, [%rd40457];
	}
	// end inline asm
	// begin inline asm
	{	
ld.global.cg.u64 %rd40461, [%rd40459];
	}
	// end inline asm
	// begin inline asm
	{	
ld.global.cg.u64 %rd40463, [%rd40461];
	}
	// end inline asm
	// begin inline asm
	{	
ld.global.cg.u64 %rd40465, [%rd40463];
	}
	// end inline asm
	// begin inline asm
	{	
ld.global.cg.u64 %rd40467, [%rd40465];
	}
	// end inline asm
	// begin inline asm
	{	
ld.global.cg.u64 %rd40469, [%rd40467];
	}
	// end inline asm
	// begin inline asm
	{	
ld.global.cg.u64 %rd40471, [%rd40469];
	}
	// end inline asm
	// begin inline asm
	{	
ld.global.cg.u64 %rd40473, [%rd40471];
	}
	// end inline asm
	// begin inline asm
	{	
ld.global.cg.u64 %rd40475, [%rd40473];
	}
	// end inline asm
	// begin inline asm
	{	
ld.global.cg.u64 %rd40477, [%rd40475];
	}
	// end inline asm
	// begin inline asm
	{	
ld.global.cg.u64 %rd40479, [%rd40477];
	}
	// end inline asm
	// begin inline asm
	{	
ld.global.cg.u64 %rd40481, [%rd40479];
	}
	// end inline asm
	// begin inline asm
	{	
ld.global.cg.u64 %rd40483, [%rd40481];
	}
	// end inline asm
	// begin inline asm
	{	
ld.global.cg.u64 %rd40485, [%rd40483];
	}
	// end inline asm
	// begin inline asm
	{	
ld.global.cg.u64 %rd40487, [%rd40485];
	}
	// end inline asm
	// begin inline asm
	{	
ld.global.cg.u64 %rd40489, [%rd40487];
	}
	// end inline asm
	// begin inline asm
	{	
ld.global.cg.u64 %rd40491, [%rd40489];
	}
	// end inline asm
	// begin inline asm
	{	
ld.global.cg.u64 %rd40493, [%rd40491];
	}
	// end inline asm
	// begin inline asm
	{	
ld.global.cg.u64 %rd40495, [%rd40493];
	}
	// end inline asm
	// begin inline asm
	{	
ld.global.cg.u64 %rd40497, [%rd40495];
	}
	// end inline asm
	// begin inline asm
	{	
ld.global.cg.u64 %rd40499, [%rd40497];
	}
	// end inline asm
	// begin inline asm
	{	
ld.global.cg.u64 %rd40501, [%rd40499];
	}
	// end inline asm
	// begin inline asm
	{	
ld.global.cg.u64 %rd40503, [%rd40501];
	}
	// end inline asm
	// begin inline asm
	{	
ld.global.cg.u64 %rd40505, [%rd40503];
	}
	// end inline asm
	// begin inline asm
	{	
ld.global.cg.u64 %rd40507, [%rd40505];
	}
	// end inline asm
	// begin inline asm
	{	
ld.global.cg.u64 %rd40509, [%rd40507];
	}
	// end inline asm
	// begin inline asm
	{	
ld.global.cg.u64 %rd40511, [%rd40509];
	}
	// end inline asm
	// begin inline asm
	{	
ld.global.cg.u64 %rd40513, [%rd40511];
	}
	// end inline asm
	// begin inline asm
	{	
ld.global.cg.u64 %rd40515, [%rd40513];
	}
	// end inline asm
	// begin inline asm
	{	
ld.global.cg.u64 %rd40517, [%rd40515];
	}
	// end inline asm
	// begin inline asm
	{	
ld.global.cg.u64 %rd40519, [%rd40517];
	}
	// end inline asm
	// begin inline asm
	{	
ld.global.cg.u64 %rd40521, [%rd40519];
	}
	// end inline asm
	// begin inline asm
	{	
ld.global.cg.u64 %rd40523, [%rd40521];
	}
	// end inline asm
	// begin inline asm
	{	
ld.global.cg.u64 %rd40525, [%rd40523];
	}
	// end inline asm
	// begin inline asm
	{	
ld.global.cg.u64 %rd40527, [%rd40525];
	}
	// end inline asm
	// begin inline asm
	{	
ld.global.cg.u64 %rd40529, [%rd40527];
	}
	// end inline asm
	// begin inline asm
	{	
ld.global.cg.u64 %rd40531, [%rd40529];
	}
	// end inline asm
	// begin inline asm
	{	
ld.global.cg.u64 %rd40533, [%rd40531];
	}
	// end inline asm
	// begin inline asm
	{	
ld.global.cg.u64 %rd40535, [%rd40533];
	}
	// end inline asm
	// begin inline asm
	{	
ld.global.cg.u64 %rd40537, [%rd40535];
	}
	// end inline asm
	// begin inline asm
	{	
ld.global.cg.u64 %rd40539, [%rd40537];
	}
	// end inline asm
	// begin inline asm
	{	
ld.global.cg.u64 %rd40541, [%rd40539];
	}
	// end inline asm
	// begin inline asm
	{	
ld.global.cg.u64 %rd40543, [%rd40541];
	}
	// end inline asm
	// begin inline asm
	{	
ld.global.cg.u64 %rd40545, [%rd40543];
	}
	// end inline asm
	// begin inline asm
	{	
ld.global.cg.u64 %rd40547, [%rd40545];
	}
	// end inline asm
	// begin inline asm
	{	
ld.global.cg.u64 %rd40549, [%rd40547];
	}
	// end inline asm
	// begin inline asm
	{	
ld.global.cg.u64 %rd40551, [%rd40549];
	}
	// end inline asm
	// begin inline asm
	{	
ld.global.cg.u64 %rd40553, [%rd40551];
	}
	// end inline asm
	// begin inline asm
	{	
ld.global.cg.u64 %rd40555, [%rd40553];
	}
	// end inline asm
	// begin inline asm
	{	
ld.global.cg.u64 %rd40557, [%rd40555];
	}
	// end inline asm
	// begin inline asm
	{	
ld.global.cg.u64 %rd40559, [%rd40557];
	}
	// end inline asm
	// begin inline asm
	{	
ld.global.cg.u64 %rd40561, [%rd40559];
	}
	// end inline asm
	// begin inline asm
	{	
ld.global.cg.u64 %rd40563, [%rd40561];
	}
	// end inline asm
	// begin inline asm
	{	
ld.global.cg.u64 %rd40565, [%rd40563];
	}
	// end inline asm
	// begin inline asm
	{	
ld.global.cg.u64 %rd40567, [%rd40565];
	}
	// end inline asm
	// begin inline asm
	{	
ld.global.cg.u64 %rd40569, [%rd40567];
	}
	// end inline asm
	// begin inline asm
	{	
ld.global.cg.u64 %rd40571, [%rd40569];
	}
	// end inline asm
	// begin inline asm
	{	
ld.global.cg.u64 %rd40573, [%rd40571];
	}
	// end inline asm
	// begin inline asm
	{	
ld.global.cg.u64 %rd40575, [%rd40573];
	}
	// end inline asm
	// begin inline asm
	{	
ld.global.cg.u64 %rd40577, [%rd40575];
	}
	// end inline asm
	// begin inline asm
	{	
ld.global.cg.u64 %rd40579, [%rd40577];
	}
	// end inline asm
	// begin inline asm
	{	
ld.global.cg.u64 %rd40581, [%rd40579];
	}
	// end inline asm
	// begin inline asm
	{	
ld.global.cg.u64 %rd40583, [%rd40581];
	}
	// end inline asm
	// begin inline asm
	{	
ld.global.cg.u64 %rd40585, [%rd40583];
	}
	// end inline asm
	// begin inline asm
	{	
ld.global.cg.u64 %rd40587, [%rd40585];
	}
	// end inline asm
	// begin inline asm
	{	
ld.global.cg.u64 %rd40589, [%rd40587];
	}
	// end inline asm
	// begin inline asm
	{	
ld.global.cg.u64 %rd40591, [%rd40589];
	}
	// end inline asm
	// begin inline asm
	{	
ld.global.cg.u64 %rd40593, [%rd40591];
	}
	// end inline asm
	// begin inline asm
	{	
ld.global.cg.u64 %rd40595, [%rd40593];
	}
	// end inline asm
	// begin inline asm
	{	
ld.global.cg.u64 %rd40597, [%rd40595];
	}
	// end inline asm
	// begin inline asm
	{	
ld.global.cg.u64 %rd40599, [%rd40597];
	}
	// end inline asm
	// begin inline asm
	{	
ld.global.cg.u64 %rd40601, [%rd40599];
	}
	// end inline asm
	// begin inline asm
	{	
ld.global.cg.u64 %rd40603, [%rd40601];
	}
	// end inline asm
	// begin inline asm
	{	
ld.global.cg.u64 %rd40605, [%rd40603];
	}
	// end inline asm
	// begin inline asm
	{	
ld.global.cg.u64 %rd40607, [%rd40605];
	}
	// end inline asm
	// begin inline asm
	{	
ld.global.cg.u64 %rd40609, [%rd40607];
	}
	// end inline asm
	// begin inline asm
	{	
ld.global.cg.u64 %rd40611, [%rd40609];
	}
	// end inline asm
	// begin inline asm
	{	
ld.global.cg.u64 %rd40613, [%rd40611];
	}
	// end inline asm
	// begin inline asm
	{	
ld.global.cg.u64 %rd40615, [%rd40613];
	}
	// end inline asm
	// begin inline asm
	{	
ld.global.cg.u64 %rd40617, [%rd40615];
	}
	// end inline asm
	// begin inline asm
	{	
ld.global.cg.u64 %rd40619, [%rd40617];
	}
	// end inline asm
	// begin inline asm
	{	
ld.global.cg.u64 %rd40621, [%rd40619];
	}
	// end inline asm
	// begin inline asm
	{	
ld.global.cg.u64 %rd40623, [%rd40621];
	}
	// end inline asm
	// begin inline asm
	{	
ld.global.cg.u64 %rd40625, [%rd40623];
	}
	// end inline asm
	// begin inline asm
	{	
ld.global.cg.u64 %rd40627, [%rd40625];
	}
	// end inline asm
	// begin inline asm
	{	
ld.global.cg.u64 %rd40629, [%rd40627];
	}
	// end inline asm
	// begin inline asm
	{	
ld.global.cg.u64 %rd40631, [%rd40629];
	}
	// end inline asm
	// begin inline asm
	{	
ld.global.cg.u64 %rd40633, [%rd40631];
	}
	// end inline asm
	// begin inline asm
	{	
ld.global.cg.u64 %rd40635, [%rd40633];
	}
	// end inline asm
	// begin inline asm
	{	
ld.global.cg.u64 %rd40637, [%rd40635];
	}
	// end inline asm
	// begin inline asm
	{	
ld.global.cg.u64 %rd40639, [%rd40637];
	}
	// end inline asm
	// begin inline asm
	{	
ld.global.cg.u64 %rd40641, [%rd40639];
	}
	// end inline asm
	// begin inline asm
	{	
ld.global.cg.u64 %rd40643, [%rd40641];
	}
	// end inline asm
	// begin inline asm
	{	
ld.global.cg.u64 %rd40645, [%rd40643];
	}
	// end inline asm
	// begin inline asm
	{	
ld.global.cg.u64 %rd40647, [%rd40645];
	}
	// end inline asm
	// begin inline asm
	{	
ld.global.cg.u64 %rd40649, [%rd40647];
	}
	// end inline asm
	// begin inline asm
	{	
ld.global.cg.u64 %rd40651, [%rd40649];
	}
	// end inline asm
	// begin inline asm
	{	
ld.global.cg.u64 %rd40653, [%rd40651];
	}
	// end inline asm
	// begin inline asm
	{	
ld.global.cg.u64 %rd40655, [%rd40653];
	}
	// end inline asm
	// begin inline asm
	{	
ld.global.cg.u64 %rd40657, [%rd40655];
	}
	// end inline asm
	// begin inline asm
	{	
ld.global.cg.u64 %rd40659, [%rd40657];
	}
	// end inline asm
	// begin inline asm
	{	
ld.global.cg.u64 %rd40661, [%rd40659];
	}
	// end inline asm
	// begin inline asm
	{	
ld.global.cg.u64 %rd40663, [%rd40661];
	}
	// end inline asm
	// begin inline asm
	{	
ld.global.cg.u64 %rd40665, [%rd40663];
	}
	// end inline asm
	// begin inline asm
	{	
ld.global.cg.u64 %rd40667, [%rd40665];
	}
	// end inline asm
	// begin inline asm
	{	
ld.global.cg.u64 %rd40669, [%rd40667];
	}
	// end inline asm
	// begin inline asm
	{	
ld.global.cg.u64 %rd40671, [%rd40669];
	}
	// end inline asm
	// begin inline asm
	{	
ld.global.cg.u64 %rd40673, [%rd40671];
	}
	// end inline asm
	// begin inline asm
	{	
ld.global.cg.u64 %rd40675, [%rd40673];
	}
	// end inline asm
	// begin inline asm
	{	
ld.global.cg.u64 %rd40677, [%rd40675];
	}
	// end inline asm
	// begin inline asm
	{	
ld.global.cg.u64 %rd40679, [%rd40677];
	}
	// end inline asm
	// begin inline asm
	{	
ld.global.cg.u64 %rd40681, [%rd40679];
	}
	// end inline asm
	// begin inline asm
	{	
ld.global.cg.u64 %rd40683, [%rd40681];
	}
	// end inline asm
	// begin inline asm
	{	
ld.global.cg.u64 %rd40685, [%rd40683];
	}
	// end inline asm
	// begin inline asm
	{	
ld.global.cg.u64 %rd40687, [%rd40685];
	}
	// end inline asm
	// begin inline asm
	{	
ld.global.cg.u64 %rd40689, [%rd40687];
	}
	// end inline asm
	// begin inline asm
	{	
ld.global.cg.u64 %rd40691, [%rd40689];
	}
	// end inline asm
	// begin inline asm
	{	
ld.global.cg.u64 %rd40693, [%rd40691];
	}
	// end inline asm
	// begin inline asm
	{	
ld.global.cg.u64 %rd40695, [%rd40693];
	}
	// end inline asm
	// begin inline asm
	{	
ld.global.cg.u64 %rd40697, [%rd40695];
	}
	// end inline asm
	// begin inline asm
	{	
ld.global.cg.u64 %rd40699, [%rd40697];
	}
	// end inline asm
	// begin inline asm
	{	
ld.global.cg.u64 %rd40701, [%rd40699];
	}
	// end inline asm
	// begin inline asm
	{	
ld.global.cg.u64 %rd40703, [%rd40701];
	}
	// end inline asm
	// begin inline asm
	{	
ld.global.cg.u64 %rd40705, [%rd40703];
	}
	// end inline asm
	// begin inline asm
	{	
ld.global.cg.u64 %rd40707, [%rd40705];
	}
	// end inline asm
	// begin inline asm
	{	
ld.global.cg.u64 %rd40709, [%rd40707];
	}
	// end inline asm
	// begin inline asm
	{	
ld.global.cg.u64 %rd40711, [%rd40709];
	}
	// end inline asm
	// begin inline asm
	{	
ld.global.cg.u64 %rd40713, [%rd40711];
	}
	// end inline asm
	// begin inline asm
	{	
ld.global.cg.u64 %rd40715, [%rd40713];
	}
	// end inline asm
	// begin inline asm
	{	
ld.global.cg.u64 %rd40717, [%rd40715];
	}
	// end inline asm
	// begin inline asm
	{	
ld.global.cg.u64 %rd40719, [%rd40717];
	}
	// end inline asm
	// begin inline asm
	{	
ld.global.cg.u64 %rd40721, [%rd40719];
	}
	// end inline asm
	// begin inline asm
	{	
ld.global.cg.u64 %rd40723, [%rd40721];
	}
	// end inline asm
	// begin inline asm
	{	
ld.global.cg.u64 %rd40725, [%rd40723];
	}
	// end inline asm
	// begin inline asm
	{	
ld.global.cg.u64 %rd40727, [%rd40725];
	}
	// end inline asm
	// begin inline asm
	{	
ld.global.cg.u64 %rd40729, [%rd40727];
	}
	// end inline asm
	// begin inline asm
	{	
ld.global.cg.u64 %rd40731, [%rd40729];
	}
	// end inline asm
	// begin inline asm
	{	
ld.global.cg.u64 %rd40733, [%rd40731];
	}
	// end inline asm
	// begin inline asm
	{	
ld.global.cg.u64 %rd40735, [%rd40733];
	}
	// end inline asm
	// begin inline asm
	{	
ld.global.cg.u64 %rd40737, [%rd40735];
	}
	// end inline asm
	// begin inline asm
	{	
ld.global.cg.u64 %rd40739, [%rd40737];
	}
	// end inline asm
	// begin inline asm
	{	
ld.global.cg.u64 %rd40741, [%rd40739];
	}
	// end inline asm
	// begin inline asm
	{	
ld.global.cg.u64 %rd40743, [%rd40741];
	}
	// end inline asm
	// begin inline asm
	{	
ld.global.cg.u64 %rd40745, [%rd40743];
	}
	// end inline asm
	// begin inline asm
	{	
ld.global.cg.u64 %rd40747, [%rd40745];
	}
	// end inline asm
	// begin inline asm
	{	
ld.global.cg.u64 %rd40749, [%rd40747];
	}
	// end inline asm
	// begin inline asm
	{	
ld.global.cg.u64 %rd40751, [%rd40749];
	}
	// end inline asm
	// begin inline asm
	{	
ld.global.cg.u64 %rd40753, [%rd40751];
	}
	// end inline asm
	// begin inline asm
	{	
ld.global.cg.u64 %rd40755, [%rd40753];
	}
	// end inline asm
	// begin inline asm
	{	
ld.global.cg.u64 %rd40757, [%rd40755];
	}
	// end inline asm
	// begin inline asm
	{	
ld.global.cg.u64 %rd40759, [%rd40757];
	}
	// end inline asm
	// begin inline asm
	{	
ld.global.cg.u64 %rd40761, [%rd40759];
	}
	// end inline asm
	// begin inline asm
	{	
ld.global.cg.u64 %rd40763, [%rd40761];
	}
	// end inline asm
	// begin inline asm
	{	
ld.global.cg.u64 %rd40765, [%rd40763];
	}
	// end inline asm
	// begin inline asm
	{	
ld.global.cg.u64 %rd40767, [%rd40765];
	}
	// end inline asm
	// begin inline asm
	{	
ld.global.cg.u64 %rd40769, [%rd40767];
	}
	// end inline asm
	// begin inline asm
	{	
ld.global.cg.u64 %rd40771, [%rd40769];
	}
	// end inline asm
	// begin inline asm
	{	
ld.global.cg.u64 %rd40773, [%rd40771];
	}
	// end inline asm
	// begin inline asm
	{	
ld.global.cg.u64 %rd40775, [%rd40773];
	}
	// end inline asm
	// begin inline asm
	{	
ld.global.cg.u64 %rd40777, [%rd40775];
	}
	// end inline asm
	// begin inline asm
	{	
ld.global.cg.u64 %rd40779, [%rd40777];
	}
	// end inline asm
	// begin inline asm
	{	
ld.global.cg.u64 %rd40781, [%rd40779];
	}
	// end inline asm
	// begin inline asm
	{	
ld.global.cg.u64 %rd40783, [%rd40781];
	}
	// end inline asm
	// begin inline asm
	{	
ld.global.cg.u64 %rd40785, [%rd40783];
	}
	// end inline asm
	// begin inline asm
	{	
ld.global.cg.u64 %rd40787, [%rd40785];
	}
	// end inline asm
	// begin inline asm
	{	
ld.global.cg.u64 %rd40789, [%rd40787];
	}
	// end inline asm
	// begin inline asm
	{	
ld.global.cg.u64 %rd40791, [%rd40789];
	}
	// end inline asm
	// begin inline asm
	{	
ld.global.cg.u64 %rd40793, [%rd40791];
	}
	// end inline asm
	// begin inline asm
	{	
ld.global.cg.u64 %rd40795, [%rd40793];
	}
	// end inline asm
	// begin inline asm
	{	
ld.global.cg.u64 %rd40797, [%rd40795];
	}
	// end inline asm
	// begin inline asm
	{	
ld.global.cg.u64 %rd40799, [%rd40797];
	}
	// end inline asm
	// begin inline asm
	{	
ld.global.cg.u64 %rd40801, [%rd40799];
	}
	// end inline asm
	// begin inline asm
	{	
ld.global.cg.u64 %rd40803, [%rd40801];
	}
	// end inline asm
	// begin inline asm
	{	
ld.global.cg.u64 %rd40805, [%rd40803];
	}
	// end inline asm
	// begin inline asm
	{	
ld.global.cg.u64 %rd40807, [%rd40805];
	}
	// end inline asm
	// begin inline asm
	{	
ld.global.cg.u64 %rd40809, [%rd40807];
	}
	// end inline asm
	// begin inline asm
	{	
ld.global.cg.u64 %rd40811, [%rd40809];
	}
	// end inline asm
	// begin inline asm
	{	
ld.global.cg.u64 %rd40813, [%rd40811];
	}
	// end inline asm
	// begin inline asm
	{	
ld.global.cg.u64 %rd40815, [%rd40813];
	}
	// end inline asm
	// begin inline asm
	{	
ld.global.cg.u64 %rd40817, [%rd40815];
	}
	// end inline asm
	// begin inline asm
	{	
ld.global.cg.u64 %rd40819, [%rd40817];
	}
	// end inline asm
	// begin inline asm
	{	
ld.global.cg.u64 %rd40821, [%rd40819];
	}
	// end inline asm
	// begin inline asm
	{	
ld.global.cg.u64 %rd40823, [%rd40821];
	}
	// end inline asm
	// begin inline asm
	{	
ld.global.cg.u64 %rd40825, [%rd40823];
	}
	// end inline asm
	// begin inline asm
	{	
ld.global.cg.u64 %rd40827, [%rd40825];
	}
	// end inline asm
	// begin inline asm
	{	
ld.global.cg.u64 %rd40829, [%rd40827];
	}
	// end inline asm
	// begin inline asm
	{	
ld.global.cg.u64 %rd40831, [%rd40829];
	}
	// end inline asm
	// begin inline asm
	{	
ld.global.cg.u64 %rd40833, [%rd40831];
	}
	// end inline asm
	// begin inline asm
	{	
ld.global.cg.u64 %rd40835, [%rd40833];
	}
	// end inline asm
	// begin inline asm
	{	
ld.global.cg.u64 %rd40837, [%rd40835];
	}
	// end inline asm
	// begin inline asm
	{	
ld.global.cg.u64 %rd40839, [%rd40837];
	}
	// end inline asm
	// begin inline asm
	{	
ld.global.cg.u64 %rd40841, [%rd40839];
	}
	// end inline asm
	// begin inline asm
	{	
ld.global.cg.u64 %rd40843, [%rd40841];
	}
	// end inline asm
	// begin inline asm
	{	
ld.global.cg.u64 %rd40845, [%rd40843];
	}
	// end inline asm
	// begin inline asm
	{	
ld.global.cg.u64 %rd40847, [%rd40845];
	}
	// end inline asm
	// begin inline asm
	{	
ld.global.cg.u64 %rd40849, [%rd40847];
	}
	// end inline asm
	// begin inline asm
	{	
ld.global.cg.u64 %rd40851, [%rd40849];
	}
	// end inline asm
	// begin inline asm
	{	
ld.global.cg.u64 %rd40853, [%rd40851];
	}
	// end inline asm
	// begin inline asm
	{	
ld.global.cg.u64 %rd40855, [%rd40853];
	}
	// end inline asm
	// begin inline asm
	{	
ld.global.cg.u64 %rd40857, [%rd40855];
	}
	// end inline asm
	// begin inline asm
	{	
ld.global.cg.u64 %rd40859, [%rd40857];
	}
	// end inline asm
	// begin inline asm
	{	
ld.global.cg.u64 %rd40861, [%rd40859];
	}
	// end inline asm
	// begin inline asm
	{	
ld.global.cg.u64 %rd40863, [%rd40861];
	}
	// end inline asm
	// begin inline asm
	{	
ld.global.cg.u64 %rd40865, [%rd40863];
	}
	// end inline asm
	// begin inline asm
	{	
ld.global.cg.u64 %rd40867, [%rd40865];
	}
	// end inline asm
	// begin inline asm
	{	
ld.global.cg.u64 %rd40869, [%rd40867];
	}
	// end inline asm
	// begin inline asm
	{	
ld.global.cg.u64 %rd40871, [%rd40869];
	}
	// end inline asm
	// begin inline asm
	{	
ld.global.cg.u64 %rd40873, [%rd40871];
	}
	// end inline asm
	// begin inline asm
	{	
ld.global.cg.u64 %rd40875, [%rd40873];
	}
	// end inline asm
	// begin inline asm
	{	
ld.global.cg.u64 %rd40877, [%rd40875];
	}
	// end inline asm
	// begin inline asm
	{	
ld.global.cg.u64 %rd40879, [%rd40877];
	}
	// end inline asm
	// begin inline asm
	{	
ld.global.cg.u64 %rd40881, [%rd40879];
	}
	// end inline asm
	// begin inline asm
	{	
ld.global.cg.u64 %rd40883, [%rd40881];
	}
	// end inline asm
	// begin inline asm
	{	
ld.global.cg.u64 %rd40885, [%rd40883];
	}
	// end inline asm
	// begin inline asm
	{	
ld.global.cg.u64 %rd40887, [%rd40885];
	}
	// end inline asm
	// begin inline asm
	{	
ld.global.cg.u64 %rd40889, [%rd40887];
	}
	// end inline asm
	// begin inline asm
	{	
ld.global.cg.u64 %rd40891, [%rd40889];
	}
	// end inline asm
	// begin inline asm
	{	
ld.global.cg.u64 %rd40893, [%rd40891];
	}
	// end inline asm
	// begin inline asm
	{	
ld.global.cg.u64 %rd40895, [%rd40893];
	}
	// end inline asm
	// begin inline asm
	{	
ld.global.cg.u64 %rd40897, [%rd40895];
	}
	// end inline asm
	// begin inline asm
	{	
ld.global.cg.u64 %rd40899, [%rd40897];
	}
	// end inline asm
	// begin inline asm
	{	
ld.global.cg.u64 %rd40901, [%rd40899];
	}
	// end inline asm
	// begin inline asm
	{	
ld.global.cg.u64 %rd40903, [%rd40901];
	}
	// end inline asm
	// begin inline asm
	{	
ld.global.cg.u64 %rd40905, [%rd40903];
	}
	// end inline asm
	// begin inline asm
	{	
ld.global.cg.u64 %rd40907, [%rd40905];
	}
	// end inline asm
	// begin inline asm
	{	
ld.global.cg.u64 %rd40909, [%rd40907];
	}
	// end inline asm
	// begin inline asm
	{	
ld.global.cg.u64 %rd40911, [%rd40909];
	}
	// end inline asm
	// begin inline asm
	{	
ld.global.cg.u64 %rd40913, [%rd40911];
	}
	// end inline asm
	// begin inline asm
	{	
ld.global.cg.u64 %rd40915, [%rd40913];
	}
	// end inline asm
	// begin inline asm
	{	
ld.global.cg.u64 %rd40917, [%rd40915];
	}
	// end inline asm
	// begin inline asm
	{	
ld.global.cg.u64 %rd40919, [%rd40917];
	}
	// end inline asm
	// begin inline asm
	{	
ld.global.cg.u64 %rd40921, [%rd40919];
	}
	// end inline asm
	// begin inline asm
	{	
ld.global.cg.u64 %rd40923, [%rd40921];
	}
	// end inline asm
	// begin inline asm
	{	
ld.global.cg.u64 %rd40925, [%rd40923];
	}
	// end inline asm
	// begin inline asm
	{	
ld.global.cg.u64 %rd40927, [%rd40925];
	}
	// end inline asm
	// begin inline asm
	{	
ld.global.cg.u64 %rd40929, [%rd40927];
	}
	// end inline asm
	// begin inline asm
	{	
ld.global.cg.u64 %rd40931, [%rd40929];
	}
	// end inline asm
	// begin inline asm
	{	
ld.global.cg.u64 %rd40933, [%rd40931];
	}
	// end inline asm
	// begin inline asm
	{	
ld.global.cg.u64 %rd40935, [%rd40933];
	}
	// end inline asm
	// begin inline asm
	{	
ld.global.cg.u64 %rd40937, [%rd40935];
	}
	// end inline asm
	// begin inline asm
	{	
ld.global.cg.u64 %rd40939, [%rd40937];
	}
	// end inline asm
	// begin inline asm
	{	
ld.global.cg.u64 %rd40941, [%rd40939];
	}
	// end inline asm
	// begin inline asm
	{	
ld.global.cg.u64 %rd40943, [%rd40941];
	}
	// end inline asm
	// begin inline asm
	{	
ld.global.cg.u64 %rd40945, [%rd40943];
	}
	// end inline asm
	// begin inline asm
	{	
ld.global.cg.u64 %rd40947, [%rd40945];
	}
	// end inline asm
	// begin inline asm
	{	
ld.global.cg.u64 %rd40949, [%rd40947];
	}
	// end inline asm
	// begin inline asm
	{	
ld.global.cg.u64 %rd40951, [%rd40949];
	}
	// end inline asm
	// begin inline asm
	{	
ld.global.cg.u64 %rd40953, [%rd40951];
	}
	// end inline asm
	// begin inline asm
	{	
ld.global.cg.u64 %rd40955, [%rd40953];
	}
	// end inline asm
	// begin inline asm
	{	
ld.global.cg.u64 %rd40957, [%rd40955];
	}
	// end inline asm
	// begin inline asm
	{	
ld.global.cg.u64 %rd40959, [%rd40957];
	}
	// end inline asm
	// begin inline asm
	{	
ld.global.cg.u64 %rd40961, [%rd40959];
	}
	// end inline asm
	// begin inline asm
	{	
ld.global.cg.u64 %rd40963, [%rd40961];
	}
	// end inline asm
	// begin inline asm
	{	
ld.global.cg.u64 %rd40965, [%rd40963];
	}
	// end inline asm
	// begin inline asm
	{	
ld.global.cg.u64 %rd40967, [%rd40965];
	}
	// end inline asm
	// begin inline asm
	{	
ld.global.cg.u64 %rd40969, [%rd40967];
	}
	// end inline asm
	// begin inline asm
	{	
ld.global.cg.u64 %rd40971, [%rd40969];
	}
	// end inline asm
	// begin inline asm
	{	
ld.global.cg.u64 %rd40973, [%rd40971];
	}
	// end inline asm
	// begin inline asm
	{	
ld.global.cg.u64 %rd40975, [%rd40973];
	}
	// end inline asm
	// begin inline asm
	{	
ld.global.cg.u64 %rd40977, [%rd40975];
	}
	// end inline asm
	// begin inline asm
	{	
ld.global.cg.u64 %rd40979, [%rd40977];
	}
	// end inline asm
	// begin inline asm
	{	
ld.global.cg.u64 %rd40981, [%rd40979];
	}
	// end inline asm
	// begin inline asm
	{	
ld.global.cg.u64 %rd40983, [%rd40981];
	}
	// end inline asm
	// begin inline asm
	{	
ld.global.cg.u64 %rd40985, [%rd40983];
	}
	// end inline asm
	// begin inline asm
	{	
ld.global.cg.u64 %rd40987, [%rd40985];
	}
	// end inline asm
	// begin inline asm
	{	
ld.global.cg.u64 %rd40989, [%rd40987];
	}
	// end inline asm
	// begin inline asm
	{	
ld.global.cg.u64 %rd40991, [%rd40989];
	}
	// end inline asm
	// begin inline asm
	{	
ld.global.cg.u64 %rd40993, [%rd40991];
	}
	// end inline asm
	// begin inline asm
	{	
ld.global.cg.u64 %rd40995, [%rd40993];
	}
	// end inline asm
	// begin inline asm
	{	
ld.global.cg.u64 %rd40997, [%rd40995];
	}
	// end inline asm
	// begin inline asm
	{	
ld.global.cg.u64 %rd40999, [%rd40997];
	}
	// end inline asm
	// begin inline asm
	{	
ld.global.cg.u64 %rd41001, [%rd40999];
	}
	// end inline asm
	// begin inline asm
	{	
ld.global.cg.u64 %rd41003, [%rd41001];
	}
	// end inline asm
	// begin inline asm
	{	
ld.global.cg.u64 %rd41005, [%rd41003];
	}
	// end inline asm
	// begin inline asm
	{	
ld.global.cg.u64 %rd41007, [%rd41005];
	}
	// end inline asm
	// begin inline asm
	{	
ld.global.cg.u64 %rd41009, [%rd41007];
	}
	// end inline asm
	// begin inline asm
	{	
ld.global.cg.u64 %rd41011, [%rd41009];
	}
	// end inline asm
	// begin inline asm
	{	
ld.global.cg.u64 %rd41013, [%rd41011];
	}
	// end inline asm
	// begin inline asm
	{	
ld.global.cg.u64 %rd41015, [%rd41013];
	}
	// end inline asm
	// begin inline asm
	{	
ld.global.cg.u64 %rd41017, [%rd41015];
	}
	// end inline asm
	// begin inline asm
	{	
ld.global.cg.u64 %rd41019, [%rd41017];
	}
	// end inline asm
	// begin inline asm
	{	
ld.global.cg.u64 %rd41021, [%rd41019];
	}
	// end inline asm
	// begin inline asm
	{	
ld.global.cg.u64 %rd41023, [%rd41021];
	}
	// end inline asm
	// begin inline asm
	{	
ld.global.cg.u64 %rd41025, [%rd41023];
	}
	// end inline asm
	// begin inline asm
	{	
ld.global.cg.u64 %rd41027, [%rd41025];
	}
	// end inline asm
	// begin inline asm
	{	
ld.global.cg.u64 %rd41029, [%rd41027];
	}
	// end inline asm
	// begin inline asm
	{	
ld.global.cg.u64 %rd41031, [%rd41029];
	}
	// end inline asm
	// begin inline asm
	{	
ld.global.cg.u64 %rd41033, [%rd41031];
	}
	// end inline asm
	// begin inline asm
	{	
ld.global.cg.u64 %rd41035, [%rd41033];
	}
	// end inline asm
	// begin inline asm
	{	
ld.global.cg.u64 %rd41037, [%rd41035];
	}
	// end inline asm
	// begin inline asm
	{	
ld.global.cg.u64 %rd41039, [%rd41037];
	}
	// end inline asm
	// begin inline asm
	{	
ld.global.cg.u64 %rd41041, [%rd41039];
	}
	// end inline asm
	// begin inline asm
	{	
ld.global.cg.u64 %rd41043, [%rd41041];
	}
	// end inline asm
	// begin inline asm
	{	
ld.global.cg.u64 %rd41045, [%rd41043];
	}
	// end inline asm
	// begin inline asm
	{	
ld.global.cg.u64 %rd41047, [%rd41045];
	}
	// end inline asm
	// begin inline asm
	{	
ld.global.cg.u64 %rd41049, [%rd41047];
	}
	// end inline asm
	// begin inline asm
	{	
ld.global.cg.u64 %rd41051, [%rd41049];
	}
	// end inline asm
	// begin inline asm
	{	
ld.global.cg.u64 %rd41053, [%rd41051];
	}
	// end inline asm
	// begin inline asm
	{	
ld.global.cg.u64 %rd41055, [%rd41053];
	}
	// end inline asm
	// begin inline asm
	{	
ld.global.cg.u64 %rd41057, [%rd41055];
	}
	// end inline asm
	// begin inline asm
	{	
ld.global.cg.u64 %rd41059, [%rd41057];
	}
	// end inline asm
	// begin inline asm
	{	
ld.global.cg.u64 %rd41061, [%rd41059];
	}
	// end inline asm
	// begin inline asm
	{	
ld.global.cg.u64 %rd41063, [%rd41061];
	}
	// end inline asm
	// begin inline asm
	{	
ld.global.cg.u64 %rd41065, [%rd41063];
	}
	// end inline asm
	// begin inline asm
	{	
ld.global.cg.u64 %rd41067, [%rd41065];
	}
	// end inline asm
	// begin inline asm
	{	
ld.global.cg.u64 %rd41069, [%rd41067];
	}
	// end inline asm
	// begin inline asm
	{	
ld.global.cg.u64 %rd41071, [%rd41069];
	}
	// end inline asm
	// begin inline asm
	{	
ld.global.cg.u64 %rd41073, [%rd41071];
	}
	// end inline asm
	// begin inline asm
	{	
ld.global.cg.u64 %rd41075, [%rd41073];
	}
	// end inline asm
	// begin inline asm
	{	
ld.global.cg.u64 %rd41077, [%rd41075];
	}
	// end inline asm
	// begin inline asm
	{	
ld.global.cg.u64 %rd41079, [%rd41077];
	}
	// end inline asm
	// begin inline asm
	{	
ld.global.cg.u64 %rd41081, [%rd41079];
	}
	// end inline asm
	// begin inline asm
	{	
ld.global.cg.u64 %rd41083, [%rd41081];
	}
	// end inline asm
	// begin inline asm
	{	
ld.global.cg.u64 %rd41085, [%rd41083];
	}
	// end inline asm
	// begin inline asm
	{	
ld.global.cg.u64 %rd41087, [%rd41085];
	}
	// end inline asm
	// begin inline asm
	{	
ld.global.cg.u64 %rd41089, [%rd41087];
	}
	// end inline asm
	// begin inline asm
	{	
ld.global.cg.u64 %rd41091, [%rd41089];
	}
	// end inline asm
	// begin inline asm
	{	
ld.global.cg.u64 %rd41093, [%rd41091];
	}
	// end inline asm
	// begin inline asm
	{	
ld.global.cg.u64 %rd41095, [%rd41093];
	}
	// end inline asm
	// begin inline asm
	{	
ld.global.cg.u64 %rd41097, [%rd41095];
	}
	// end inline asm
	// begin inline asm
	{	
ld.global.cg.u64 %rd41099, [%rd41097];
	}
	// end inline asm
	// begin inline asm
	{	
ld.global.cg.u64 %rd41101, [%rd41099];
	}
	// end inline asm
	// begin inline asm
	{	
ld.global.cg.u64 %rd41103, [%rd41101];
	}
	// end inline asm
	// begin inline asm
	{	
ld.global.cg.u64 %rd41105, [%rd41103];
	}
	// end inline asm
	// begin inline asm
	{	
ld.global.cg.u64 %rd41107, [%rd41105];
	}
	// end inline asm
	// begin inline asm
	{	
ld.global.cg.u64 %rd41109, [%rd41107];
	}
	// end inline asm
	// begin inline asm
	{	
ld.global.cg.u64 %rd41111, [%rd41109];
	}
	// end inline asm
	// begin inline asm
	{	
ld.global.cg.u64 %rd41113, [%rd41111];
	}
	// end inline asm
	// begin inline asm
	{	
ld.global.cg.u64 %rd41115, [%rd41113];
	}
	// end inline asm
	// begin inline asm
	{	
ld.global.cg.u64 %rd41117, [%rd41115];
	}
	// end inline asm
	// begin inline asm
	{	
ld.global.cg.u64 %rd41119, [%rd41117];
	}
	// end inline asm
	// begin inline asm
	{	
ld.global.cg.u64 %rd41121, [%rd41119];
	}
	// end inline asm
	// begin inline asm
	{	
ld.global.cg.u64 %rd41123, [%rd41121];
	}
	// end inline asm
	// begin inline asm
	{	
ld.global.cg.u64 %rd41125, [%rd41123];
	}
	// end inline asm
	// begin inline asm
	{	
ld.global.cg.u64 %rd41127, [%rd41125];
	}
	// end inline asm
	// begin inline asm
	{	
ld.global.cg.u64 %rd41129, [%rd41127];
	}
	// end inline asm
	// begin inline asm
	{	
ld.global.cg.u64 %rd41131, [%rd41129];
	}
	// end inline asm
	// begin inline asm
	{	
ld.global.cg.u64 %rd41133, [%rd41131];
	}
	// end inline asm
	// begin inline asm
	{	
ld.global.cg.u64 %rd41135, [%rd41133];
	}
	// end inline asm
	// begin inline asm
	{	
ld.global.cg.u64 %rd41137, [%rd41135];
	}
	// end inline asm
	// begin inline asm
	{	
ld.global.cg.u64 %rd41139, [%rd41137];
	}
	// end inline asm
	// begin inline asm
	{	
ld.global.cg.u64 %rd41141, [%rd41139];
	}
	// end inline asm
	// begin inline asm
	{	
ld.global.cg.u64 %rd41143, [%rd41141];
	}
	// end inline asm
	// begin inline asm
	{	
ld.global.cg.u64 %rd41145, [%rd41143];
	}
	// end inline asm
	// begin inline asm
	{	
ld.global.cg.u64 %rd41147, [%rd41145];
	}
	// end inline asm
	// begin inline asm
	{	
ld.global.cg.u64 %rd41149, [%rd41147];
	}
	// end inline asm
	// begin inline asm
	{	
ld.global.cg.u64 %rd41151, [%rd41149];
	}
	// end inline asm
	// begin inline asm
	{	
ld.global.cg.u64 %rd41153, [%rd41151];
	}
	// end inline asm
	// begin inline asm
	{	
ld.global.cg.u64 %rd41155, [%rd41153];
	}
	// end inline asm
	// begin inline asm
	{	
ld.global.cg.u64 %rd41157, [%rd41155];
	}
	// end inline asm
	// begin inline asm
	{	
ld.global.cg.u64 %rd41159, [%rd41157];
	}
	// end inline asm
	// begin inline asm
	{	
ld.global.cg.u64 %rd41161, [%rd41159];
	}
	// end inline asm
	// begin inline asm
	{	
ld.global.cg.u64 %rd41163, [%rd41161];
	}
	// end inline asm
	// begin inline asm
	{	
ld.global.cg.u64 %rd41165, [%rd41163];
	}
	// end inline asm
	// begin inline asm
	{	
ld.global.cg.u64 %rd41167, [%rd41165];
	}
	// end inline asm
	// begin inline asm
	{	
ld.global.cg.u64 %rd41169, [%rd41167];
	}
	// end inline asm
	// begin inline asm
	{	
ld.global.cg.u64 %rd41171, [%rd41169];
	}
	// end inline asm
	// begin inline asm
	{	
ld.global.cg.u64 %rd41173, [%rd41171];
	}
	// end inline asm
	// begin inline asm
	{	
ld.global.cg.u64 %rd41175, [%rd41173];
	}
	// end inline asm
	// begin inline asm
	{	
ld.global.cg.u64 %rd41177, [%rd41175];
	}
	// end inline asm
	// begin inline asm
	{	
ld.global.cg.u64 %rd41179, [%rd41177];
	}
	// end inline asm
	// begin inline asm
	{	
ld.global.cg.u64 %rd41181, [%rd41179];
	}
	// end inline asm
	// begin inline asm
	{	
ld.global.cg.u64 %rd41183, [%rd41181];
	}
	// end inline asm
	// begin inline asm
	{	
ld.global.cg.u64 %rd41185, [%rd41183];
	}
	// end inline asm
	// begin inline asm
	{	
ld.global.cg.u64 %rd41187, [%rd41185];
	}
	// end inline asm
	// begin inline asm
	{	
ld.global.cg.u64 %rd41189, [%rd41187];
	}
	// end inline asm
	// begin inline asm
	{	
ld.global.cg.u64 %rd41191, [%rd41189];
	}
	// end inline asm
	// begin inline asm
	{	
ld.global.cg.u64 %rd41193, [%rd41191];
	}
	// end inline asm
	// begin inline asm
	{	
ld.global.cg.u64 %rd41195, [%rd41193];
	}
	// end inline asm
	// begin inline asm
	{	
ld.global.cg.u64 %rd41197, [%rd41195];
	}
	// end inline asm
	// begin inline asm
	{	
ld.global.cg.u64 %rd41199, [%rd41197];
	}
	// end inline asm
	// begin inline asm
	{	
ld.global.cg.u64 %rd41201, [%rd41199];
	}
	// end inline asm
	// begin inline asm
	{	
ld.global.cg.u64 %rd41203, [%rd41201];
	}
	// end inline asm
	// begin inline asm
	{	
ld.global.cg.u64 %rd41205, [%rd41203];
	}
	// end inline asm
	// begin inline asm
	{	
ld.global.cg.u64 %rd41207, [%rd41205];
	}
	// end inline asm
	// begin inline asm
	{	
ld.global.cg.u64 %rd41209, [%rd41207];
	}
	// end inline asm
	// begin inline asm
	{	
ld.global.cg.u64 %rd41211, [%rd41209];
	}
	// end inline asm
	// begin inline asm
	{	
ld.global.cg.u64 %rd41213, [%rd41211];
	}
	// end inline asm
	// begin inline asm
	{	
ld.global.cg.u64 %rd41215, [%rd41213];
	}
	// end inline asm
	// begin inline asm
	{	
ld.global.cg.u64 %rd41217, [%rd41215];
	}
	// end inline asm
	// begin inline asm
	{	
ld.global.cg.u64 %rd41219, [%rd41217];
	}
	// end inline asm
	// begin inline asm
	{	
ld.global.cg.u64 %rd41221, [%rd41219];
	}
	// end inline asm
	// begin inline asm
	{	
ld.global.cg.u64 %rd41223, [%rd41221];
	}
	// end inline asm
	// begin inline asm
	{	
ld.global.cg.u64 %rd41225, [%rd41223];
	}
	// end inline asm
	// begin inline asm
	{	
ld.global.cg.u64 %rd41227, [%rd41225];
	}
	// end inline asm
	// begin inline asm
	{	
ld.global.cg.u64 %rd41229, [%rd41227];
	}
	// end inline asm
	// begin inline asm
	{	
ld.global.cg.u64 %rd41231, [%rd41229];
	}
	// end inline asm
	// begin inline asm
	{	
ld.global.cg.u64 %rd41233, [%rd41231];
	}
	// end inline asm
	// begin inline asm
	{	
ld.global.cg.u64 %rd41235, [%rd41233];
	}
	// end inline asm
	// begin inline asm
	{	
ld.global.cg.u64 %rd41237, [%rd41235];
	}
	// end inline asm
	// begin inline asm
	{	
ld.global.cg.u64 %rd41239, [%rd41237];
	}
	// end inline asm
	// begin inline asm
	{	
ld.global.cg.u64 %rd41241, [%rd41239];
	}
	// end inline asm
	// begin inline asm
	{	
ld.global.cg.u64 %rd41243, [%rd41241];
	}
	// end inline asm
	// begin inline asm
	{	
ld.global.cg.u64 %rd41245, [%rd41243];
	}
	// end inline asm
	// begin inline asm
	{	
ld.global.cg.u64 %rd41247, [%rd41245];
	}
	// end inline asm
	// begin inline asm
	{	
ld.global.cg.u64 %rd41249, [%rd41247];
	}
	// end inline asm
	// begin inline asm
	{	
ld.global.cg.u64 %rd41251, [%rd41249];
	}
	// end inline asm
	// begin inline asm
	{	
ld.global.cg.u64 %rd41253, [%rd41251];
	}
	// end inline asm
	// begin inline asm
	{	
ld.global.cg.u64 %rd41255, [%rd41253];
	}
	// end inline asm
	// begin inline asm
	{	
ld.global.cg.u64 %rd41257, [%rd41255];
	}
	// end inline asm
	// begin inline asm
	{	
ld.global.cg.u64 %rd41259, [%rd41257];
	}
	// end inline asm
	// begin inline asm
	{	
ld.global.cg.u64 %rd41261, [%rd41259];
	}
	// end inline asm
	// begin inline asm
	{	
ld.global.cg.u64 %rd41263, [%rd41261];
	}
	// end inline asm
	// begin inline asm
	{	
ld.global.cg.u64 %rd41265, [%rd41263];
	}
	// end inline asm
	// begin inline asm
	{	
ld.global.cg.u64 %rd41267, [%rd41265];
	}
	// end inline asm
	// begin inline asm
	{	
ld.global.cg.u64 %rd41269, [%rd41267];
	}
	// end inline asm
	// begin inline asm
	{	
ld.global.cg.u64 %rd41271, [%rd41269];
	}
	// end inline asm
	// begin inline asm
	{	
ld.global.cg.u64 %rd41273, [%rd41271];
	}
	// end inline asm
	// begin inline asm
	{	
ld.global.cg.u64 %rd41275, [%rd41273];
	}
	// end inline asm
	// begin inline asm
	{	
ld.global.cg.u64 %rd41277, [%rd41275];
	}
	// end inline asm
	// begin inline asm
	{	
ld.global.cg.u64 %rd41279, [%rd41277];
	}
	// end inline asm
	// begin inline asm
	{	
ld.global.cg.u64 %rd41281, [%rd41279];
	}
	// end inline asm
	// begin inline asm
	{	
ld.global.cg.u64 %rd41283, [%rd41281];
	}
	// end inline asm
	// begin inline asm
	{	
ld.global.cg.u64 %rd41285, [%rd41283];
	}
	// end inline asm
	// begin inline asm
	{	
ld.global.cg.u64 %rd41287, [%rd41285];
	}
	// end inline asm
	// begin inline asm
	{	
ld.global.cg.u64 %rd41289, [%rd41287];
	}
	// end inline asm
	// begin inline asm
	{	
ld.global.cg.u64 %rd41291, [%rd41289];
	}
	// end inline asm
	// begin inline asm
	{	
ld.global.cg.u64 %rd41293, [%rd41291];
	}
	// end inline asm
	// begin inline asm
	{	
ld.global.cg.u64 %rd41295, [%rd41293];
	}
	// end inline asm
	// begin inline asm
	{	
ld.global.cg.u64 %rd41297, [%rd41295];
	}
	// end inline asm
	// begin inline asm
	{	
ld.global.cg.u64 %rd41299, [%rd41297];
	}
	// end inline asm
	// begin inline asm
	{	
ld.global.cg.u64 %rd41301, [%rd41299];
	}
	// end inline asm
	// begin inline asm
	{	
ld.global.cg.u64 %rd41303, [%rd41301];
	}
	// end inline asm
	// begin inline asm
	{	
ld.global.cg.u64 %rd41305, [%rd41303];
	}
	// end inline asm
	// begin inline asm
	{	
ld.global.cg.u64 %rd41307, [%rd41305];
	}
	// end inline asm
	// begin inline asm
	{	
ld.global.cg.u64 %rd41309, [%rd41307];
	}
	// end inline asm
	// begin inline asm
	{	
ld.global.cg.u64 %rd41311, [%rd41309];
	}
	// end inline asm
	// begin inline asm
	{	
ld.global.cg.u64 %rd41313, [%rd41311];
	}
	// end inline asm
	// begin inline asm
	{	
ld.global.cg.u64 %rd41315, [%rd41313];
	}
	// end inline asm
	// begin inline asm
	{	
ld.global.cg.u64 %rd41317, [%rd41315];
	}
	// end inline asm
	// begin inline asm
	{	
ld.global.cg.u64 %rd41319, [%rd41317];
	}
	// end inline asm
	// begin inline asm
	{	
ld.global.cg.u64 %rd41321, [%rd41319];
	}
	// end inline asm
	// begin inline asm
	{	
ld.global.cg.u64 %rd41323, [%rd41321];
	}
	// end inline asm
	// begin inline asm
	{	
ld.global.cg.u64 %rd41325, [%rd41323];
	}
	// end inline asm
	// begin inline asm
	{	
ld.global.cg.u64 %rd41327, [%rd41325];
	}
	// end inline asm
	// begin inline asm
	{	
ld.global.cg.u64 %rd41329, [%rd41327];
	}
	// end inline asm
	// begin inline asm
	{	
ld.global.cg.u64 %rd41331, [%rd41329];
	}
	// end inline asm
	// begin inline asm
	{	
ld.global.cg.u64 %rd41333, [%rd41331];
	}
	// end inline asm
	// begin inline asm
	{	
ld.global.cg.u64 %rd41335, [%rd41333];
	}
	// end inline asm
	// begin inline asm
	{	
ld.global.cg.u64 %rd41337, [%rd41335];
	}
	// end inline asm
	// begin inline asm
	{	
ld.global.cg.u64 %rd41339, [%rd41337];
	}
	// end inline asm
	// begin inline asm
	{	
ld.global.cg.u64 %rd41341, [%rd41339];
	}
	// end inline asm
	// begin inline asm
	{	
ld.global.cg.u64 %rd41343, [%rd41341];
	}
	// end inline asm
	// begin inline asm
	{	
ld.global.cg.u64 %rd41345, [%rd41343];
	}
	// end inline asm
	// begin inline asm
	{	
ld.global.cg.u64 %rd41347, [%rd41345];
	}
	// end inline asm
	// begin inline asm
	{	
ld.global.cg.u64 %rd41349, [%rd41347];
	}
	// end inline asm
	// begin inline asm
	{	
ld.global.cg.u64 %rd41351, [%rd41349];
	}
	// end inline asm
	// begin inline asm
	{	
ld.global.cg.u64 %rd41353, [%rd41351];
	}
	// end inline asm
	// begin inline asm
	{	
ld.global.cg.u64 %rd41355, [%rd41353];
	}
	// end inline asm
	// begin inline asm
	{	
ld.global.cg.u64 %rd41357, [%rd41355];
	}
	// end inline asm
	// begin inline asm
	{	
ld.global.cg.u64 %rd41359, [%rd41357];
	}
	// end inline asm
	// begin inline asm
	{	
ld.global.cg.u64 %rd41361, [%rd41359];
	}
	// end inline asm
	// begin inline asm
	{	
ld.global.cg.u64 %rd41363, [%rd41361];
	}
	// end inline asm
	// begin inline asm
	{	
ld.global.cg.u64 %rd41365, [%rd41363];
	}
	// end inline asm
	// begin inline asm
	{	
ld.global.cg.u64 %rd41367, [%rd41365];
	}
	// end inline asm
	// begin inline asm
	{	
ld.global.cg.u64 %rd41369, [%rd41367];
	}
	// end inline asm
	// begin inline asm
	{	
ld.global.cg.u64 %rd41371, [%rd41369];
	}
	// end inline asm
	// begin inline asm
	{	
ld.global.cg.u64 %rd41373, [%rd41371];
	}
	// end inline asm
	// begin inline asm
	{	
ld.global.cg.u64 %rd41375, [%rd41373];
	}
	// end inline asm
	// begin inline asm
	{	
ld.global.cg.u64 %rd41377, [%rd41375];
	}
	// end inline asm
	// begin inline asm
	{	
ld.global.cg.u64 %rd41379, [%rd41377];
	}
	// end inline asm
	// begin inline asm
	{	
ld.global.cg.u64 %rd41381, [%rd41379];
	}
	// end inline asm
	// begin inline asm
	{	
ld.global.cg.u64 %rd41383, [%rd41381];
	}
	// end inline asm
	// begin inline asm
	{	
ld.global.cg.u64 %rd41385, [%rd41383];
	}
	// end inline asm
	// begin inline asm
	{	
ld.global.cg.u64 %rd41387, [%rd41385];
	}
	// end inline asm
	// begin inline asm
	{	
ld.global.cg.u64 %rd41389, [%rd41387];
	}
	// end inline asm
	// begin inline asm
	{	
ld.global.cg.u64 %rd41391, [%rd41389];
	}
	// end inline asm
	// begin inline asm
	{	
ld.global.cg.u64 %rd41393, [%rd41391];
	}
	// end inline asm
	// begin inline asm
	{	
ld.global.cg.u64 %rd41395, [%rd41393];
	}
	// end inline asm
	// begin inline asm
	{	
ld.global.cg.u64 %rd41397, [%rd41395];
	}
	// end inline asm
	// begin inline asm
	{	
ld.global.cg.u64 %rd41399, [%rd41397];
	}
	// end inline asm
	// begin inline asm
	{	
ld.global.cg.u64 %rd41401, [%rd41399];
	}
	// end inline asm
	// begin inline asm
	{	
ld.global.cg.u64 %rd41403, [%rd41401];
	}
	// end inline asm
	// begin inline asm
	{	
ld.global.cg.u64 %rd41405, [%rd41403];
	}
	// end inline asm
	// begin inline asm
	{	
ld.global.cg.u64 %rd41407, [%rd41405];
	}
	// end inline asm
	// begin inline asm
	{	
ld.global.cg.u64 %rd41409, [%rd41407];
	}
	// end inline asm
	// begin inline asm
	{	
ld.global.cg.u64 %rd41411, [%rd41409];
	}
	// end inline asm
	// begin inline asm
	{	
ld.global.cg.u64 %rd41413, [%rd41411];
	}
	// end inline asm
	// begin inline asm
	{	
ld.global.cg.u64 %rd41415, [%rd41413];
	}
	// end inline asm
	// begin inline asm
	{	
ld.global.cg.u64 %rd41417, [%rd41415];
	}
	// end inline asm
	// begin inline asm
	{	
ld.global.cg.u64 %rd41419, [%rd41417];
	}
	// end inline asm
	// begin inline asm
	{	
ld.global.cg.u64 %rd41421, [%rd41419];
	}
	// end inline asm
	// begin inline asm
	{	
ld.global.cg.u64 %rd41423, [%rd41421];
	}
	// end inline asm
	// begin inline asm
	{	
ld.global.cg.u64 %rd41425, [%rd41423];
	}
	// end inline asm
	// begin inline asm
	{	
ld.global.cg.u64 %rd41427, [%rd41425];
	}
	// end inline asm
	// begin inline asm
	{	
ld.global.cg.u64 %rd41429, [%rd41427];
	}
	// end inline asm
	// begin inline asm
	{	
ld.global.cg.u64 %rd41431, [%rd41429];
	}
	// end inline asm
	// begin inline asm
	{	
ld.global.cg.u64 %rd41433, [%rd41431];
	}
	// end inline asm
	// begin inline asm
	{	
ld.global.cg.u64 %rd41435, [%rd41433];
	}
	// end inline asm
	// begin inline asm
	{	
ld.global.cg.u64 %rd41437, [%rd41435];
	}
	// end inline asm
	// begin inline asm
	{	
ld.global.cg.u64 %rd41439, [%rd41437];
	}
	// end inline asm
	// begin inline asm
	{	
ld.global.cg.u64 %rd41441, [%rd41439];
	}
	// end inline asm
	// begin inline asm
	{	
ld.global.cg.u64 %rd41443, [%rd41441];
	}
	// end inline asm
	// begin inline asm
	{	
ld.global.cg.u64 %rd41445, [%rd41443];
	}
	// end inline asm
	// begin inline asm
	{	
ld.global.cg.u64 %rd41447, [%rd41445];
	}
	// end inline asm
	// begin inline asm
	{	
ld.global.cg.u64 %rd41449, [%rd41447];
	}
	// end inline asm
	// begin inline asm
	{	
ld.global.cg.u64 %rd41451, [%rd41449];
	}
	// end inline asm
	// begin inline asm
	{	
ld.global.cg.u64 %rd41453, [%rd41451];
	}
	// end inline asm
	// begin inline asm
	{	
ld.global.cg.u64 %rd41455, [%rd41453];
	}
	// end inline asm
	// begin inline asm
	{	
ld.global.cg.u64 %rd41457, [%rd41455];
	}
	// end inline asm
	// begin inline asm
	{	
ld.global.cg.u64 %rd41459, [%rd41457];
	}
	// end inline asm
	// begin inline asm
	{	
ld.global.cg.u64 %rd41461, [%rd41459];
	}
	// end inline asm
	// begin inline asm
	{	
ld.global.cg.u64 %rd41463, [%rd41461];
	}
	// end inline asm
	// begin inline asm
	{	
ld.global.cg.u64 %rd41465, [%rd41463];
	}
	// end inline asm
	// begin inline asm
	{	
ld.global.cg.u64 %rd41467, [%rd41465];
	}
	// end inline asm
	// begin inline asm
	{	
ld.global.cg.u64 %rd41469, [%rd41467];
	}
	// end inline asm
	// begin inline asm
	{	
ld.global.cg.u64 %rd41471, [%rd41469];
	}
	// end inline asm
	// begin inline asm
	{	
ld.global.cg.u64 %rd41473, [%rd41471];
	}
	// end inline asm
	// begin inline asm
	{	
ld.global.cg.u64 %rd41475, [%rd41473];
	}
	// end inline asm
	// begin inline asm
	{	
ld.global.cg.u64 %rd41477, [%rd41475];
	}
	// end inline asm
	// begin inline asm
	{	
ld.global.cg.u64 %rd41479, [%rd41477];
	}
	// end inline asm
	// begin inline asm
	{	
ld.global.cg.u64 %rd41481, [%rd41479];
	}
	// end inline asm
	// begin inline asm
	{	
ld.global.cg.u64 %rd41483, [%rd41481];
	}
	// end inline asm
	// begin inline asm
	{	
ld.global.cg.u64 %rd41485, [%rd41483];
	}
	// end inline asm
	// begin inline asm
	{	
ld.global.cg.u64 %rd41487, [%rd41485];
	}
	// end inline asm
	// begin inline asm
	{	
ld.global.cg.u64 %rd41489, [%rd41487];
	}
	// end inline asm
	// begin inline asm
	{	
ld.global.cg.u64 %rd41491, [%rd41489];
	}
	// end inline asm
	// begin inline asm
	{	
ld.global.cg.u64 %rd41493, [%rd41491];
	}
	// end inline asm
	// begin inline asm
	{	
ld.global.cg.u64 %rd41495, [%rd41493];
	}
	// end inline asm
	// begin inline asm
	{	
ld.global.cg.u64 %rd41497, [%rd41495];
	}
	// end inline asm
	// begin inline asm
	{	
ld.global.cg.u64 %rd41499, [%rd41497];
	}
	// end inline asm
	// begin inline asm
	{	
ld.global.cg.u64 %rd41501, [%rd41499];
	}
	// end inline asm
	// begin inline asm
	{	
ld.global.cg.u64 %rd41503, [%rd41501];
	}
	// end inline asm
	// begin inline asm
	{	
ld.global.cg.u64 %rd41505, [%rd41503];
	}
	// end inline asm
	// begin inline asm
	{	
ld.global.cg.u64 %rd41507, [%rd41505];
	}
	// end inline asm
	// begin inline asm
	{	
ld.global.cg.u64 %rd41509, [%rd41507];
	}
	// end inline asm
	// begin inline asm
	{	
ld.global.cg.u64 %rd41511, [%rd41509];
	}
	// end inline asm
	// begin inline asm
	{	
ld.global.cg.u64 %rd41513, [%rd41511];
	}
	// end inline asm
	// begin inline asm
	{	
ld.global.cg.u64 %rd41515, [%rd41513];
	}
	// end inline asm
	// begin inline asm
	{	
ld.global.cg.u64 %rd41517, [%rd41515];
	}
	// end inline asm
	// begin inline asm
	{	
ld.global.cg.u64 %rd41519, [%rd41517];
	}
	// end inline asm
	// begin inline asm
	{	
ld.global.cg.u64 %rd41521, [%rd41519];
	}
	// end inline asm
	// begin inline asm
	{	
ld.global.cg.u64 %rd41523, [%rd41521];
	}
	// end inline asm
	// begin inline asm
	{	
ld.global.cg.u64 %rd41525, [%rd41523];
	}
	// end inline asm
	// begin inline asm
	{	
ld.global.cg.u64 %rd41527, [%rd41525];
	}
	// end inline asm
	// begin inline asm
	{	
ld.global.cg.u64 %rd41529, [%rd41527];
	}
	// end inline asm
	// begin inline asm
	{	
ld.global.cg.u64 %rd41531, [%rd41529];
	}
	// end inline asm
	// begin inline asm
	{	
ld.global.cg.u64 %rd41533, [%rd41531];
	}
	// end inline asm
	// begin inline asm
	{	
ld.global.cg.u64 %rd41535, [%rd41533];
	}
	// end inline asm
	// begin inline asm
	{	
ld.global.cg.u64 %rd41537, [%rd41535];
	}
	// end inline asm
	// begin inline asm
	{	
ld.global.cg.u64 %rd41539, [%rd41537];
	}
	// end inline asm
	// begin inline asm
	{	
ld.global.cg.u64 %rd41541, [%rd41539];
	}
	// end inline asm
	// begin inline asm
	{	
ld.global.cg.u64 %rd41543, [%rd41541];
	}
	// end inline asm
	// begin inline asm
	{	
ld.global.cg.u64 %rd41545, [%rd41543];
	}
	// end inline asm
	// begin inline asm
	{	
ld.global.cg.u64 %rd41547, [%rd41545];
	}
	// end inline asm
	// begin inline asm
	{	
ld.global.cg.u64 %rd41549, [%rd41547];
	}
	// end inline asm
	// begin inline asm
	{	
ld.global.cg.u64 %rd41551, [%rd41549];
	}
	// end inline asm
	// begin inline asm
	{	
ld.global.cg.u64 %rd41553, [%rd41551];
	}
	// end inline asm
	// begin inline asm
	{	
ld.global.cg.u64 %rd41555, [%rd41553];
	}
	// end inline asm
	// begin inline asm
	{	
ld.global.cg.u64 %rd41557, [%rd41555];
	}
	// end inline asm
	// begin inline asm
	{	
ld.global.cg.u64 %rd41559, [%rd41557];
	}
	// end inline asm
	// begin inline asm
	{	
ld.global.cg.u64 %rd41561, [%rd41559];
	}
	// end inline asm
	// begin inline asm
	{	
ld.global.cg.u64 %rd41563, [%rd41561];
	}
	// end inline asm
	// begin inline asm
	{	
ld.global.cg.u64 %rd41565, [%rd41563];
	}
	// end inline asm
	// begin inline asm
	{	
ld.global.cg.u64 %rd41567, [%rd41565];
	}
	// end inline asm
	// begin inline asm
	{	
ld.global.cg.u64 %rd41569, [%rd41567];
	}
	// end inline asm
	// begin inline asm
	{	
ld.global.cg.u64 %rd41571, [%rd41569];
	}
	// end inline asm
	// begin inline asm
	{	
ld.global.cg.u64 %rd41573, [%rd41571];
	}
	// end inline asm
	// begin inline asm
	{	
ld.global.cg.u64 %rd41575, [%rd41573];
	}
	// end inline asm
	// begin inline asm
	{	
ld.global.cg.u64 %rd41577, [%rd41575];
	}
	// end inline asm
	// begin inline asm
	{	
ld.global.cg.u64 %rd41579, [%rd41577];
	}
	// end inline asm
	// begin inline asm
	{	
ld.global.cg.u64 %rd41581, [%rd41579];
	}
	// end inline asm
	// begin inline asm
	{	
ld.global.cg.u64 %rd41583, [%rd41581];
	}
	// end inline asm
	// begin inline asm
	{	
ld.global.cg.u64 %rd41585, [%rd41583];
	}
	// end inline asm
	// begin inline asm
	{	
ld.global.cg.u64 %rd41587, [%rd41585];
	}
	// end inline asm
	// begin inline asm
	{	
ld.global.cg.u64 %rd41589, [%rd41587];
	}
	// end inline asm
	// begin inline asm
	{	
ld.global.cg.u64 %rd41591, [%rd41589];
	}
	// end inline asm
	// begin inline asm
	{	
ld.global.cg.u64 %rd41593, [%rd41591];
	}
	// end inline asm
	// begin inline asm
	{	
ld.global.cg.u64 %rd41595, [%rd41593];
	}
	// end inline asm
	// begin inline asm
	{	
ld.global.cg.u64 %rd41597, [%rd41595];
	}
	// end inline asm
	// begin inline asm
	{	
ld.global.cg.u64 %rd41599, [%rd41597];
	}
	// end inline asm
	// begin inline asm
	{	
ld.global.cg.u64 %rd41601, [%rd41599];
	}
	// end inline asm
	// begin inline asm
	{	
ld.global.cg.u64 %rd41603, [%rd41601];
	}
	// end inline asm
	// begin inline asm
	{	
ld.global.cg.u64 %rd41605, [%rd41603];
	}
	// end inline asm
	// begin inline asm
	{	
ld.global.cg.u64 %rd41607, [%rd41605];
	}
	// end inline asm
	// begin inline asm
	{	
ld.global.cg.u64 %rd41609, [%rd41607];
	}
	// end inline asm
	// begin inline asm
	{	
ld.global.cg.u64 %rd41611, [%rd41609];
	}
	// end inline asm
	// begin inline asm
	{	
ld.global.cg.u64 %rd41613, [%rd41611];
	}
	// end inline asm
	// begin inline asm
	{	
ld.global.cg.u64 %rd41615, [%rd41613];
	}
	// end inline asm
	// begin inline asm
	{	
ld.global.cg.u64 %rd41617, [%rd41615];
	}
	// end inline asm
	// begin inline asm
	{	
ld.global.cg.u64 %rd41619, [%rd41617];
	}
	// end inline asm
	// begin inline asm
	{	
ld.global.cg.u64 %rd41621, [%rd41619];
	}
	// end inline asm
	// begin inline asm
	{	
ld.global.cg.u64 %rd41623, [%rd41621];
	}
	// end inline asm
	// begin inline asm
	{	
ld.global.cg.u64 %rd41625, [%rd41623];
	}
	// end inline asm
	// begin inline asm
	{	
ld.global.cg.u64 %rd41627, [%rd41625];
	}
	// end inline asm
	// begin inline asm
	{	
ld.global.cg.u64 %rd41629, [%rd41627];
	}
	// end inline asm
	// begin inline asm
	{	
ld.global.cg.u64 %rd41631, [%rd41629];
	}
	// end inline asm
	// begin inline asm
	{	
ld.global.cg.u64 %rd41633, [%rd41631];
	}
	// end inline asm
	// begin inline asm
	{	
ld.global.cg.u64 %rd41635, [%rd41633];
	}
	// end inline asm
	// begin inline asm
	{	
ld.global.cg.u64 %rd41637, [%rd41635];
	}
	// end inline asm
	// begin inline asm
	{	
ld.global.cg.u64 %rd41639, [%rd41637];
	}
	// end inline asm
	// begin inline asm
	{	
ld.global.cg.u64 %rd41641, [%rd41639];
	}
	// end inline asm
	// begin inline asm
	{	
ld.global.cg.u64 %rd41643, [%rd41641];
	}
	// end inline asm
	// begin inline asm
	{	
ld.global.cg.u64 %rd41645, [%rd41643];
	}
	// end inline asm
	// begin inline asm
	{	
ld.global.cg.u64 %rd41647, [%rd41645];
	}
	// end inline asm
	// begin inline asm
	{	
ld.global.cg.u64 %rd41649, [%rd41647];
	}
	// end inline asm
	// begin inline asm
	{	
ld.global.cg.u64 %rd41651, [%rd41649];
	}
	// end inline asm
	// begin inline asm
	{	
ld.global.cg.u64 %rd41653, [%rd41651];
	}
	// end inline asm
	// begin inline asm
	{	
ld.global.cg.u64 %rd41655, [%rd41653];
	}
	// end inline asm
	// begin inline asm
	{	
ld.global.cg.u64 %rd41657, [%rd41655];
	}
	// end inline asm
	// begin inline asm
	{	
ld.global.cg.u64 %rd41659, [%rd41657];
	}
	// end inline asm
	// begin inline asm
	{	
ld.global.cg.u64 %rd41661, [%rd41659];
	}
	// end inline asm
	// begin inline asm
	{	
ld.global.cg.u64 %rd41663, [%rd41661];
	}
	// end inline asm
	// begin inline asm
	{	
ld.global.cg.u64 %rd41665, [%rd41663];
	}
	// end inline asm
	// begin inline asm
	{	
ld.global.cg.u64 %rd41667, [%rd41665];
	}
	// end inline asm
	// begin inline asm
	{	
ld.global.cg.u64 %rd41669, [%rd41667];
	}
	// end inline asm
	// begin inline asm
	{	
ld.global.cg.u64 %rd41671, [%rd41669];
	}
	// end inline asm
	// begin inline asm
	{	
ld.global.cg.u64 %rd41673, [%rd41671];
	}
	// end inline asm
	// begin inline asm
	{	
ld.global.cg.u64 %rd41675, [%rd41673];
	}
	// end inline asm
	// begin inline asm
	{	
ld.global.cg.u64 %rd41677, [%rd41675];
	}
	// end inline asm
	// begin inline asm
	{	
ld.global.cg.u64 %rd41679, [%rd41677];
	}
	// end inline asm
	// begin inline asm
	{	
ld.global.cg.u64 %rd41681, [%rd41679];
	}
	// end inline asm
	// begin inline asm
	{	
ld.global.cg.u64 %rd41683, [%rd41681];
	}
	// end inline asm
	// begin inline asm
	{	
ld.global.cg.u64 %rd41685, [%rd41683];
	}
	// end inline asm
	// begin inline asm
	{	
ld.global.cg.u64 %rd41687, [%rd41685];
	}
	// end inline asm
	// begin inline asm
	{	
ld.global.cg.u64 %rd41689, [%rd41687];
	}
	// end inline asm
	// begin inline asm
	{	
ld.global.cg.u64 %rd41691, [%rd41689];
	}
	// end inline asm
	// begin inline asm
	{	
ld.global.cg.u64 %rd41693, [%rd41691];
	}
	// end inline asm
	// begin inline asm
	{	
ld.global.cg.u64 %rd41695, [%rd41693];
	}
	// end inline asm
	// begin inline asm
	{	
ld.global.cg.u64 %rd41697, [%rd41695];
	}
	// end inline asm
	// begin inline asm
	{	
ld.global.cg.u64 %rd41699, [%rd41697];
	}
	// end inline asm
	// begin inline asm
	{	
ld.global.cg.u64 %rd41701, [%rd41699];
	}
	// end inline asm
	// begin inline asm
	{	
ld.global.cg.u64 %rd41703, [%rd41701];
	}
	// end inline asm
	// begin inline asm
	{	
ld.global.cg.u64 %rd41705, [%rd41703];
	}
	// end inline asm
	// begin inline asm
	{	
ld.global.cg.u64 %rd41707, [%rd41705];
	}
	// end inline asm
	// begin inline asm
	{	
ld.global.cg.u64 %rd41709, [%rd41707];
	}
	// end inline asm
	// begin inline asm
	{	
ld.global.cg.u64 %rd41711, [%rd41709];
	}
	// end inline asm
	// begin inline asm
	{	
ld.global.cg.u64 %rd41713, [%rd41711];
	}
	// end inline asm
	// begin inline asm
	{	
ld.global.cg.u64 %rd41715, [%rd41713];
	}
	// end inline asm
	// begin inline asm
	{	
ld.global.cg.u64 %rd41717, [%rd41715];
	}
	// end inline asm
	// begin inline asm
	{	
ld.global.cg.u64 %rd41719, [%rd41717];
	}
	// end inline asm
	// begin inline asm
	{	
ld.global.cg.u64 %rd41721, [%rd41719];
	}
	// end inline asm
	// begin inline asm
	{	
ld.global.cg.u64 %rd41723, [%rd41721];
	}
	// end inline asm
	// begin inline asm
	{	
ld.global.cg.u64 %rd41725, [%rd41723];
	}
	// end inline asm
	// begin inline asm
	{	
ld.global.cg.u64 %rd41727, [%rd41725];
	}
	// end inline asm
	// begin inline asm
	{	
ld.global.cg.u64 %rd41729, [%rd41727];
	}
	// end inline asm
	// begin inline asm
	{	
ld.global.cg.u64 %rd41731, [%rd41729];
	}
	// end inline asm
	// begin inline asm
	{	
ld.global.cg.u64 %rd41733, [%rd41731];
	}
	// end inline asm
	// begin inline asm
	{	
ld.global.cg.u64 %rd41735, [%rd41733];
	}
	// end inline asm
	// begin inline asm
	{	
ld.global.cg.u64 %rd41737, [%rd41735];
	}
	// end inline asm
	// begin inline asm
	{	
ld.global.cg.u64 %rd41739, [%rd41737];
	}
	// end inline asm
	// begin inline asm
	{	
ld.global.cg.u64 %rd41741, [%rd41739];
	}
	// end inline asm
	// begin inline asm
	{	
ld.global.cg.u64 %rd41743, [%rd41741];
	}
	// end inline asm
	// begin inline asm
	{	
ld.global.cg.u64 %rd41745, [%rd41743];
	}
	// end inline asm
	// begin inline asm
	{	
ld.global.cg.u64 %rd41747, [%rd41745];
	}
	// end inline asm
	// begin inline asm
	{	
ld.global.cg.u64 %rd41749, [%rd41747];
	}
	// end inline asm
	// begin inline asm
	{	
ld.global.cg.u64 %rd41751, [%rd41749];
	}
	// end inline asm
	// begin inline asm
	{	
ld.global.cg.u64 %rd41753, [%rd41751];
	}
	// end inline asm
	// begin inline asm
	{	
ld.global.cg.u64 %rd41755, [%rd41753];
	}
	// end inline asm
	// begin inline asm
	{	
ld.global.cg.u64 %rd41757, [%rd41755];
	}
	// end inline asm
	// begin inline asm
	{	
ld.global.cg.u64 %rd41759, [%rd41757];
	}
	// end inline asm
	// begin inline asm
	{	
ld.global.cg.u64 %rd41761, [%rd41759];
	}
	// end inline asm
	// begin inline asm
	{	
ld.global.cg.u64 %rd41763, [%rd41761];
	}
	// end inline asm
	// begin inline asm
	{	
ld.global.cg.u64 %rd41765, [%rd41763];
	}
	// end inline asm
	// begin inline asm
	{	
ld.global.cg.u64 %rd41767, [%rd41765];
	}
	// end inline asm
	// begin inline asm
	{	
ld.global.cg.u64 %rd41769, [%rd41767];
	}
	// end inline asm
	// begin inline asm
	{	
ld.global.cg.u64 %rd41771, [%rd41769];
	}
	// end inline asm
	// begin inline asm
	{	
ld.global.cg.u64 %rd41773, [%rd41771];
	}
	// end inline asm
	// begin inline asm
	{	
ld.global.cg.u64 %rd41775, [%rd41773];
	}
	// end inline asm
	// begin inline asm
	{	
ld.global.cg.u64 %rd41777, [%rd41775];
	}
	// end inline asm
	// begin inline asm
	{	
ld.global.cg.u64 %rd41779, [%rd41777];
	}
	// end inline asm
	// begin inline asm
	{	
ld.global.cg.u64 %rd41781, [%rd41779];
	}
	// end inline asm
	// begin inline asm
	{	
ld.global.cg.u64 %rd41783, [%rd41781];
	}
	// end inline asm
	// begin inline asm
	{	
ld.global.cg.u64 %rd41785, [%rd41783];
	}
	// end inline asm
	// begin inline asm
	{	
ld.global.cg.u64 %rd41787, [%rd41785];
	}
	// end inline asm
	// begin inline asm
	{	
ld.global.cg.u64 %rd41789, [%rd41787];
	}
	// end inline asm
	// begin inline asm
	{	
ld.global.cg.u64 %rd41791, [%rd41789];
	}
	// end inline asm
	// begin inline asm
	{	
ld.global.cg.u64 %rd41793, [%rd41791];
	}
	// end inline asm
	// begin inline asm
	{	
ld.global.cg.u64 %rd41795, [%rd41793];
	}
	// end inline asm
	// begin inline asm
	{	
ld.global.cg.u64 %rd41797, [%rd41795];
	}
	// end inline asm
	// begin inline asm
	{	
ld.global.cg.u64 %rd41799, [%rd41797];
	}
	// end inline asm
	// begin inline asm
	{	
ld.global.cg.u64 %rd41801, [%rd41799];
	}
	// end inline asm
	// begin inline asm
	{	
ld.global.cg.u64 %rd41803, [%rd41801];
	}
	// end inline asm
	// begin inline asm
	{	
ld.global.cg.u64 %rd41805, [%rd41803];
	}
	// end inline asm
	// begin inline asm
	{	
ld.global.cg.u64 %rd41807, [%rd41805];
	}
	// end inline asm
	// begin inline asm
	{	
ld.global.cg.u64 %rd41809, [%rd41807];
	}
	// end inline asm
	// begin inline asm
	{	
ld.global.cg.u64 %rd41811, [%rd41809];
	}
	// end inline asm
	// begin inline asm
	{	
ld.global.cg.u64 %rd41813, [%rd41811];
	}
	// end inline asm
	// begin inline asm
	{	
ld.global.cg.u64 %rd41815, [%rd41813];
	}
	// end inline asm
	// begin inline asm
	{	
ld.global.cg.u64 %rd41817, [%rd41815];
	}
	// end inline asm
	// begin inline asm
	{	
ld.global.cg.u64 %rd41819, [%rd41817];
	}
	// end inline asm
	// begin inline asm
	{	
ld.global.cg.u64 %rd41821, [%rd41819];
	}
	// end inline asm
	// begin inline asm
	{	
ld.global.cg.u64 %rd41823, [%rd41821];
	}
	// end inline asm
	// begin inline asm
	{	
ld.global.cg.u64 %rd41825, [%rd41823];
	}
	// end inline asm
	// begin inline asm
	{	
ld.global.cg.u64 %rd41827, [%rd41825];
	}
	// end inline asm
	// begin inline asm
	{	
ld.global.cg.u64 %rd41829, [%rd41827];
	}
	// end inline asm
	// begin inline asm
	{	
ld.global.cg.u64 %rd41831, [%rd41829];
	}
	// end inline asm
	// begin inline asm
	{	
ld.global.cg.u64 %rd41833, [%rd41831];
	}
	// end inline asm
	// begin inline asm
	{	
ld.global.cg.u64 %rd41835, [%rd41833];
	}
	// end inline asm
	// begin inline asm
	{	
ld.global.cg.u64 %rd41837, [%rd41835];
	}
	// end inline asm
	// begin inline asm
	{	
ld.global.cg.u64 %rd41839, [%rd41837];
	}
	// end inline asm
	// begin inline asm
	{	
ld.global.cg.u64 %rd41841, [%rd41839];
	}
	// end inline asm
	// begin inline asm
	{	
ld.global.cg.u64 %rd41843, [%rd41841];
	}
	// end inline asm
	// begin inline asm
	{	
ld.global.cg.u64 %rd41845, [%rd41843];
	}
	// end inline asm
	// begin inline asm
	{	
ld.global.cg.u64 %rd41847, [%rd41845];
	}
	// end inline asm
	// begin inline asm
	{	
ld.global.cg.u64 %rd41849, [%rd41847];
	}
	// end inline asm
	// begin inline asm
	{	
ld.global.cg.u64 %rd41851, [%rd41849];
	}
	// end inline asm
	// begin inline asm
	{	
ld.global.cg.u64 %rd41853, [%rd41851];
	}
	// end inline asm
	// begin inline asm
	{	
ld.global.cg.u64 %rd41855, [%rd41853];
	}
	// end inline asm
	// begin inline asm
	{	
ld.global.cg.u64 %rd41857, [%rd41855];
	}
	// end inline asm
	// begin inline asm
	{	
ld.global.cg.u64 %rd41859, [%rd41857];
	}
	// end inline asm
	// begin inline asm
	{	
ld.global.cg.u64 %rd41861, [%rd41859];
	}
	// end inline asm
	// begin inline asm
	{	
ld.global.cg.u64 %rd41863, [%rd41861];
	}
	// end inline asm
	// begin inline asm
	{	
ld.global.cg.u64 %rd41865, [%rd41863];
	}
	// end inline asm
	// begin inline asm
	{	
ld.global.cg.u64 %rd41867, [%rd41865];
	}
	// end inline asm
	// begin inline asm
	{	
ld.global.cg.u64 %rd41869, [%rd41867];
	}
	// end inline asm
	// begin inline asm
	{	
ld.global.cg.u64 %rd41871, [%rd41869];
	}
	// end inline asm
	// begin inline asm
	{	
ld.global.cg.u64 %rd41873, [%rd41871];
	}
	// end inline asm
	// begin inline asm
	{	
ld.global.cg.u64 %rd41875, [%rd41873];
	}
	// end inline asm
	// begin inline asm
	{	
ld.global.cg.u64 %rd41877, [%rd41875];
	}
	// end inline asm
	// begin inline asm
	{	
ld.global.cg.u64 %rd41879, [%rd41877];
	}
	// end inline asm
	// begin inline asm
	{	
ld.global.cg.u64 %rd41881, [%rd41879];
	}
	// end inline asm
	// begin inline asm
	{	
ld.global.cg.u64 %rd41883, [%rd41881];
	}
	// end inline asm
	// begin inline asm
	{	
ld.global.cg.u64 %rd41885, [%rd41883];
	}
	// end inline asm
	// begin inline asm
	{	
ld.global.cg.u64 %rd41887, [%rd41885];
	}
	// end inline asm
	// begin inline asm
	{	
ld.global.cg.u64 %rd41889, [%rd41887];
	}
	// end inline asm
	// begin inline asm
	{	
ld.global.cg.u64 %rd41891, [%rd41889];
	}
	// end inline asm
	// begin inline asm
	{	
ld.global.cg.u64 %rd41893, [%rd41891];
	}
	// end inline asm
	// begin inline asm
	{	
ld.global.cg.u64 %rd41895, [%rd41893];
	}
	// end inline asm
	// begin inline asm
	{	
ld.global.cg.u64 %rd41897, [%rd41895];
	}
	// end inline asm
	// begin inline asm
	{	
ld.global.cg.u64 %rd41899, [%rd41897];
	}
	// end inline asm
	// begin inline asm
	{	
ld.global.cg.u64 %rd41901, [%rd41899];
	}
	// end inline asm
	// begin inline asm
	{	
ld.global.cg.u64 %rd41903, [%rd41901];
	}
	// end inline asm
	// begin inline asm
	{	
ld.global.cg.u64 %rd41905, [%rd41903];
	}
	// end inline asm
	// begin inline asm
	{	
ld.global.cg.u64 %rd41907, [%rd41905];
	}
	// end inline asm
	// begin inline asm
	{	
ld.global.cg.u64 %rd41909, [%rd41907];
	}
	// end inline asm
	// begin inline asm
	{	
ld.global.cg.u64 %rd41911, [%rd41909];
	}
	// end inline asm
	// begin inline asm
	{	
ld.global.cg.u64 %rd41913, [%rd41911];
	}
	// end inline asm
	// begin inline asm
	{	
ld.global.cg.u64 %rd41915, [%rd41913];
	}
	// end inline asm
	// begin inline asm
	{	
ld.global.cg.u64 %rd41917, [%rd41915];
	}
	// end inline asm
	// begin inline asm
	{	
ld.global.cg.u64 %rd41919, [%rd41917];
	}
	// end inline asm
	// begin inline asm
	{	
ld.global.cg.u64 %rd41921, [%rd41919];
	}
	// end inline asm
	// begin inline asm
	{	
ld.global.cg.u64 %rd41923, [%rd41921];
	}
	// end inline asm
	// begin inline asm
	{	
ld.global.cg.u64 %rd41925, [%rd41923];
	}
	// end inline asm
	// begin inline asm
	{	
ld.global.cg.u64 %rd41927, [%rd41925];
	}
	// end inline asm
	// begin inline asm
	{	
ld.global.cg.u64 %rd41929, [%rd41927];
	}
	// end inline asm
	// begin inline asm
	{	
ld.global.cg.u64 %rd41931, [%rd41929];
	}
	// end inline asm
	// begin inline asm
	{	
ld.global.cg.u64 %rd41933, [%rd41931];
	}
	// end inline asm
	// begin inline asm
	{	
ld.global.cg.u64 %rd41935, [%rd41933];
	}
	// end inline asm
	// begin inline asm
	{	
ld.global.cg.u64 %rd41937, [%rd41935];
	}
	// end inline asm
	// begin inline asm
	{	
ld.global.cg.u64 %rd41939, [%rd41937];
	}
	// end inline asm
	// begin inline asm
	{	
ld.global.cg.u64 %rd41941, [%rd41939];
	}
	// end inline asm
	// begin inline asm
	{	
ld.global.cg.u64 %rd41943, [%rd41941];
	}
	// end inline asm
	// begin inline asm
	{	
ld.global.cg.u64 %rd41945, [%rd41943];
	}
	// end inline asm
	// begin inline asm
	{	
ld.global.cg.u64 %rd41947, [%rd41945];
	}
	// end inline asm
	// begin inline asm
	{	
ld.global.cg.u64 %rd41949, [%rd41947];
	}
	// end inline asm
	// begin inline asm
	{	
ld.global.cg.u64 %rd41951, [%rd41949];
	}
	// end inline asm
	// begin inline asm
	{	
ld.global.cg.u64 %rd41953, [%rd41951];
	}
	// end inline asm
	// begin inline asm
	{	
ld.global.cg.u64 %rd41955, [%rd41953];
	}
	// end inline asm
	// begin inline asm
	{	
ld.global.cg.u64 %rd41957, [%rd41955];
	}
	// end inline asm
	// begin inline asm
	{	
ld.global.cg.u64 %rd41959, [%rd41957];
	}
	// end inline asm
	// begin inline asm
	{	
ld.global.cg.u64 %rd41961, [%rd41959];
	}
	// end inline asm
	// begin inline asm
	{	
ld.global.cg.u64 %rd41963, [%rd41961];
	}
	// end inline asm
	// begin inline asm
	{	
ld.global.cg.u64 %rd41965, [%rd41963];
	}
	// end inline asm
	// begin inline asm
	{	
ld.global.cg.u64 %rd41967, [%rd41965];
	}
	// end inline asm
	// begin inline asm
	{	
ld.global.cg.u64 %rd41969, [%rd41967];
	}
	// end inline asm
	// begin inline asm
	{	
ld.global.cg.u64 %rd41971, [%rd41969];
	}
	// end inline asm
	// begin inline asm
	{	
ld.global.cg.u64 %rd41973, [%rd41971];
	}
	// end inline asm
	// begin inline asm
	{	
ld.global.cg.u64 %rd41975, [%rd41973];
	}
	// end inline asm
	// begin inline asm
	{	
ld.global.cg.u64 %rd41977, [%rd41975];
	}
	// end inline asm
	// begin inline asm
	{	
ld.global.cg.u64 %rd41979, [%rd41977];
	}
	// end inline asm
	// begin inline asm
	{	
ld.global.cg.u64 %rd41981, [%rd41979];
	}
	// end inline asm
	// begin inline asm
	{	
ld.global.cg.u64 %rd41983, [%rd41981];
	}
	// end inline asm
	// begin inline asm
	{	
ld.global.cg.u64 %rd41985, [%rd41983];
	}
	// end inline asm
	// begin inline asm
	{	
ld.global.cg.u64 %rd41987, [%rd41985];
	}
	// end inline asm
	// begin inline asm
	{	
ld.global.cg.u64 %rd41989, [%rd41987];
	}
	// end inline asm
	// begin inline asm
	{	
ld.global.cg.u64 %rd41991, [%rd41989];
	}
	// end inline asm
	// begin inline asm
	{	
ld.global.cg.u64 %rd41993, [%rd41991];
	}
	// end inline asm
	// begin inline asm
	{	
ld.global.cg.u64 %rd41995, [%rd41993];
	}
	// end inline asm
	// begin inline asm
	{	
ld.global.cg.u64 %rd41997, [%rd41995];
	}
	// end inline asm
	// begin inline asm
	{	
ld.global.cg.u64 %rd41999, [%rd41997];
	}
	// end inline asm
	// begin inline asm
	{	
ld.global.cg.u64 %rd42001, [%rd41999];
	}
	// end inline asm
	// begin inline asm
	{	
ld.global.cg.u64 %rd42003, [%rd42001];
	}
	// end inline asm
	// begin inline asm
	{	
ld.global.cg.u64 %rd42005, [%rd42003];
	}
	// end inline asm
	// begin inline asm
	{	
ld.global.cg.u64 %rd42007, [%rd42005];
	}
	// end inline asm
	// begin inline asm
	{	
ld.global.cg.u64 %rd42009, [%rd42007];
	}
	// end inline asm
	// begin inline asm
	{	
ld.global.cg.u64 %rd42011, [%rd42009];
	}
	// end inline asm
	// begin inline asm
	{	
ld.global.cg.u64 %rd42013, [%rd42011];
	}
	// end inline asm
	// begin inline asm
	{	
ld.global.cg.u64 %rd42015, [%rd42013];
	}
	// end inline asm
	// begin inline asm
	{	
ld.global.cg.u64 %rd42017, [%rd42015];
	}
	// end inline asm
	// begin inline asm
	{	
ld.global.cg.u64 %rd42019, [%rd42017];
	}
	// end inline asm
	// begin inline asm
	{	
ld.global.cg.u64 %rd42021, [%rd42019];
	}
	// end inline asm
	// begin inline asm
	{	
ld.global.cg.u64 %rd42023, [%rd42021];
	}
	// end inline asm
	// begin inline asm
	{	
ld.global.cg.u64 %rd42025, [%rd42023];
	}
	// end inline asm
	// begin inline asm
	{	
ld.global.cg.u64 %rd42027, [%rd42025];
	}
	// end inline asm
	// begin inline asm
	{	
ld.global.cg.u64 %rd42029, [%rd42027];
	}
	// end inline asm
	// begin inline asm
	{	
ld.global.cg.u64 %rd42031, [%rd42029];
	}
	// end inline asm
	// begin inline asm
	{	
ld.global.cg.u64 %rd42033, [%rd42031];
	}
	// end inline asm
	// begin inline asm
	{	
ld.global.cg.u64 %rd42035, [%rd42033];
	}
	// end inline asm
	// begin inline asm
	{	
ld.global.cg.u64 %rd42037, [%rd42035];
	}
	// end inline asm
	// begin inline asm
	{	
ld.global.cg.u64 %rd42039, [%rd42037];
	}
	// end inline asm
	// begin inline asm
	{	
ld.global.cg.u64 %rd42041, [%rd42039];
	}
	// end inline asm
	// begin inline asm
	{	
ld.global.cg.u64 %rd42043, [%rd42041];
	}
	// end inline asm
	// begin inline asm
	{	
ld.global.cg.u64 %rd42045, [%rd42043];
	}
	// end inline asm
	// begin inline asm
	{	
ld.global.cg.u64 %rd42047, [%rd42045];
	}
	// end inline asm
	// begin inline asm
	{	
ld.global.cg.u64 %rd42049, [%rd42047];
	}
	// end inline asm
	// begin inline asm
	{	
ld.global.cg.u64 %rd42051, [%rd42049];
	}
	// end inline asm
	// begin inline asm
	{	
ld.global.cg.u64 %rd42053, [%rd42051];
	}
	// end inline asm
	// begin inline asm
	{	
ld.global.cg.u64 %rd42055, [%rd42053];
	}
	// end inline asm
	// begin inline asm
	{	
ld.global.cg.u64 %rd42057, [%rd42055];
	}
	// end inline asm
	// begin inline asm
	{	
ld.global.cg.u64 %rd42059, [%rd42057];
	}
	// end inline asm
	// begin inline asm
	{	
ld.global.cg.u64 %rd42061, [%rd42059];
	}
	// end inline asm
	// begin inline asm
	{	
ld.global.cg.u64 %rd42063, [%rd42061];
	}
	// end inline asm
	// begin inline asm
	{	
ld.global.cg.u64 %rd42065, [%rd42063];
	}
	// end inline asm
	// begin inline asm
	{	
ld.global.cg.u64 %rd42067, [%rd42065];
	}
	// end inline asm
	// begin inline asm
	{	
ld.global.cg.u64 %rd42069, [%rd42067];
	}
	// end inline asm
	// begin inline asm
	{	
ld.global.cg.u64 %rd42071, [%rd42069];
	}
	// end inline asm
	// begin inline asm
	{	
ld.global.cg.u64 %rd42073, [%rd42071];
	}
	// end inline asm
	// begin inline asm
	{	
ld.global.cg.u64 %rd42075, [%rd42073];
	}
	// end inline asm
	// begin inline asm
	{	
ld.global.cg.u64 %rd42077, [%rd42075];
	}
	// end inline asm
	// begin inline asm
	{	
ld.global.cg.u64 %rd42079, [%rd42077];
	}
	// end inline asm
	// begin inline asm
	{	
ld.global.cg.u64 %rd42081, [%rd42079];
	}
	// end inline asm
	// begin inline asm
	{	
ld.global.cg.u64 %rd42083, [%rd42081];
	}
	// end inline asm
	// begin inline asm
	{	
ld.global.cg.u64 %rd42085, [%rd42083];
	}
	// end inline asm
	// begin inline asm
	{	
ld.global.cg.u64 %rd42087, [%rd42085];
	}
	// end inline asm
	// begin inline asm
	{	
ld.global.cg.u64 %rd42089, [%rd42087];
	}
	// end inline asm
	// begin inline asm
	{	
ld.global.cg.u64 %rd42091, [%rd42089];
	}
	// end inline asm
	// begin inline asm
	{	
ld.global.cg.u64 %rd42093, [%rd42091];
	}
	// end inline asm
	// begin inline asm
	{	
ld.global.cg.u64 %rd42095, [%rd42093];
	}
	// end inline asm
	// begin inline asm
	{	
ld.global.cg.u64 %rd42097, [%rd42095];
	}
	// end inline asm
	// begin inline asm
	{	
ld.global.cg.u64 %rd42099, [%rd42097];
	}
	// end inline asm
	// begin inline asm
	{	
ld.global.cg.u64 %rd42101, [%rd42099];
	}
	// end inline asm
	// begin inline asm
	{	
ld.global.cg.u64 %rd42103, [%rd42101];
	}
	// end inline asm
	// begin inline asm
	{	
ld.global.cg.u64 %rd42105, [%rd42103];
	}
	// end inline asm
	// begin inline asm
	{	
ld.global.cg.u64 %rd42107, [%rd42105];
	}
	// end inline asm
	// begin inline asm
	{	
ld.global.cg.u64 %rd42109, [%rd42107];
	}
	// end inline asm
	// begin inline asm
	{	
ld.global.cg.u64 %rd42111, [%rd42109];
	}
	// end inline asm
	// begin inline asm
	{	
ld.global.cg.u64 %rd42113, [%rd42111];
	}
	// end inline asm
	// begin inline asm
	{	
ld.global.cg.u64 %rd42115, [%rd42113];
	}
	// end inline asm
	// begin inline asm
	{	
ld.global.cg.u64 %rd42117, [%rd42115];
	}
	// end inline asm
	// begin inline asm
	{	
ld.global.cg.u64 %rd42119, [%rd42117];
	}
	// end inline asm
	// begin inline asm
	{	
ld.global.cg.u64 %rd42121, [%rd42119];
	}
	// end inline asm
	// begin inline asm
	{	
ld.global.cg.u64 %rd42123, [%rd42121];
	}
	// end inline asm
	// begin inline asm
	{	
ld.global.cg.u64 %rd42125, [%rd42123];
	}
	// end inline asm
	// begin inline asm
	{	
ld.global.cg.u64 %rd42127, [%rd42125];
	}
	// end inline asm
	// begin inline asm
	{	
ld.global.cg.u64 %rd42129, [%rd42127];
	}
	// end inline asm
	// begin inline asm
	{	
ld.global.cg.u64 %rd42131, [%rd42129];
	}
	// end inline asm
	// begin inline asm
	{	
ld.global.cg.u64 %rd42133, [%rd42131];
	}
	// end inline asm
	// begin inline asm
	{	
ld.global.cg.u64 %rd42135, [%rd42133];
	}
	// end inline asm
	// begin inline asm
	{	
ld.global.cg.u64 %rd42137, [%rd42135];
	}
	// end inline asm
	// begin inline asm
	{	
ld.global.cg.u64 %rd42139, [%rd42137];
	}
	// end inline asm
	// begin inline asm
	{	
ld.global.cg.u64 %rd42141, [%rd42139];
	}
	// end inline asm
	// begin inline asm
	{	
ld.global.cg.u64 %rd42143, [%rd42141];
	}
	// end inline asm
	// begin inline asm
	{	
ld.global.cg.u64 %rd42145, [%rd42143];
	}
	// end inline asm
	// begin inline asm
	{	
ld.global.cg.u64 %rd42147, [%rd42145];
	}
	// end inline asm
	// begin inline asm
	{	
ld.global.cg.u64 %rd42149, [%rd42147];
	}
	// end inline asm
	// begin inline asm
	{	
ld.global.cg.u64 %rd42151, [%rd42149];
	}
	// end inline asm
	// begin inline asm
	{	
ld.global.cg.u64 %rd42153, [%rd42151];
	}
	// end inline asm
	// begin inline asm
	{	
ld.global.cg.u64 %rd42155, [%rd42153];
	}
	// end inline asm
	// begin inline asm
	{	
ld.global.cg.u64 %rd42157, [%rd42155];
	}
	// end inline asm
	// begin inline asm
	{	
ld.global.cg.u64 %rd42159, [%rd42157];
	}
	// end inline asm
	// begin inline asm
	{	
ld.global.cg.u64 %rd42161, [%rd42159];
	}
	// end inline asm
	// begin inline asm
	{	
ld.global.cg.u64 %rd42163, [%rd42161];
	}
	// end inline asm
	// begin inline asm
	{	
ld.global.cg.u64 %rd42165, [%rd42163];
	}
	// end inline asm
	// begin inline asm
	{	
ld.global.cg.u64 %rd42167, [%rd42165];
	}
	// end inline asm
	// begin inline asm
	{	
ld.global.cg.u64 %rd42169, [%rd42167];
	}
	// end inline asm
	// begin inline asm
	{	
ld.global.cg.u64 %rd42171, [%rd42169];
	}
	// end inline asm
	// begin inline asm
	{	
ld.global.cg.u64 %rd42173, [%rd42171];
	}
	// end inline asm
	// begin inline asm
	{	
ld.global.cg.u64 %rd42175, [%rd42173];
	}
	// end inline asm
	// begin inline asm
	{	
ld.global.cg.u64 %rd42177, [%rd42175];
	}
	// end inline asm
	// begin inline asm
	{	
ld.global.cg.u64 %rd42179, [%rd42177];
	}
	// end inline asm
	// begin inline asm
	{	
ld.global.cg.u64 %rd42181, [%rd42179];
	}
	// end inline asm
	// begin inline asm
	{	
ld.global.cg.u64 %rd42183, [%rd42181];
	}
	// end inline asm
	// begin inline asm
	{	
ld.global.cg.u64 %rd42185, [%rd42183];
	}
	// end inline asm
	// begin inline asm
	{	
ld.global.cg.u64 %rd42187, [%rd42185];
	}
	// end inline asm
	// begin inline asm
	{	
ld.global.cg.u64 %rd42189, [%rd42187];
	}
	// end inline asm
	// begin inline asm
	{	
ld.global.cg.u64 %rd42191, [%rd42189];
	}
	// end inline asm
	// begin inline asm
	{	
ld.global.cg.u64 %rd42193, [%rd42191];
	}
	// end inline asm
	// begin inline asm
	{	
ld.global.cg.u64 %rd42195, [%rd42193];
	}
	// end inline asm
	// begin inline asm
	{	
ld.global.cg.u64 %rd42197, [%rd42195];
	}
	// end inline asm
	// begin inline asm
	{	
ld.global.cg.u64 %rd42199, [%rd42197];
	}
	// end inline asm
	// begin inline asm
	{	
ld.global.cg.u64 %rd42201, [%rd42199];
	}
	// end inline asm
	// begin inline asm
	{	
ld.global.cg.u64 %rd42203, [%rd42201];
	}
	// end inline asm
	// begin inline asm
	{	
ld.global.cg.u64 %rd42205, [%rd42203];
	}
	// end inline asm
	// begin inline asm
	{	
ld.global.cg.u64 %rd42207, [%rd42205];
	}
	// end inline asm
	// begin inline asm
	{	
ld.global.cg.u64 %rd42209, [%rd42207];
	}
	// end inline asm
	// begin inline asm
	{	
ld.global.cg.u64 %rd42211, [%rd42209];
	}
	// end inline asm
	// begin inline asm
	{	
ld.global.cg.u64 %rd42213, [%rd42211];
	}
	// end inline asm
	// begin inline asm
	{	
ld.global.cg.u64 %rd42215, [%rd42213];
	}
	// end inline asm
	// begin inline asm
	{	
ld.global.cg.u64 %rd42217, [%rd42215];
	}
	// end inline asm
	// begin inline asm
	{	
ld.global.cg.u64 %rd42219, [%rd42217];
	}
	// end inline asm
	// begin inline asm
	{	
ld.global.cg.u64 %rd42221, [%rd42219];
	}
	// end inline asm
	// begin inline asm
	{	
ld.global.cg.u64 %rd42223, [%rd42221];
	}
	// end inline asm
	// begin inline asm
	{	
ld.global.cg.u64 %rd42225, [%rd42223];
	}
	// end inline asm
	// begin inline asm
	{	
ld.global.cg.u64 %rd42227, [%rd42225];
	}
	// end inline asm
	// begin inline asm
	{	
ld.global.cg.u64 %rd42229, [%rd42227];
	}
	// end inline asm
	// begin inline asm
	{	
ld.global.cg.u64 %rd42231, [%rd42229];
	}
	// end inline asm
	// begin inline asm
	{	
ld.global.cg.u64 %rd42233, [%rd42231];
	}
	// end inline asm
	// begin inline asm
	{	
ld.global.cg.u64 %rd42235, [%rd42233];
	}
	// end inline asm
	// begin inline asm
	{	
ld.global.cg.u64 %rd42237, [%rd42235];
	}
	// end inline asm
	// begin inline asm
	{	
ld.global.cg.u64 %rd42239, [%rd42237];
	}
	// end inline asm
	// begin inline asm
	{	
ld.global.cg.u64 %rd42241, [%rd42239];
	}
	// end inline asm
	// begin inline asm
	{	
ld.global.cg.u64 %rd42243, [%rd42241];
	}
	// end inline asm
	// begin inline asm
	{	
ld.global.cg.u64 %rd42245, [%rd42243];
	}
	// end inline asm
	// begin inline asm
	{	
ld.global.cg.u64 %rd42247, [%rd42245];
	}
	// end inline asm
	// begin inline asm
	{	
ld.global.cg.u64 %rd42249, [%rd42247];
	}
	// end inline asm
	// begin inline asm
	{	
ld.global.cg.u64 %rd42251, [%rd42249];
	}
	// end inline asm
	// begin inline asm
	{	
ld.global.cg.u64 %rd42253, [%rd42251];
	}
	// end inline asm
	// begin inline asm
	{	
ld.global.cg.u64 %rd42255, [%rd42253];
	}
	// end inline asm
	// begin inline asm
	{	
ld.global.cg.u64 %rd42257, [%rd42255];
	}
	// end inline asm
	// begin inline asm
	{	
ld.global.cg.u64 %rd42259, [%rd42257];
	}
	// end inline asm
	// begin inline asm
	{	
ld.global.cg.u64 %rd42261, [%rd42259];
	}
	// end inline asm
	// begin inline asm
	{	
ld.global.cg.u64 %rd42263, [%rd42261];
	}
	// end inline asm
	// begin inline asm
	{	
ld.global.cg.u64 %rd42265, [%rd42263];
	}
	// end inline asm
	// begin inline asm
	{	
ld.global.cg.u64 %rd42267, [%rd42265];
	}
	// end inline asm
	// begin inline asm
	{	
ld.global.cg.u64 %rd42269, [%rd42267];
	}
	// end inline asm
	// begin inline asm
	{	
ld.global.cg.u64 %rd42271, [%rd42269];
	}
	// end inline asm
	// begin inline asm
	{	
ld.global.cg.u64 %rd42273, [%rd42271];
	}
	// end inline asm
	// begin inline asm
	{	
ld.global.cg.u64 %rd42275, [%rd42273];
	}
	// end inline asm
	// begin inline asm
	{	
ld.global.cg.u64 %rd42277, [%rd42275];
	}
	// end inline asm
	// begin inline asm
	{	
ld.global.cg.u64 %rd42279, [%rd42277];
	}
	// end inline asm
	// begin inline asm
	{	
ld.global.cg.u64 %rd42281, [%rd42279];
	}
	// end inline asm
	// begin inline asm
	{	
ld.global.cg.u64 %rd42283, [%rd42281];
	}
	// end inline asm
	// begin inline asm
	{	
ld.global.cg.u64 %rd42285, [%rd42283];
	}
	// end inline asm
	// begin inline asm
	{	
ld.global.cg.u64 %rd42287, [%rd42285];
	}
	// end inline asm
	// begin inline asm
	{	
ld.global.cg.u64 %rd42289, [%rd42287];
	}
	// end inline asm
	// begin inline asm
	{	
ld.global.cg.u64 %rd42291, [%rd42289];
	}
	// end inline asm
	// begin inline asm
	{	
ld.global.cg.u64 %rd42293, [%rd42291];
	}
	// end inline asm
	// begin inline asm
	{	
ld.global.cg.u64 %rd42295, [%rd42293];
	}
	// end inline asm
	// begin inline asm
	{	
ld.global.cg.u64 %rd42297, [%rd42295];
	}
	// end inline asm
	// begin inline asm
	{	
ld.global.cg.u64 %rd42299, [%rd42297];
	}
	// end inline asm
	// begin inline asm
	{	
ld.global.cg.u64 %rd42301, [%rd42299];
	}
	// end inline asm
	// begin inline asm
	{	
ld.global.cg.u64 %rd42303, [%rd42301];
	}
	// end inline asm
	// begin inline asm
	{	
ld.global.cg.u64 %rd42305, [%rd42303];
	}
	// end inline asm
	// begin inline asm
	{	
ld.global.cg.u64 %rd42307, [%rd42305];
	}
	// end inline asm
	// begin inline asm
	{	
ld.global.cg.u64 %rd42309, [%rd42307];
	}
	// end inline asm
	// begin inline asm
	{	
ld.global.cg.u64 %rd42311, [%rd42309];
	}
	// end inline asm
	// begin inline asm
	{	
ld.global.cg.u64 %rd42313, [%rd42311];
	}
	// end inline asm
	// begin inline asm
	{	
ld.global.cg.u64 %rd42315, [%rd42313];
	}
	// end inline asm
	// begin inline asm
	{	
ld.global.cg.u64 %rd42317, [%rd42315];
	}
	// end inline asm
	// begin inline asm
	{	
ld.global.cg.u64 %rd42319, [%rd42317];
	}
	// end inline asm
	// begin inline asm
	{	
ld.global.cg.u64 %rd42321, [%rd42319];
	}
	// end inline asm
	// begin inline asm
	{	
ld.global.cg.u64 %rd42323, [%rd42321];
	}
	// end inline asm
	// begin inline asm
	{	
ld.global.cg.u64 %rd42325, [%rd42323];
	}
	// end inline asm
	// begin inline asm
	{	
ld.global.cg.u64 %rd42327, [%rd42325];
	}
	// end inline asm
	// begin inline asm
	{	
ld.global.cg.u64 %rd42329, [%rd42327];
	}
	// end inline asm
	// begin inline asm
	{	
ld.global.cg.u64 %rd42331, [%rd42329];
	}
	// end inline asm
	// begin inline asm
	{	
ld.global.cg.u64 %rd42333, [%rd42331];
	}
	// end inline asm
	// begin inline asm
	{	
ld.global.cg.u64 %rd42335, [%rd42333];
	}
	// end inline asm
	// begin inline asm
	{	
ld.global.cg.u64 %rd42337, [%rd42335];
	}
	// end inline asm
	// begin inline asm
	{	
ld.global.cg.u64 %rd42339, [%rd42337];
	}
	// end inline asm
	// begin inline asm
	{	
ld.global.cg.u64 %rd42341, [%rd42339];
	}
	// end inline asm
	// begin inline asm
	{	
ld.global.cg.u64 %rd42343, [%rd42341];
	}
	// end inline asm
	// begin inline asm
	{	
ld.global.cg.u64 %rd42345, [%rd42343];
	}
	// end inline asm
	// begin inline asm
	{	
ld.global.cg.u64 %rd42347, [%rd42345];
	}
	// end inline asm
	// begin inline asm
	{	
ld.global.cg.u64 %rd42349, [%rd42347];
	}
	// end inline asm
	// begin inline asm
	{	
ld.global.cg.u64 %rd42351, [%rd42349];
	}
	// end inline asm
	// begin inline asm
	{	
ld.global.cg.u64 %rd42353, [%rd42351];
	}
	// end inline asm
	// begin inline asm
	{	
ld.global.cg.u64 %rd42355, [%rd42353];
	}
	// end inline asm
	// begin inline asm
	{	
ld.global.cg.u64 %rd42357, [%rd42355];
	}
	// end inline asm
	// begin inline asm
	{	
ld.global.cg.u64 %rd42359, [%rd42357];
	}
	// end inline asm
	// begin inline asm
	{	
ld.global.cg.u64 %rd42361, [%rd42359];
	}
	// end inline asm
	// begin inline asm
	{	
ld.global.cg.u64 %rd42363, [%rd42361];
	}
	// end inline asm
	// begin inline asm
	{	
ld.global.cg.u64 %rd42365, [%rd42363];
	}
	// end inline asm
	// begin inline asm
	{	
ld.global.cg.u64 %rd42367, [%rd42365];
	}
	// end inline asm
	// begin inline asm
	{	
ld.global.cg.u64 %rd42369, [%rd42367];
	}
	// end inline asm
	// begin inline asm
	{	
ld.global.cg.u64 %rd42371, [%rd42369];
	}
	// end inline asm
	// begin inline asm
	{	
ld.global.cg.u64 %rd42373, [%rd42371];
	}
	// end inline asm
	// begin inline asm
	{	
ld.global.cg.u64 %rd42375, [%rd42373];
	}
	// end inline asm
	// begin inline asm
	{	
ld.global.cg.u64 %rd42377, [%rd42375];
	}
	// end inline asm
	// begin inline asm
	{	
ld.global.cg.u64 %rd42379, [%rd42377];
	}
	// end inline asm
	// begin inline asm
	{	
ld.global.cg.u64 %rd42381, [%rd42379];
	}
	// end inline asm
	// begin inline asm
	{	
ld.global.cg.u64 %rd42383, [%rd42381];
	}
	// end inline asm
	// begin inline asm
	{	
ld.global.cg.u64 %rd42385, [%rd42383];
	}
	// end inline asm
	// begin inline asm
	{	
ld.global.cg.u64 %rd42387, [%rd42385];
	}
	// end inline asm
	// begin inline asm
	{	
ld.global.cg.u64 %rd42389, [%rd42387];
	}
	// end inline asm
	// begin inline asm
	{	
ld.global.cg.u64 %rd42391, [%rd42389];
	}
	// end inline asm
	// begin inline asm
	{	
ld.global.cg.u64 %rd42393, [%rd42391];
	}
	// end inline asm
	// begin inline asm
	{	
ld.global.cg.u64 %rd42395, [%rd42393];
	}
	// end inline asm
	// begin inline asm
	{	
ld.global.cg.u64 %rd42397, [%rd42395];
	}
	// end inline asm
	// begin inline asm
	{	
ld.global.cg.u64 %rd42399, [%rd42397];
	}
	// end inline asm
	// begin inline asm
	{	
ld.global.cg.u64 %rd42401, [%rd42399];
	}
	// end inline asm
	// begin inline asm
	{	
ld.global.cg.u64 %rd42403, [%rd42401];
	}
	// end inline asm
	// begin inline asm
	{	
ld.global.cg.u64 %rd42405, [%rd42403];
	}
	// end inline asm
	// begin inline asm
	{	
ld.global.cg.u64 %rd42407, [%rd42405];
	}
	// end inline asm
	// begin inline asm
	{	
ld.global.cg.u64 %rd42409, [%rd42407];
	}
	// end inline asm
	// begin inline asm
	{	
ld.global.cg.u64 %rd42411, [%rd42409];
	}
	// end inline asm
	// begin inline asm
	{	
ld.global.cg.u64 %rd42413, [%rd42411];
	}
	// end inline asm
	// begin inline asm
	{	
ld.global.cg.u64 %rd42415, [%rd42413];
	}
	// end inline asm
	// begin inline asm
	{	
ld.global.cg.u64 %rd42417, [%rd42415];
	}
	// end inline asm
	// begin inline asm
	{	
ld.global.cg.u64 %rd42419, [%rd42417];
	}
	// end inline asm
	// begin inline asm
	{	
ld.global.cg.u64 %rd42421, [%rd42419];
	}
	// end inline asm
	// begin inline asm
	{	
ld.global.cg.u64 %rd42423, [%rd42421];
	}
	// end inline asm
	// begin inline asm
	{	
ld.global.cg.u64 %rd42425, [%rd42423];
	}
	// end inline asm
	// begin inline asm
	{	
ld.global.cg.u64 %rd42427, [%rd42425];
	}
	// end inline asm
	// begin inline asm
	{	
ld.global.cg.u64 %rd42429, [%rd42427];
	}
	// end inline asm
	// begin inline asm
	{	
ld.global.cg.u64 %rd42431, [%rd42429];
	}
	// end inline asm
	// begin inline asm
	{	
ld.global.cg.u64 %rd42433, [%rd42431];
	}
	// end inline asm
	// begin inline asm
	{	
ld.global.cg.u64 %rd42435, [%rd42433];
	}
	// end inline asm
	// begin inline asm
	{	
ld.global.cg.u64 %rd42437, [%rd42435];
	}
	// end inline asm
	// begin inline asm
	{	
ld.global.cg.u64 %rd42439, [%rd42437];
	}
	// end inline asm
	// begin inline asm
	{	
ld.global.cg.u64 %rd42441, [%rd42439];
	}
	// end inline asm
	// begin inline asm
	{	
ld.global.cg.u64 %rd42443, [%rd42441];
	}
	// end inline asm
	// begin inline asm
	{	
ld.global.cg.u64 %rd42445, [%rd42443];
	}
	// end inline asm
	// begin inline asm
	{	
ld.global.cg.u64 %rd42447, [%rd42445];
	}
	// end inline asm
	// begin inline asm
	{	
ld.global.cg.u64 %rd42449, [%rd42447];
	}
	// end inline asm
	// begin inline asm
	{	
ld.global.cg.u64 %rd42451, [%rd42449];
	}
	// end inline asm
	// begin inline asm
	{	
ld.global.cg.u64 %rd42453, [%rd42451];
	}
	// end inline asm
	// begin inline asm
	{	
ld.global.cg.u64 %rd42455, [%rd42453];
	}
	// end inline asm
	// begin inline asm
	{	
ld.global.cg.u64 %rd42457, [%rd42455];
	}
	// end inline asm
	// begin inline asm
	{	
ld.global.cg.u64 %rd42459, [%rd42457];
	}
	// end inline asm
	// begin inline asm
	{	
ld.global.cg.u64 %rd42461, [%rd42459];
	}
	// end inline asm
	// begin inline asm
	{	
ld.global.cg.u64 %rd42463, [%rd42461];
	}
	// end inline asm
	// begin inline asm
	{	
ld.global.cg.u64 %rd42465, [%rd42463];
	}
	// end inline asm
	// begin inline asm
	{	
ld.global.cg.u64 %rd42467, [%rd42465];
	}
	// end inline asm
	// begin inline asm
	{	
ld.global.cg.u64 %rd42469, [%rd42467];
	}
	// end inline asm
	// begin inline asm
	{	
ld.global.cg.u64 %rd42471, [%rd42469];
	}
	// end inline asm
	// begin inline asm
	{	
ld.global.cg.u64 %rd42473, [%rd42471];
	}
	// end inline asm
	// begin inline asm
	{	
ld.global.cg.u64 %rd42475, [%rd42473];
	}
	// end inline asm
	// begin inline asm
	{	
ld.global.cg.u64 %rd42477, [%rd42475];
	}
	// end inline asm
	// begin inline asm
	{	
ld.global.cg.u64 %rd42479, [%rd42477];
	}
	// end inline asm
	// begin inline asm
	{	
ld.global.cg.u64 %rd42481, [%rd42479];
	}
	// end inline asm
	// begin inline asm
	{	
ld.global.cg.u64 %rd42483, [%rd42481];
	}
	// end inline asm
	// begin inline asm
	{	
ld.global.cg.u64 %rd42485, [%rd42483];
	}
	// end inline asm
	// begin inline asm
	{	
ld.global.cg.u64 %rd42487, [%rd42485];
	}
	// end inline asm
	// begin inline asm
	{	
ld.global.cg.u64 %rd42489, [%rd42487];
	}
	// end inline asm
	// begin inline asm
	{	
ld.global.cg.u64 %rd42491, [%rd42489];
	}
	// end inline asm
	// begin inline asm
	{	
ld.global.cg.u64 %rd42493, [%rd42491];
	}
	// end inline asm
	// begin inline asm
	{	
ld.global.cg.u64 %rd42495, [%rd42493];
	}
	// end inline asm
	// begin inline asm
	{	
ld.global.cg.u64 %rd42497, [%rd42495];
	}
	// end inline asm
	// begin inline asm
	{	
ld.global.cg.u64 %rd42499, [%rd42497];
	}
	// end inline asm
	// begin inline asm
	{	
ld.global.cg.u64 %rd42501, [%rd42499];
	}
	// end inline asm
	// begin inline asm
	{	
ld.global.cg.u64 %rd42503, [%rd42501];
	}
	// end inline asm
	// begin inline asm
	{	
ld.global.cg.u64 %rd42505, [%rd42503];
	}
	// end inline asm
	// begin inline asm
	{	
ld.global.cg.u64 %rd42507, [%rd42505];
	}
	// end inline asm
	// begin inline asm
	{	
ld.global.cg.u64 %rd42509, [%rd42507];
	}
	// end inline asm
	// begin inline asm
	{	
ld.global.cg.u64 %rd42511, [%rd42509];
	}
	// end inline asm
	// begin inline asm
	{	
ld.global.cg.u64 %rd42513, [%rd42511];
	}
	// end inline asm
	// begin inline asm
	{	
ld.global.cg.u64 %rd42515, [%rd42513];
	}
	// end inline asm
	// begin inline asm
	{	
ld.global.cg.u64 %rd42517, [%rd42515];
	}
	// end inline asm
	// begin inline asm
	{	
ld.global.cg.u64 %rd42519, [%rd42517];
	}
	// end inline asm
	// begin inline asm
	{	
ld.global.cg.u64 %rd42521, [%rd42519];
	}
	// end inline asm
	// begin inline asm
	{	
ld.global.cg.u64 %rd42523, [%rd42521];
	}
	// end inline asm
	// begin inline asm
	{	
ld.global.cg.u64 %rd42525, [%rd42523];
	}
	// end inline asm
	// begin inline asm
	{	
ld.global.cg.u64 %rd42527, [%rd42525];
	}
	// end inline asm
	// begin inline asm
	{	
ld.global.cg.u64 %rd42529, [%rd42527];
	}
	// end inline asm
	// begin inline asm
	{	
ld.global.cg.u64 %rd42531, [%rd42529];
	}
	// end inline asm
	// begin inline asm
	{	
ld.global.cg.u64 %rd42533, [%rd42531];
	}
	// end inline asm
	// begin inline asm
	{	
ld.global.cg.u64 %rd42535, [%rd42533];
	}
	// end inline asm
	// begin inline asm
	{	
ld.global.cg.u64 %rd42537, [%rd42535];
	}
	// end inline asm
	// begin inline asm
	{	
ld.global.cg.u64 %rd42539, [%rd42537];
	}
	// end inline asm
	// begin inline asm
	{	
ld.global.cg.u64 %rd42541, [%rd42539];
	}
	// end inline asm
	// begin inline asm
	{	
ld.global.cg.u64 %rd42543, [%rd42541];
	}
	// end inline asm
	// begin inline asm
	{	
ld.global.cg.u64 %rd42545, [%rd42543];
	}
	// end inline asm
	// begin inline asm
	{	
ld.global.cg.u64 %rd42547, [%rd42545];
	}
	// end inline asm
	// begin inline asm
	{	
ld.global.cg.u64 %rd42549, [%rd42547];
	}
	// end inline asm
	// begin inline asm
	{	
ld.global.cg.u64 %rd42551, [%rd42549];
	}
	// end inline asm
	// begin inline asm
	{	
ld.global.cg.u64 %rd42553, [%rd42551];
	}
	// end inline asm
	// begin inline asm
	{	
ld.global.cg.u64 %rd42555, [%rd42553];
	}
	// end inline asm
	// begin inline asm
	{	
ld.global.cg.u64 %rd42557, [%rd42555];
	}
	// end inline asm
	// begin inline asm
	{	
ld.global.cg.u64 %rd42559, [%rd42557];
	}
	// end inline asm
	// begin inline asm
	{	
ld.global.cg.u64 %rd42561, [%rd42559];
	}
	// end inline asm
	// begin inline asm
	{	
ld.global.cg.u64 %rd42563, [%rd42561];
	}
	// end inline asm
	// begin inline asm
	{	
ld.global.cg.u64 %rd42565, [%rd42563];
	}
	// end inline asm
	// begin inline asm
	{	
ld.global.cg.u64 %rd42567, [%rd42565];
	}
	// end inline asm
	// begin inline asm
	{	
ld.global.cg.u64 %rd42569, [%rd42567];
	}
	// end inline asm
	// begin inline asm
	{	
ld.global.cg.u64 %rd42571, [%rd42569];
	}
	// end inline asm
	// begin inline asm
	{	
ld.global.cg.u64 %rd42573, [%rd42571];
	}
	// end inline asm
	// begin inline asm
	{	
ld.global.cg.u64 %rd42575, [%rd42573];
	}
	// end inline asm
	// begin inline asm
	{	
ld.global.cg.u64 %rd42577, [%rd42575];
	}
	// end inline asm
	// begin inline asm
	{	
ld.global.cg.u64 %rd42579, [%rd42577];
	}
	// end inline asm
	// begin inline asm
	{	
ld.global.cg.u64 %rd42581, [%rd42579];
	}
	// end inline asm
	// begin inline asm
	{	
ld.global.cg.u64 %rd42583, [%rd42581];
	}
	// end inline asm
	// begin inline asm
	{	
ld.global.cg.u64 %rd42585, [%rd42583];
	}
	// end inline asm
	// begin inline asm
	{	
ld.global.cg.u64 %rd42587, [%rd42585];
	}
	// end inline asm
	// begin inline asm
	{	
ld.global.cg.u64 %rd42589, [%rd42587];
	}
	// end inline asm
	// begin inline asm
	{	
ld.global.cg.u64 %rd42591, [%rd42589];
	}
	// end inline asm
	// begin inline asm
	{	
ld.global.cg.u64 %rd42593, [%rd42591];
	}
	// end inline asm
	// begin inline asm
	{	
ld.global.cg.u64 %rd42595, [%rd42593];
	}
	// end inline asm
	// begin inline asm
	{	
ld.global.cg.u64 %rd42597, [%rd42595];
	}
	// end inline asm
	// begin inline asm
	{	
ld.global.cg.u64 %rd42599, [%rd42597];
	}
	// end inline asm
	// begin inline asm
	{	
ld.global.cg.u64 %rd42601, [%rd42599];
	}
	// end inline asm
	// begin inline asm
	{	
ld.global.cg.u64 %rd42603, [%rd42601];
	}
	// end inline asm
	// begin inline asm
	{	
ld.global.cg.u64 %rd42605, [%rd42603];
	}
	// end inline asm
	// begin inline asm
	{	
ld.global.cg.u64 %rd42607, [%rd42605];
	}
	// end inline asm
	// begin inline asm
	{	
ld.global.cg.u64 %rd42609, [%rd42607];
	}
	// end inline asm
	// begin inline asm
	{	
ld.global.cg.u64 %rd42611, [%rd42609];
	}
	// end inline asm
	// begin inline asm
	{	
ld.global.cg.u64 %rd42613, [%rd42611];
	}
	// end inline asm
	// begin inline asm
	{	
ld.global.cg.u64 %rd42615, [%rd42613];
	}
	// end inline asm
	// begin inline asm
	{	
ld.global.cg.u64 %rd42617, [%rd42615];
	}
	// end inline asm
	// begin inline asm
	{	
ld.global.cg.u64 %rd42619, [%rd42617];
	}
	// end inline asm
	// begin inline asm
	{	
ld.global.cg.u64 %rd42621, [%rd42619];
	}
	// end inline asm
	// begin inline asm
	{	
ld.global.cg.u64 %rd42623, [%rd42621];
	}
	// end inline asm
	// begin inline asm
	{	
ld.global.cg.u64 %rd42625, [%rd42623];
	}
	// end inline asm
	// begin inline asm
	{	
ld.global.cg.u64 %rd42627, [%rd42625];
	}
	// end inline asm
	// begin inline asm
	{	
ld.global.cg.u64 %rd42629, [%rd42627];
	}
	// end inline asm
	// begin inline asm
	{	
ld.global.cg.u64 %rd42631, [%rd42629];
	}
	// end inline asm
	// begin inline asm
	{	
ld.global.cg.u64 %rd42633, [%rd42631];
	}
	// end inline asm
	// begin inline asm
	{	
ld.global.cg.u64 %rd42635, [%rd42633];
	}
	// end inline asm
	// begin inline asm
	{	
ld.global.cg.u64 %rd42637, [%rd42635];
	}
	// end inline asm
	// begin inline asm
	{	
ld.global.cg.u64 %rd42639, [%rd42637];
	}
	// end inline asm
	// begin inline asm
	{	
ld.global.cg.u64 %rd42641, [%rd42639];
	}
	// end inline asm
	// begin inline asm
	{	
ld.global.cg.u64 %rd42643, [%rd42641];
	}
	// end inline asm
	// begin inline asm
	{	
ld.global.cg.u64 %rd42645, [%rd42643];
	}
	// end inline asm
	// begin inline asm
	{	
ld.global.cg.u64 %rd42647, [%rd42645];
	}
	// end inline asm
	// begin inline asm
	{	
ld.global.cg.u64 %rd42649, [%rd42647];
	}
	// end inline asm
	// begin inline asm
	{	
ld.global.cg.u64 %rd42651, [%rd42649];
	}
	// end inline asm
	// begin inline asm
	{	
ld.global.cg.u64 %rd42653, [%rd42651];
	}
	// end inline asm
	// begin inline asm
	{	
ld.global.cg.u64 %rd42655, [%rd42653];
	}
	// end inline asm
	// begin inline asm
	{	
ld.global.cg.u64 %rd42657, [%rd42655];
	}
	// end inline asm
	// begin inline asm
	{	
ld.global.cg.u64 %rd42659, [%rd42657];
	}
	// end inline asm
	// begin inline asm
	{	
ld.global.cg.u64 %rd42661, [%rd42659];
	}
	// end inline asm
	// begin inline asm
	{	
ld.global.cg.u64 %rd42663, [%rd42661];
	}
	// end inline asm
	// begin inline asm
	{	
ld.global.cg.u64 %rd42665, [%rd42663];
	}
	// end inline asm
	// begin inline asm
	{	
ld.global.cg.u64 %rd42667, [%rd42665];
	}
	// end inline asm
	// begin inline asm
	{	
ld.global.cg.u64 %rd42669, [%rd42667];
	}
	// end inline asm
	// begin inline asm
	{	
ld.global.cg.u64 %rd42671, [%rd42669];
	}
	// end inline asm
	// begin inline asm
	{	
ld.global.cg.u64 %rd42673, [%rd42671];
	}
	// end inline asm
	// begin inline asm
	{	
ld.global.cg.u64 %rd42675, [%rd42673];
	}
	// end inline asm
	// begin inline asm
	{	
ld.global.cg.u64 %rd42677, [%rd42675];
	}
	// end inline asm
	// begin inline asm
	{	
ld.global.cg.u64 %rd42679, [%rd42677];
	}
	// end inline asm
	// begin inline asm
	{	
ld.global.cg.u64 %rd42681, [%rd42679];
	}
	// end inline asm
	// begin inline asm
	{	
ld.global.cg.u64 %rd42683, [%rd42681];
	}
	// end inline asm
	// begin inline asm
	{	
ld.global.cg.u64 %rd42685, [%rd42683];
	}
	// end inline asm
	// begin inline asm
	{	
ld.global.cg.u64 %rd42687, [%rd42685];
	}
	// end inline asm
	// begin inline asm
	{	
ld.global.cg.u64 %rd42689, [%rd42687];
	}
	// end inline asm
	// begin inline asm
	{	
ld.global.cg.u64 %rd42691, [%rd42689];
	}
	// end inline asm
	// begin inline asm
	{	
ld.global.cg.u64 %rd42693, [%rd42691];
	}
	// end inline asm
	// begin inline asm
	{	
ld.global.cg.u64 %rd42695, [%rd42693];
	}
	// end inline asm
	// begin inline asm
	{	
ld.global.cg.u64 %rd42697, [%rd42695];
	}
	// end inline asm
	// begin inline asm
	{	
ld.global.cg.u64 %rd42699, [%rd42697];
	}
	// end inline asm
	// begin inline asm
	{	
ld.global.cg.u64 %rd42701, [%rd42699];
	}
	// end inline asm
	// begin inline asm
	{	
ld.global.cg.u64 %rd42703, [%rd42701];
	}
	// end inline asm
	// begin inline asm
	{	
ld.global.cg.u64 %rd42705, [%rd42703];
	}
	// end inline asm
	// begin inline asm
	{	
ld.global.cg.u64 %rd42707, [%rd42705];
	}
	// end inline asm
	// begin inline asm
	{	
ld.global.cg.u64 %rd42709, [%rd42707];
	}
	// end inline asm
	// begin inline asm
	{	
ld.global.cg.u64 %rd42711, [%rd42709];
	}
	// end inline asm
	// begin inline asm
	{	
ld.global.cg.u64 %rd42713, [%rd42711];
	}
	// end inline asm
	// begin inline asm
	{	
ld.global.cg.u64 %rd42715, [%rd42713];
	}
	// end inline asm
	// begin inline asm
	{	
ld.global.cg.u64 %rd42717, [%rd42715];
	}
	// end inline asm
	// begin inline asm
	{	
ld.global.cg.u64 %rd42719, [%rd42717];
	}
	// end inline asm
	// begin inline asm
	{	
ld.global.cg.u64 %rd42721, [%rd42719];
	}
	// end inline asm
	// begin inline asm
	{	
ld.global.cg.u64 %rd42723, [%rd42721];
	}
	// end inline asm
	// begin inline asm
	{	
ld.global.cg.u64 %rd42725, [%rd42723];
	}
	// end inline asm
	// begin inline asm
	{	
ld.global.cg.u64 %rd42727, [%rd42725];
	}
	// end inline asm
	// begin inline asm
	{	
ld.global.cg.u64 %rd42729, [%rd42727];
	}
	// end inline asm
	// begin inline asm
	{	
ld.global.cg.u64 %rd42731, [%rd42729];
	}
	// end inline asm
	// begin inline asm
	{	
ld.global.cg.u64 %rd42733, [%rd42731];
	}
	// end inline asm
	// begin inline asm
	{	
ld.global.cg.u64 %rd42735, [%rd42733];
	}
	// end inline asm
	// begin inline asm
	{	
ld.global.cg.u64 %rd42737, [%rd42735];
	}
	// end inline asm
	// begin inline asm
	{	
ld.global.cg.u64 %rd42739, [%rd42737];
	}
	// end inline asm
	// begin inline asm
	{	
ld.global.cg.u64 %rd42741, [%rd42739];
	}
	// end inline asm
	// begin inline asm
	{	
ld.global.cg.u64 %rd42743, [%rd42741];
	}
	// end inline asm
	// begin inline asm
	{	
ld.global.cg.u64 %rd42745, [%rd42743];
	}
	// end inline asm
	// begin inline asm
	{	
ld.global.cg.u64 %rd42747, [%rd42745];
	}
	// end inline asm
	// begin inline asm
	{	
ld.global.cg.u64 %rd42749, [%rd42747];
	}
	// end inline asm
	// begin inline asm
	{	
ld.global.cg.u64 %rd42751, [%rd42749];
	}
	// end inline asm
	// begin inline asm
	{	
ld.global.cg.u64 %rd42753, [%rd42751];
	}
	// end inline asm
	// begin inline asm
	{	
ld.global.cg.u64 %rd42755, [%rd42753];
	}
	// end inline asm
	// begin inline asm
	{	
ld.global.cg.u64 %rd42757, [%rd42755];
	}
	// end inline asm
	// begin inline asm
	{	
ld.global.cg.u64 %rd42759, [%rd42757];
	}
	// end inline asm
	// begin inline asm
	{	
ld.global.cg.u64 %rd42761, [%rd42759];
	}
	// end inline asm
	// begin inline asm
	{	
ld.global.cg.u64 %rd42763, [%rd42761];
	}
	// end inline asm
	// begin inline asm
	{	
ld.global.cg.u64 %rd42765, [%rd42763];
	}
	// end inline asm
	// begin inline asm
	{	
ld.global.cg.u64 %rd42767, [%rd42765];
	}
	// end inline asm
	// begin inline asm
	{	
ld.global.cg.u64 %rd42769, [%rd42767];
	}
	// end inline asm
	// begin inline asm
	{	
ld.global.cg.u64 %rd42771, [%rd42769];
	}
	// end inline asm
	// begin inline asm
	{	
ld.global.cg.u64 %rd42773, [%rd42771];
	}
	// end inline asm
	// begin inline asm
	{	
ld.global.cg.u64 %rd42775, [%rd42773];
	}
	// end inline asm
	// begin inline asm
	{	
ld.global.cg.u64 %rd42777, [%rd42775];
	}
	// end inline asm
	// begin inline asm
	{	
ld.global.cg.u64 %rd42779, [%rd42777];
	}
	// end inline asm
	// begin inline asm
	{	
ld.global.cg.u64 %rd42781, [%rd42779];
	}
	// end inline asm
	// begin inline asm
	{	
ld.global.cg.u64 %rd42783, [%rd42781];
	}
	// end inline asm
	// begin inline asm
	{	
ld.global.cg.u64 %rd42785, [%rd42783];
	}
	// end inline asm
	// begin inline asm
	{	
ld.global.cg.u64 %rd42787, [%rd42785];
	}
	// end inline asm
	// begin inline asm
	{	
ld.global.cg.u64 %rd42789, [%rd42787];
	}
	// end inline asm
	// begin inline asm
	{	
ld.global.cg.u64 %rd42791, [%rd42789];
	}
	// end inline asm
	// begin inline asm
	{	
ld.global.cg.u64 %rd42793, [%rd42791];
	}
	// end inline asm
	// begin inline asm
	{	
ld.global.cg.u64 %rd42795, [%rd42793];
	}
	// end inline asm
	// begin inline asm
	{	
ld.global.cg.u64 %rd42797, [%rd42795];
	}
	// end inline asm
	// begin inline asm
	{	
ld.global.cg.u64 %rd42799, [%rd42797];
	}
	// end inline asm
	// begin inline asm
	{	
ld.global.cg.u64 %rd42801, [%rd42799];
	}
	// end inline asm
	// begin inline asm
	{	
ld.global.cg.u64 %rd42803, [%rd42801];
	}
	// end inline asm
	// begin inline asm
	{	
ld.global.cg.u64 %rd42805, [%rd42803];
	}
	// end inline asm
	// begin inline asm
	{	
ld.global.cg.u64 %rd42807, [%rd42805];
	}
	// end inline asm
	// begin inline asm
	{	
ld.global.cg.u64 %rd42809, [%rd42807];
	}
	// end inline asm
	// begin inline asm
	{	
ld.global.cg.u64 %rd42811, [%rd42809];
	}
	// end inline asm
	// begin inline asm
	{	
ld.global.cg.u64 %rd42813, [%rd42811];
	}
	// end inline asm
	// begin inline asm
	{	
ld.global.cg.u64 %rd42815, [%rd42813];
	}
	// end inline asm
	// begin inline asm
	{	
ld.global.cg.u64 %rd42817, [%rd42815];
	}
	// end inline asm
	// begin inline asm
	{	
ld.global.cg.u64 %rd42819, [%rd42817];
	}
	// end inline asm
	// begin inline asm
	{	
ld.global.cg.u64 %rd42821, [%rd42819];
	}
	// end inline asm
	// begin inline asm
	{	
ld.global.cg.u64 %rd42823, [%rd42821];
	}
	// end inline asm
	// begin inline asm
	{	
ld.global.cg.u64 %rd42825, [%rd42823];
	}
	// end inline asm
	// begin inline asm
	{	
ld.global.cg.u64 %rd42827, [%rd42825];
	}
	// end inline asm
	// begin inline asm
	{	
ld.global.cg.u64 %rd42829, [%rd42827];
	}
	// end inline asm
	// begin inline asm
	{	
ld.global.cg.u64 %rd42831, [%rd42829];
	}
	// end inline asm
	// begin inline asm
	{	
ld.global.cg.u64 %rd42833, [%rd42831];
	}
	// end inline asm
	// begin inline asm
	{	
ld.global.cg.u64 %rd42835, [%rd42833];
	}
	// end inline asm
	// begin inline asm
	{	
ld.global.cg.u64 %rd42837, [%rd42835];
	}
	// end inline asm
	// begin inline asm
	{	
ld.global.cg.u64 %rd42839, [%rd42837];
	}
	// end inline asm
	// begin inline asm
	{	
ld.global.cg.u64 %rd42841, [%rd42839];
	}
	// end inline asm
	// begin inline asm
	{	
ld.global.cg.u64 %rd42843, [%rd42841];
	}
	// end inline asm
	// begin inline asm
	{	
ld.global.cg.u64 %rd42845, [%rd42843];
	}
	// end inline asm
	// begin inline asm
	{	
ld.global.cg.u64 %rd42847, [%rd42845];
	}
	// end inline asm
	// begin inline asm
	{	
ld.global.cg.u64 %rd42849, [%rd42847];
	}
	// end inline asm
	// begin inline asm
	{	
ld.global.cg.u64 %rd42851, [%rd42849];
	}
	// end inline asm
	// begin inline asm
	{	
ld.global.cg.u64 %rd42853, [%rd42851];
	}
	// end inline asm
	// begin inline asm
	{	
ld.global.cg.u64 %rd42855, [%rd42853];
	}
	// end inline asm
	// begin inline asm
	{	
ld.global.cg.u64 %rd42857, [%rd42855];
	}
	// end inline asm
	// begin inline asm
	{	
ld.global.cg.u64 %rd42859, [%rd42857];
	}
	// end inline asm
	// begin inline asm
	{	
ld.global.cg.u64 %rd42861, [%rd42859];
	}
	// end inline asm
	// begin inline asm
	{	
ld.global.cg.u64 %rd42863, [%rd42861];
	}
	// end inline asm
	// begin inline asm
	{	
ld.global.cg.u64 %rd42865, [%rd42863];
	}
	// end inline asm
	// begin inline asm
	{	
ld.global.cg.u64 %rd42867, [%rd42865];
	}
	// end inline asm
	// begin inline asm
	{	
ld.global.cg.u64 %rd42869, [%rd42867];
	}
	// end inline asm
	// begin inline asm
	{	
ld.global.cg.u64 %rd42871, [%rd42869];
	}
	// end inline asm
	// begin inline asm
	{	
ld.global.cg.u64 %rd42873, [%rd42871];
	}
	// end inline asm
	// begin inline asm
	{	
ld.global.cg.u64 %rd42875, [%rd42873];
	}
	// end inline asm
	// begin inline asm
	{	
ld.global.cg.u64 %rd42877, [%rd42875];
	}
	// end inline asm
	// begin inline asm
	{	
ld.global.cg.u64 %rd42879, [%rd42877];
	}
	// end inline asm
	// begin inline asm
	{	
ld.global.cg.u64 %rd42881, [%rd42879];
	}
	// end inline asm
	// begin inline asm
	{	
ld.global.cg.u64 %rd42883, [%rd42881];
	}
	// end inline asm
	// begin inline asm
	{	
ld.global.cg.u64 %rd42885, [%rd42883];
	}
	// end inline asm
	// begin inline asm
	{	
ld.global.cg.u64 %rd42887, [%rd42885];
	}
	// end inline asm
	// begin inline asm
	{	
ld.global.cg.u64 %rd42889, [%rd42887];
	}
	// end inline asm
	// begin inline asm
	{	
ld.global.cg.u64 %rd42891, [%rd42889];
	}
	// end inline asm
	// begin inline asm
	{	
ld.global.cg.u64 %rd42893, [%rd42891];
	}
	// end inline asm
	// begin inline asm
	{	
ld.global.cg.u64 %rd42895, [%rd42893];
	}
	// end inline asm
	// begin inline asm
	{	
ld.global.cg.u64 %rd42897, [%rd42895];
	}
	// end inline asm
	// begin inline asm
	{	
ld.global.cg.u64 %rd42899, [%rd42897];
	}
	// end inline asm
	// begin inline asm
	{	
ld.global.cg.u64 %rd42901, [%rd42899];
	}
	// end inline asm
	// begin inline asm
	{	
ld.global.cg.u64 %rd42903, [%rd42901];
	}
	// end inline asm
	// begin inline asm
	{	
ld.global.cg.u64 %rd42905, [%rd42903];
	}
	// end inline asm
	// begin inline asm
	{	
ld.global.cg.u64 %rd42907, [%rd42905];
	}
	// end inline asm
	// begin inline asm
	{	
ld.global.cg.u64 %rd42909, [%rd42907];
	}
	// end inline asm
	// begin inline asm
	{	
ld.global.cg.u64 %rd42911, [%rd42909];
	}
	// end inline asm
	// begin inline asm
	{	
ld.global.cg.u64 %rd42913, [%rd42911];
	}
	// end inline asm
	// begin inline asm
	{	
ld.global.cg.u64 %rd42915, [%rd42913];
	}
	// end inline asm
	// begin inline asm
	{	
ld.global.cg.u64 %rd42917, [%rd42915];
	}
	// end inline asm
	// begin inline asm
	{	
ld.global.cg.u64 %rd42919, [%rd42917];
	}
	// end inline asm
	// begin inline asm
	{	
ld.global.cg.u64 %rd42921, [%rd42919];
	}
	// end inline asm
	// begin inline asm
	{	
ld.global.cg.u64 %rd42923, [%rd42921];
	}
	// end inline asm
	// begin inline asm
	{	
ld.global.cg.u64 %rd42925, [%rd42923];
	}
	// end inline asm
	// begin inline asm
	{	
ld.global.cg.u64 %rd42927, [%rd42925];
	}
	// end inline asm
	// begin inline asm
	{	
ld.global.cg.u64 %rd42929, [%rd42927];
	}
	// end inline asm
	// begin inline asm
	{	
ld.global.cg.u64 %rd42931, [%rd42929];
	}
	// end inline asm
	// begin inline asm
	{	
ld.global.cg.u64 %rd42933, [%rd42931];
	}
	// end inline asm
	// begin inline asm
	{	
ld.global.cg.u64 %rd42935, [%rd42933];
	}
	// end inline asm
	// begin inline asm
	{	
ld.global.cg.u64 %rd42937, [%rd42935];
	}
	// end inline asm
	// begin inline asm
	{	
ld.global.cg.u64 %rd42939, [%rd42937];
	}
	// end inline asm
	// begin inline asm
	{	
ld.global.cg.u64 %rd42941, [%rd42939];
	}
	// end inline asm
	// begin inline asm
	{	
ld.global.cg.u64 %rd42943, [%rd42941];
	}
	// end inline asm
	// begin inline asm
	{	
ld.global.cg.u64 %rd42945, [%rd42943];
	}
	// end inline asm
	// begin inline asm
	{	
ld.global.cg.u64 %rd42947, [%rd42945];
	}
	// end inline asm
	// begin inline asm
	{	
ld.global.cg.u64 %rd42949, [%rd42947];
	}
	// end inline asm
	// begin inline asm
	{	
ld.global.cg.u64 %rd42951, [%rd42949];
	}
	// end inline asm
	// begin inline asm
	{	
ld.global.cg.u64 %rd42953, [%rd42951];
	}
	// end inline asm
	// begin inline asm
	{	
ld.global.cg.u64 %rd42955, [%rd42953];
	}
	// end inline asm
	// begin inline asm
	{	
ld.global.cg.u64 %rd42957, [%rd42955];
	}
	// end inline asm
	// begin inline asm
	{	
ld.global.cg.u64 %rd42959, [%rd42957];
	}
	// end inline asm
	// begin inline asm
	{	
ld.global.cg.u64 %rd42961, [%rd42959];
	}
	// end inline asm
	// begin inline asm
	{	
ld.global.cg.u64 %rd42963, [%rd42961];
	}
	// end inline asm
	// begin inline asm
	{	
ld.global.cg.u64 %rd42965, [%rd42963];
	}
	// end inline asm
	// begin inline asm
	{	
ld.global.cg.u64 %rd42967, [%rd42965];
	}
	// end inline asm
	// begin inline asm
	{	
ld.global.cg.u64 %rd42969, [%rd42967];
	}
	// end inline asm
	// begin inline asm
	{	
ld.global.cg.u64 %rd42971, [%rd42969];
	}
	// end inline asm
	// begin inline asm
	{	
ld.global.cg.u64 %rd42973, [%rd42971];
	}
	// end inline asm
	// begin inline asm
	{	
ld.global.cg.u64 %rd42975, [%rd42973];
	}
	// end inline asm
	// begin inline asm
	{	
ld.global.cg.u64 %rd42977, [%rd42975];
	}
	// end inline asm
	// begin inline asm
	{	
ld.global.cg.u64 %rd42979, [%rd42977];
	}
	// end inline asm
	// begin inline asm
	{	
ld.global.cg.u64 %rd42981, [%rd42979];
	}
	// end inline asm
	// begin inline asm
	{	
ld.global.cg.u64 %rd42983, [%rd42981];
	}
	// end inline asm
	// begin inline asm
	{	
ld.global.cg.u64 %rd42985, [%rd42983];
	}
	// end inline asm
	// begin inline asm
	{	
ld.global.cg.u64 %rd42987, [%rd42985];
	}
	// end inline asm
	// begin inline asm
	{	
ld.global.cg.u64 %rd42989, [%rd42987];
	}
	// end inline asm
	// begin inline asm
	{	
ld.global.cg.u64 %rd42991, [%rd42989];
	}
	// end inline asm
	// begin inline asm
	{	
ld.global.cg.u64 %rd42993, [%rd42991];
	}
	// end inline asm
	// begin inline asm
	{	
ld.global.cg.u64 %rd42995, [%rd42993];
	}
	// end inline asm
	// begin inline asm
	{	
ld.global.cg.u64 %rd42997, [%rd42995];
	}
	// end inline asm
	// begin inline asm
	{	
ld.global.cg.u64 %rd42999, [%rd42997];
	}
	// end inline asm
	// begin inline asm
	{	
ld.global.cg.u64 %rd43001, [%rd42999];
	}
	// end inline asm
	// begin inline asm
	{	
ld.global.cg.u64 %rd43003, [%rd43001];
	}
	// end inline asm
	// begin inline asm
	{	
ld.global.cg.u64 %rd43005, [%rd43003];
	}
	// end inline asm
	// begin inline asm
	{	
ld.global.cg.u64 %rd43007, [%rd43005];
	}
	// end inline asm
	// begin inline asm
	{	
ld.global.cg.u64 %rd43009, [%rd43007];
	}
	// end inline asm
	// begin inline asm
	{	
ld.global.cg.u64 %rd43011, [%rd43009];
	}
	// end inline asm
	// begin inline asm
	{	
ld.global.cg.u64 %rd43013, [%rd43011];
	}
	// end inline asm
	// begin inline asm
	{	
ld.global.cg.u64 %rd43015, [%rd43013];
	}
	// end inline asm
	// begin inline asm
	{	
ld.global.cg.u64 %rd43017, [%rd43015];
	}
	// end inline asm
	// begin inline asm
	{	
ld.global.cg.u64 %rd43019, [%rd43017];
	}
	// end inline asm
	// begin inline asm
	{	
ld.global.cg.u64 %rd43021, [%rd43019];
	}
	// end inline asm
	// begin inline asm
	{	
ld.global.cg.u64 %rd43023, [%rd43021];
	}
	// end inline asm
	// begin inline asm
	{	
ld.global.cg.u64 %rd43025, [%rd43023];
	}
	// end inline asm
	// begin inline asm
	{	
ld.global.cg.u64 %rd43027, [%rd43025];
	}
	// end inline asm
	// begin inline asm
	{	
ld.global.cg.u64 %rd43029, [%rd43027];
	}
	// end inline asm
	// begin inline asm
	{	
ld.global.cg.u64 %rd43031, [%rd43029];
	}
	// end inline asm
	// begin inline asm
	{	
ld.global.cg.u64 %rd43033, [%rd43031];
	}
	// end inline asm
	// begin inline asm
	{	
ld.global.cg.u64 %rd43035, [%rd43033];
	}
	// end inline asm
	// begin inline asm
	{	
ld.global.cg.u64 %rd43037, [%rd43035];
	}
	// end inline asm
	// begin inline asm
	{	
ld.global.cg.u64 %rd43039, [%rd43037];
	}
	// end inline asm
	// begin inline asm
	{	
ld.global.cg.u64 %rd43041, [%rd43039];
	}
	// end inline asm
	// begin inline asm
	{	
ld.global.cg.u64 %rd43043, [%rd43041];
	}
	// end inline asm
	// begin inline asm
	{	
ld.global.cg.u64 %rd43045, [%rd43043];
	}
	// end inline asm
	// begin inline asm
	{	
ld.global.cg.u64 %rd43047, [%rd43045];
	}
	// end inline asm
	// begin inline asm
	{	
ld.global.cg.u64 %rd43049, [%rd43047];
	}
	// end inline asm
	// begin inline asm
	{	
ld.global.cg.u64 %rd43051, [%rd43049];
	}
	// end inline asm
	// begin inline asm
	{	
ld.global.cg.u64 %rd43053, [%rd43051];
	}
	// end inline asm
	// begin inline asm
	{	
ld.global.cg.u64 %rd43055, [%rd43053];
	}
	// end inline asm
	// begin inline asm
	{	
ld.global.cg.u64 %rd43057, [%rd43055];
	}
	// end inline asm
	// begin inline asm
	{	
ld.global.cg.u64 %rd43059, [%rd43057];
	}
	// end inline asm
	// begin inline asm
	{	
ld.global.cg.u64 %rd43061, [%rd43059];
	}
	// end inline asm
	// begin inline asm
	{	
ld.global.cg.u64 %rd43063, [%rd43061];
	}
	// end inline asm
	// begin inline asm
	{	
ld.global.cg.u64 %rd43065, [%rd43063];
	}
	// end inline asm
	// begin inline asm
	{	
ld.global.cg.u64 %rd43067, [%rd43065];
	}
	// end inline asm
	// begin inline asm
	{	
ld.global.cg.u64 %rd43069, [%rd43067];
	}
	// end inline asm
	// begin inline asm
	{	
ld.global.cg.u64 %rd43071, [%rd43069];
	}
	// end inline asm
	// begin inline asm
	{	
ld.global.cg.u64 %rd43073, [%rd43071];
	}
	// end inline asm
	// begin inline asm
	{	
ld.global.cg.u64 %rd43075, [%rd43073];
	}
	// end inline asm
	// begin inline asm
	{	
ld.global.cg.u64 %rd43077, [%rd43075];
	}
	// end inline asm
	// begin inline asm
	{	
ld.global.cg.u64 %rd43079, [%rd43077];
	}
	// end inline asm
	// begin inline asm
	{	
ld.global.cg.u64 %rd43081, [%rd43079];
	}
	// end inline asm
	// begin inline asm
	{	
ld.global.cg.u64 %rd43083, [%rd43081];
	}
	// end inline asm
	// begin inline asm
	{	
ld.global.cg.u64 %rd43085, [%rd43083];
	}
	// end inline asm
	// begin inline asm
	{	
ld.global.cg.u64 %rd43087, [%rd43085];
	}
	// end inline asm
	// begin inline asm
	{	
ld.global.cg.u64 %rd43089, [%rd43087];
	}
	// end inline asm
	// begin inline asm
	{	
ld.global.cg.u64 %rd43091, [%rd43089];
	}
	// end inline asm
	// begin inline asm
	{	
ld.global.cg.u64 %rd43093, [%rd43091];
	}
	// end inline asm
	// begin inline asm
	{	
ld.global.cg.u64 %rd43095, [%rd43093];
	}
	// end inline asm
	// begin inline asm
	{	
ld.global.cg.u64 %rd43097, [%rd43095];
	}
	// end inline asm
	// begin inline asm
	{	
ld.global.cg.u64 %rd43099, [%rd43097];
	}
	// end inline asm
	// begin inline asm
	{	
ld.global.cg.u64 %rd43101, [%rd43099];
	}
	// end inline asm
	// begin inline asm
	{	
ld.global.cg.u64 %rd43103, [%rd43101];
	}
	// end inline asm
	// begin inline asm
	{	
ld.global.cg.u64 %rd43105, [%rd43103];
	}
	// end inline asm
	// begin inline asm
	{	
ld.global.cg.u64 %rd43107, [%rd43105];
	}
	// end inline asm
	// begin inline asm
	{	
ld.global.cg.u64 %rd43109, [%rd43107];
	}
	// end inline asm
	// begin inline asm
	{	
ld.global.cg.u64 %rd43111, [%rd43109];
	}
	// end inline asm
	// begin inline asm
	{	
ld.global.cg.u64 %rd43113, [%rd43111];
	}
	// end inline asm
	// begin inline asm
	{	
ld.global.cg.u64 %rd43115, [%rd43113];
	}
	// end inline asm
	// begin inline asm
	{	
ld.global.cg.u64 %rd43117, [%rd43115];
	}
	// end inline asm
	// begin inline asm
	{	
ld.global.cg.u64 %rd43119, [%rd43117];
	}
	// end inline asm
	// begin inline asm
	{	
ld.global.cg.u64 %rd43121, [%rd43119];
	}
	// end inline asm
	// begin inline asm
	{	
ld.global.cg.u64 %rd43123, [%rd43121];
	}
	// end inline asm
	// begin inline asm
	{	
ld.global.cg.u64 %rd43125, [%rd43123];
	}
	// end inline asm
	// begin inline asm
	{	
ld.global.cg.u64 %rd43127, [%rd43125];
	}
	// end inline asm
	// begin inline asm
	{	
ld.global.cg.u64 %rd43129, [%rd43127];
	}
	// end inline asm
	// begin inline asm
	{	
ld.global.cg.u64 %rd43131, [%rd43129];
	}
	// end inline asm
	// begin inline asm
	{	
ld.global.cg.u64 %rd43133, [%rd43131];
	}
	// end inline asm
	// begin inline asm
	{	
ld.global.cg.u64 %rd43135, [%rd43133];
	}
	// end inline asm
	// begin inline asm
	{	
ld.global.cg.u64 %rd43137, [%rd43135];
	}
	// end inline asm
	// begin inline asm
	{	
ld.global.cg.u64 %rd43139, [%rd43137];
	}
	// end inline asm
	// begin inline asm
	{	
ld.global.cg.u64 %rd43141, [%rd43139];
	}
	// end inline asm
	// begin inline asm
	{	
ld.global.cg.u64 %rd43143, [%rd43141];
	}
	// end inline asm
	// begin inline asm
	{	
ld.global.cg.u64 %rd43145, [%rd43143];
	}
	// end inline asm
	// begin inline asm
	{	
ld.global.cg.u64 %rd43147, [%rd43145];
	}
	// end inline asm
	// begin inline asm
	{	
ld.global.cg.u64 %rd43149, [%rd43147];
	}
	// end inline asm
	// begin inline asm
	{	
ld.global.cg.u64 %rd43151, [%rd43149];
	}
	// end inline asm
	// begin inline asm
	{	
ld.global.cg.u64 %rd43153, [%rd43151];
	}
	// end inline asm
	// begin inline asm
	{	
ld.global.cg.u64 %rd43155, [%rd43153];
	}
	// end inline asm
	// begin inline asm
	{	
ld.global.cg.u64 %rd43157, [%rd43155];
	}
	// end inline asm
	// begin inline asm
	{	
ld.global.cg.u64 %rd43159, [%rd43157];
	}
	// end inline asm
	// begin inline asm
	{	
ld.global.cg.u64 %rd43161, [%rd43159];
	}
	// end inline asm
	// begin inline asm
	{	
ld.global.cg.u64 %rd43163, [%rd43161];
	}
	// end inline asm
	// begin inline asm
	{	
ld.global.cg.u64 %rd43165, [%rd43163];
	}
	// end inline asm
	// begin inline asm
	{	
ld.global.cg.u64 %rd43167, [%rd43165];
	}
	// end inline asm
	// begin inline asm
	{	
ld.global.cg.u64 %rd43169, [%rd43167];
	}
	// end inline asm
	// begin inline asm
	{	
ld.global.cg.u64 %rd43171, [%rd43169];
	}
	// end inline asm
	// begin inline asm
	{	
ld.global.cg.u64 %rd43173, [%rd43171];
	}
	// end inline asm
	// begin inline asm
	{	
ld.global.cg.u64 %rd43175, [%rd43173];
	}
	// end inline asm
	// begin inline asm
	{	
ld.global.cg.u64 %rd43177, [%rd43175];
	}
	// end inline asm
	// begin inline asm
	{	
ld.global.cg.u64 %rd43179, [%rd43177];
	}
	// end inline asm
	// begin inline asm
	{	
ld.global.cg.u64 %rd43181, [%rd43179];
	}
	// end inline asm
	// begin inline asm
	{	
ld.global.cg.u64 %rd43183, [%rd43181];
	}
	// end inline asm
	// begin inline asm
	{	
ld.global.cg.u64 %rd43185, [%rd43183];
	}
	// end inline asm
	// begin inline asm
	{	
ld.global.cg.u64 %rd43187, [%rd43185];
	}
	// end inline asm
	// begin inline asm
	{	
ld.global.cg.u64 %rd43189, [%rd43187];
	}
	// end inline asm
	// begin inline asm
	{	
ld.global.cg.u64 %rd43191, [%rd43189];
	}
	// end inline asm
	// begin inline asm
	{	
ld.global.cg.u64 %rd43193, [%rd43191];
	}
	// end inline asm
	// begin inline asm
	{	
ld.global.cg.u64 %rd43195, [%rd43193];
	}
	// end inline asm
	// begin inline asm
	{	
ld.global.cg.u64 %rd43197, [%rd43195];
	}
	// end inline asm
	// begin inline asm
	{	
ld.global.cg.u64 %rd43199, [%rd43197];
	}
	// end inline asm
	// begin inline asm
	{	
ld.global.cg.u64 %rd43201, [%rd43199];
	}
	// end inline asm
	// begin inline asm
	{	
ld.global.cg.u64 %rd43203, [%rd43201];
	}
	// end inline asm
	// begin inline asm
	{	
ld.global.cg.u64 %rd43205, [%rd43203];
	}
	// end inline asm
	// begin inline asm
	{	
ld.global.cg.u64 %rd43207, [%rd43205];
	}
	// end inline asm
	// begin inline asm
	{	
ld.global.cg.u64 %rd43209, [%rd43207];
	}
	// end inline asm
	// begin inline asm
	{	
ld.global.cg.u64 %rd43211, [%rd43209];
	}
	// end inline asm
	// begin inline asm
	{	
ld.global.cg.u64 %rd43213, [%rd43211];
	}
	// end inline asm
	// begin inline asm
	{	
ld.global.cg.u64 %rd43215, [%rd43213];
	}
	// end inline asm
	// begin inline asm
	{	
ld.global.cg.u64 %rd43217, [%rd43215];
	}
	// end inline asm
	// begin inline asm
	{	
ld.global.cg.u64 %rd43219, [%rd43217];
	}
	// end inline asm
	// begin inline asm
	{	
ld.global.cg.u64 %rd43221, [%rd43219];
	}
	// end inline asm
	// begin inline asm
	{	
ld.global.cg.u64 %rd43223, [%rd43221];
	}
	// end inline asm
	// begin inline asm
	{	
ld.global.cg.u64 %rd43225, [%rd43223];
	}
	// end inline asm
	// begin inline asm
	{	
ld.global.cg.u64 %rd43227, [%rd43225];
	}
	// end inline asm
	// begin inline asm
	{	
ld.global.cg.u64 %rd43229, [%rd43227];
	}
	// end inline asm
	// begin inline asm
	{	
ld.global.cg.u64 %rd43231, [%rd43229];
	}
	// end inline asm
	// begin inline asm
	{	
ld.global.cg.u64 %rd43233, [%rd43231];
	}
	// end inline asm
	// begin inline asm
	{	
ld.global.cg.u64 %rd43235, [%rd43233];
	}
	// end inline asm
	// begin inline asm
	{	
ld.global.cg.u64 %rd43237, [%rd43235];
	}
	// end inline asm
	// begin inline asm
	{	
ld.global.cg.u64 %rd43239, [%rd43237];
	}
	// end inline asm
	// begin inline asm
	{	
ld.global.cg.u64 %rd43241, [%rd43239];
	}
	// end inline asm
	// begin inline asm
	{	
ld.global.cg.u64 %rd43243, [%rd43241];
	}
	// end inline asm
	// begin inline asm
	{	
ld.global.cg.u64 %rd43245, [%rd43243];
	}
	// end inline asm
	// begin inline asm
	{	
ld.global.cg.u64 %rd43247, [%rd43245];
	}
	// end inline asm
	// begin inline asm
	{	
ld.global.cg.u64 %rd43249, [%rd43247];
	}
	// end inline asm
	// begin inline asm
	{	
ld.global.cg.u64 %rd43251, [%rd43249];
	}
	// end inline asm
	// begin inline asm
	{	
ld.global.cg.u64 %rd43253, [%rd43251];
	}
	// end inline asm
	// begin inline asm
	{	
ld.global.cg.u64 %rd43255, [%rd43253];
	}
	// end inline asm
	// begin inline asm
	{	
ld.global.cg.u64 %rd43257, [%rd43255];
	}
	// end inline asm
	// begin inline asm
	{	
ld.global.cg.u64 %rd43259, [%rd43257];
	}
	// end inline asm
	// begin inline asm
	{	
ld.global.cg.u64 %rd43261, [%rd43259];
	}
	// end inline asm
	// begin inline asm
	{	
ld.global.cg.u64 %rd43263, [%rd43261];
	}
	// end inline asm
	// begin inline asm
	{	
ld.global.cg.u64 %rd43265, [%rd43263];
	}
	// end inline asm
	// begin inline asm
	{	
ld.global.cg.u64 %rd43267, [%rd43265];
	}
	// end inline asm
	// begin inline asm
	{	
ld.global.cg.u64 %rd43269, [%rd43267];
	}
	// end inline asm
	// begin inline asm
	{	
ld.global.cg.u64 %rd43271, [%rd43269];
	}
	// end inline asm
	// begin inline asm
	{	
ld.global.cg.u64 %rd43273, [%rd43271];
	}
	// end inline asm
	// begin inline asm
	{	
ld.global.cg.u64 %rd43275, [%rd43273];
	}
	// end inline asm
	// begin inline asm
	{	
ld.global.cg.u64 %rd43277, [%rd43275];
	}
	// end inline asm
	// begin inline asm
	{	
ld.global.cg.u64 %rd43279, [%rd43277];
	}
	// end inline asm
	// begin inline asm
	{	
ld.global.cg.u64 %rd43281, [%rd43279];
	}
	// end inline asm
	// begin inline asm
	{	
ld.global.cg.u64 %rd43283, [%rd43281];
	}
	// end inline asm
	// begin inline asm
	{	
ld.global.cg.u64 %rd43285, [%rd43283];
	}
	// end inline asm
	// begin inline asm
	{	
ld.global.cg.u64 %rd43287, [%rd43285];
	}
	// end inline asm
	// begin inline asm
	{	
ld.global.cg.u64 %rd43289, [%rd43287];
	}
	// end inline asm
	// begin inline asm
	{	
ld.global.cg.u64 %rd43291, [%rd43289];
	}
	// end inline asm
	// begin inline asm
	{	
ld.global.cg.u64 %rd43293, [%rd43291];
	}
	// end inline asm
	// begin inline asm
	{	
ld.global.cg.u64 %rd43295, [%rd43293];
	}
	// end inline asm
	// begin inline asm
	{	
ld.global.cg.u64 %rd43297, [%rd43295];
	}
	// end inline asm
	// begin inline asm
	{	
ld.global.cg.u64 %rd43299, [%rd43297];
	}
	// end inline asm
	// begin inline asm
	{	
ld.global.cg.u64 %rd43301, [%rd43299];
	}
	// end inline asm
	// begin inline asm
	{	
ld.global.cg.u64 %rd43303, [%rd43301];
	}
	// end inline asm
	// begin inline asm
	{	
ld.global.cg.u64 %rd43305, [%rd43303];
	}
	// end inline asm
	// begin inline asm
	{	
ld.global.cg.u64 %rd43307, [%rd43305];
	}
	// end inline asm
	// begin inline asm
	{	
ld.global.cg.u64 %rd43309, [%rd43307];
	}
	// end inline asm
	// begin inline asm
	{	
ld.global.cg.u64 %rd43311, [%rd43309];
	}
	// end inline asm
	// begin inline asm
	{	
ld.global.cg.u64 %rd43313, [%rd43311];
	}
	// end inline asm
	// begin inline asm
	{	
ld.global.cg.u64 %rd43315, [%rd43313];
	}
	// end inline asm
	// begin inline asm
	{	
ld.global.cg.u64 %rd43317, [%rd43315];
	}
	// end inline asm
	// begin inline asm
	{	
ld.global.cg.u64 %rd43319, [%rd43317];
	}
	// end inline asm
	// begin inline asm
	{	
ld.global.cg.u64 %rd43321, [%rd43319];
	}
	// end inline asm
	// begin inline asm
	{	
ld.global.cg.u64 %rd43323, [%rd43321];
	}
	// end inline asm
	// begin inline asm
	{	
ld.global.cg.u64 %rd43325, [%rd43323];
	}
	// end inline asm
	// begin inline asm
	{	
ld.global.cg.u64 %rd43327, [%rd43325];
	}
	// end inline asm
	// begin inline asm
	{	
ld.global.cg.u64 %rd43329, [%rd43327];
	}
	// end inline asm
	// begin inline asm
	{	
ld.global.cg.u64 %rd43331, [%rd43329];
	}
	// end inline asm
	// begin inline asm
	{	
ld.global.cg.u64 %rd43333, [%rd43331];
	}
	// end inline asm
	// begin inline asm
	{	
ld.global.cg.u64 %rd43335, [%rd43333];
	}
	// end inline asm
	// begin inline asm
	{	
ld.global.cg.u64 %rd43337, [%rd43335];
	}
	// end inline asm
	// begin inline asm
	{	
ld.global.cg.u64 %rd43339, [%rd43337];
	}
	// end inline asm
	// begin inline asm
	{	
ld.global.cg.u64 %rd43341, [%rd43339];
	}
	// end inline asm
	// begin inline asm
	{	
ld.global.cg.u64 %rd43343, [%rd43341];
	}
	// end inline asm
	// begin inline asm
	{	
ld.global.cg.u64 %rd43345, [%rd43343];
	}
	// end inline asm
	// begin inline asm
	{	
ld.global.cg.u64 %rd43347, [%rd43345];
	}
	// end inline asm
	// begin inline asm
	{	
ld.global.cg.u64 %rd43349, [%rd43347];
	}
	// end inline asm
	// begin inline asm
	{	
ld.global.cg.u64 %rd43351, [%rd43349];
	}
	// end inline asm
	// begin inline asm
	{	
ld.global.cg.u64 %rd43353, [%rd43351];
	}
	// end inline asm
	// begin inline asm
	{	
ld.global.cg.u64 %rd43355, [%rd43353];
	}
	// end inline asm
	// begin inline asm
	{	
ld.global.cg.u64 %rd43357, [%rd43355];
	}
	// end inline asm
	// begin inline asm
	{	
ld.global.cg.u64 %rd43359, [%rd43357];
	}
	// end inline asm
	// begin inline asm
	{	
ld.global.cg.u64 %rd43361, [%rd43359];
	}
	// end inline asm
	// begin inline asm
	{	
ld.global.cg.u64 %rd43363, [%rd43361];
	}
	// end inline asm
	// begin inline asm
	{	
ld.global.cg.u64 %rd43365, [%rd43363];
	}
	// end inline asm
	// begin inline asm
	{	
ld.global.cg.u64 %rd43367, [%rd43365];
	}
	// end inline asm
	// begin inline asm
	{	
ld.global.cg.u64 %rd43369, [%rd43367];
	}
	// end inline asm
	// begin inline asm
	{	
ld.global.cg.u64 %rd43371, [%rd43369];
	}
	// end inline asm
	// begin inline asm
	{	
ld.global.cg.u64 %rd43373, [%rd43371];
	}
	// end inline asm
	// begin inline asm
	{	
ld.global.cg.u64 %rd43375, [%rd43373];
	}
	// end inline asm
	// begin inline asm
	{	
ld.global.cg.u64 %rd43377, [%rd43375];
	}
	// end inline asm
	// begin inline asm
	{	
ld.global.cg.u64 %rd43379, [%rd43377];
	}
	// end inline asm
	// begin inline asm
	{	
ld.global.cg.u64 %rd43381, [%rd43379];
	}
	// end inline asm
	// begin inline asm
	{	
ld.global.cg.u64 %rd43383, [%rd43381];
	}
	// end inline asm
	// begin inline asm
	{	
ld.global.cg.u64 %rd43385, [%rd43383];
	}
	// end inline asm
	// begin inline asm
	{	
ld.global.cg.u64 %rd43387, [%rd43385];
	}
	// end inline asm
	// begin inline asm
	{	
ld.global.cg.u64 %rd43389, [%rd43387];
	}
	// end inline asm
	// begin inline asm
	{	
ld.global.cg.u64 %rd43391, [%rd43389];
	}
	// end inline asm
	// begin inline asm
	{	
ld.global.cg.u64 %rd43393, [%rd43391];
	}
	// end inline asm
	// begin inline asm
	{	
ld.global.cg.u64 %rd43395, [%rd43393];
	}
	// end inline asm
	// begin inline asm
	{	
ld.global.cg.u64 %rd43397, [%rd43395];
	}
	// end inline asm
	// begin inline asm
	{	
ld.global.cg.u64 %rd43399, [%rd43397];
	}
	// end inline asm
	// begin inline asm
	{	
ld.global.cg.u64 %rd43401, [%rd43399];
	}
	// end inline asm
	// begin inline asm
	{	
ld.global.cg.u64 %rd43403, [%rd43401];
	}
	// end inline asm
	// begin inline asm
	{	
ld.global.cg.u64 %rd43405, [%rd43403];
	}
	// end inline asm
	// begin inline asm
	{	
ld.global.cg.u64 %rd43407, [%rd43405];
	}
	// end inline asm
	// begin inline asm
	{	
ld.global.cg.u64 %rd43409, [%rd43407];
	}
	// end inline asm
	// begin inline asm
	{	
ld.global.cg.u64 %rd43411, [%rd43409];
	}
	// end inline asm
	// begin inline asm
	{	
ld.global.cg.u64 %rd43413, [%rd43411];
	}
	// end inline asm
	// begin inline asm
	{	
ld.global.cg.u64 %rd43415, [%rd43413];
	}
	// end inline asm
	// begin inline asm
	{	
ld.global.cg.u64 %rd43417, [%rd43415];
	}
	// end inline asm
	// begin inline asm
	{	
ld.global.cg.u64 %rd43419, [%rd43417];
	}
	// end inline asm
	// begin inline asm
	{	
ld.global.cg.u64 %rd43421, [%rd43419];
	}
	// end inline asm
	// begin inline asm
	{	
ld.global.cg.u64 %rd43423, [%rd43421];
	}
	// end inline asm
	// begin inline asm
	{	
ld.global.cg.u64 %rd43425, [%rd43423];
	}
	// end inline asm
	// begin inline asm
	{	
ld.global.cg.u64 %rd43427, [%rd43425];
	}
	// end inline asm
	// begin inline asm
	{	
ld.global.cg.u64 %rd43429, [%rd43427];
	}
	// end inline asm
	// begin inline asm
	{	
ld.global.cg.u64 %rd43431, [%rd43429];
	}
	// end inline asm
	// begin inline asm
	{	
ld.global.cg.u64 %rd43433, [%rd43431];
	}
	// end inline asm
	// begin inline asm
	{	
ld.global.cg.u64 %rd43435, [%rd43433];
	}
	// end inline asm
	// begin inline asm
	{	
ld.global.cg.u64 %rd43437, [%rd43435];
	}
	// end inline asm
	// begin inline asm
	{	
ld.global.cg.u64 %rd43439, [%rd43437];
	}
	// end inline asm
	// begin inline asm
	{	
ld.global.cg.u64 %rd43441, [%rd43439];
	}
	// end inline asm
	// begin inline asm
	{	
ld.global.cg.u64 %rd43443, [%rd43441];
	}
	// end inline asm
	// begin inline asm
	{	
ld.global.cg.u64 %rd43445, [%rd43443];
	}
	// end inline asm
	// begin inline asm
	{	
ld.global.cg.u64 %rd43447, [%rd43445];
	}
	// end inline asm
	// begin inline asm
	{	
ld.global.cg.u64 %rd43449, [%rd43447];
	}
	// end inline asm
	// begin inline asm
	{	
ld.global.cg.u64 %rd43451, [%rd43449];
	}
	// end inline asm
	// begin inline asm
	{	
ld.global.cg.u64 %rd43453, [%rd43451];
	}
	// end inline asm
	// begin inline asm
	{	
ld.global.cg.u64 %rd43455, [%rd43453];
	}
	// end inline asm
	// begin inline asm
	{	
ld.global.cg.u64 %rd43457, [%rd43455];
	}
	// end inline asm
	// begin inline asm
	{	
ld.global.cg.u64 %rd43459, [%rd43457];
	}
	// end inline asm
	// begin inline asm
	{	
ld.global.cg.u64 %rd43461, [%rd43459];
	}
	// end inline asm
	// begin inline asm
	{	
ld.global.cg.u64 %rd43463, [%rd43461];
	}
	// end inline asm
	// begin inline asm
	{	
ld.global.cg.u64 %rd43465, [%rd43463];
	}
	// end inline asm
	// begin inline asm
	{	
ld.global.cg.u64 %rd43467, [%rd43465];
	}
	// end inline asm
	// begin inline asm
	{	
ld.global.cg.u64 %rd43469, [%rd43467];
	}
	// end inline asm
	// begin inline asm
	{	
ld.global.cg.u64 %rd43471, [%rd43469];
	}
	// end inline asm
	// begin inline asm
	{	
ld.global.cg.u64 %rd43473, [%rd43471];
	}
	// end inline asm
	// begin inline asm
	{	
ld.global.cg.u64 %rd43475, [%rd43473];
	}
	// end inline asm
	// begin inline asm
	{	
ld.global.cg.u64 %rd43477, [%rd43475];
	}
	// end inline asm
	// begin inline asm
	{	
ld.global.cg.u64 %rd43479, [%rd43477];
	}
	// end inline asm
	// begin inline asm
	{	
ld.global.cg.u64 %rd43481, [%rd43479];
	}
	// end inline asm
	// begin inline asm
	{	
ld.global.cg.u64 %rd43483, [%rd43481];
	}
	// end inline asm
	// begin inline asm
	{	
ld.global.cg.u64 %rd43485, [%rd43483];
	}
	// end inline asm
	// begin inline asm
	{	
ld.global.cg.u64 %rd43487, [%rd43485];
	}
	// end inline asm
	// begin inline asm
	{	
ld.global.cg.u64 %rd43489, [%rd43487];
	}
	// end inline asm
	// begin inline asm
	{	
ld.global.cg.u64 %rd43491, [%rd43489];
	}
	// end inline asm
	// begin inline asm
	{	
ld.global.cg.u64 %rd43493, [%rd43491];
	}
	// end inline asm
	// begin inline asm
	{	
ld.global.cg.u64 %rd43495, [%rd43493];
	}
	// end inline asm
	// begin inline asm
	{	
ld.global.cg.u64 %rd43497, [%rd43495];
	}
	// end inline asm
	// begin inline asm
	{	
ld.global.cg.u64 %rd43499, [%rd43497];
	}
	// end inline asm
	// begin inline asm
	{	
ld.global.cg.u64 %rd43501, [%rd43499];
	}
	// end inline asm
	// begin inline asm
	{	
ld.global.cg.u64 %rd43503, [%rd43501];
	}
	// end inline asm
	// begin inline asm
	{	
ld.global.cg.u64 %rd43505, [%rd43503];
	}
	// end inline asm
	// begin inline asm
	{	
ld.global.cg.u64 %rd43507, [%rd43505];
	}
	// end inline asm
	// begin inline asm
	{	
ld.global.cg.u64 %rd43509, [%rd43507];
	}
	// end inline asm
	// begin inline asm
	{	
ld.global.cg.u64 %rd43511, [%rd43509];
	}
	// end inline asm
	// begin inline asm
	{	
ld.global.cg.u64 %rd43513, [%rd43511];
	}
	// end inline asm
	// begin inline asm
	{	
ld.global.cg.u64 %rd43515, [%rd43513];
	}
	// end inline asm
	// begin inline asm
	{	
ld.global.cg.u64 %rd43517, [%rd43515];
	}
	// end inline asm
	// begin inline asm
	{	
ld.global.cg.u64 %rd43519, [%rd43517];
	}
	// end inline asm
	// begin inline asm
	{	
ld.global.cg.u64 %rd43521, [%rd43519];
	}
	// end inline asm
	// begin inline asm
	{	
ld.global.cg.u64 %rd43523, [%rd43521];
	}
	// end inline asm
	// begin inline asm
	{	
ld.global.cg.u64 %rd43525, [%rd43523];
	}
	// end inline asm
	// begin inline asm
	{	
ld.global.cg.u64 %rd43527, [%rd43525];
	}
	// end inline asm
	// begin inline asm
	{	
ld.global.cg.u64 %rd43529, [%rd43527];
	}
	// end inline asm
	// begin inline asm
	{	
ld.global.cg.u64 %rd43531, [%rd43529];
	}
	// end inline asm
	// begin inline asm
	{	
ld.global.cg.u64 %rd43533, [%rd43531];
	}
	// end inline asm
	// begin inline asm
	{	
ld.global.cg.u64 %rd43535, [%rd43533];
	}
	// end inline asm
	// begin inline asm
	{	
ld.global.cg.u64 %rd43537, [%rd43535];
	}
	// end inline asm
	// begin inline asm
	{	
ld.global.cg.u64 %rd43539, [%rd43537];
	}
	// end inline asm
	// begin inline asm
	{	
ld.global.cg.u64 %rd43541, [%rd43539];
	}
	// end inline asm
	// begin inline asm
	{	
ld.global.cg.u64 %rd43543, [%rd43541];
	}
	// end inline asm
	// begin inline asm
	{	
ld.global.cg.u64 %rd43545, [%rd43543];
	}
	// end inline asm
	// begin inline asm
	{	
ld.global.cg.u64 %rd43547, [%rd43545];
	}
	// end inline asm
	// begin inline asm
	{	
ld.global.cg.u64 %rd43549, [%rd43547];
	}
	// end inline asm
	// begin inline asm
	{	
ld.global.cg.u64 %rd43551, [%rd43549];
	}
	// end inline asm
	// begin inline asm
	{	
ld.global.cg.u64 %rd43553, [%rd43551];
	}
	// end inline asm
	// begin inline asm
	{	
ld.global.cg.u64 %rd43555, [%rd43553];
	}
	// end inline asm
	// begin inline asm
	{	
ld.global.cg.u64 %rd43557, [%rd43555];
	}
	// end inline asm
	// begin inline asm
	{	
ld.global.cg.u64 %rd43559, [%rd43557];
	}
	// end inline asm
	// begin inline asm
	{	
ld.global.cg.u64 %rd43561, [%rd43559];
	}
	// end inline asm
	// begin inline asm
	{	
ld.global.cg.u64 %rd43563, [%rd43561];
	}
	// end inline asm
	// begin inline asm
	{	
ld.global.cg.u64 %rd43565, [%rd43563];
	}
	// end inline asm
	// begin inline asm
	{	
ld.global.cg.u64 %rd43567, [%rd43565];
	}
	// end inline asm
	// begin inline asm
	{	
ld.global.cg.u64 %rd43569, [%rd43567];
	}
	// end inline asm
	// begin inline asm
	{	
ld.global.cg.u64 %rd43571, [%rd43569];
	}
	// end inline asm
	// begin inline asm
	{	
ld.global.cg.u64 %rd43573, [%rd43571];
	}
	// end inline asm
	// begin inline asm
	{	
ld.global.cg.u64 %rd43575, [%rd43573];
	}
	// end inline asm
	// begin inline asm
	{	
ld.global.cg.u64 %rd43577, [%rd43575];
	}
	// end inline asm
	// begin inline asm
	{	
ld.global.cg.u64 %rd43579, [%rd43577];
	}
	// end inline asm
	// begin inline asm
	{	
ld.global.cg.u64 %rd43581, [%rd43579];
	}
	// end inline asm
	// begin inline asm
	{	
ld.global.cg.u64 %rd43583, [%rd43581];
	}
	// end inline asm
	// begin inline asm
	{	
ld.global.cg.u64 %rd43585, [%rd43583];
	}
	// end inline asm
	// begin inline asm
	{	
ld.global.cg.u64 %rd43587, [%rd43585];
	}
	// end inline asm
	// begin inline asm
	{	
ld.global.cg.u64 %rd43589, [%rd43587];
	}
	// end inline asm
	// begin inline asm
	{	
ld.global.cg.u64 %rd43591, [%rd43589];
	}
	// end inline asm
	// begin inline asm
	{	
ld.global.cg.u64 %rd43593, [%rd43591];
	}
	// end inline asm
	// begin inline asm
	{	
ld.global.cg.u64 %rd43595, [%rd43593];
	}
	// end inline asm
	// begin inline asm
	{	
ld.global.cg.u64 %rd43597, [%rd43595];
	}
	// end inline asm
	// begin inline asm
	{	
ld.global.cg.u64 %rd43599, [%rd43597];
	}
	// end inline asm
	// begin inline asm
	{	
ld.global.cg.u64 %rd43601, [%rd43599];
	}
	// end inline asm
	// begin inline asm
	{	
ld.global.cg.u64 %rd43603, [%rd43601];
	}
	// end inline asm
	// begin inline asm
	{	
ld.global.cg.u64 %rd43605, [%rd43603];
	}
	// end inline asm
	// begin inline asm
	{	
ld.global.cg.u64 %rd43607, [%rd43605];
	}
	// end inline asm
	// begin inline asm
	{	
ld.global.cg.u64 %rd43609, [%rd43607];
	}
	// end inline asm
	// begin inline asm
	{	
ld.global.cg.u64 %rd43611, [%rd43609];
	}
	// end inline asm
	// begin inline asm
	{	
ld.global.cg.u64 %rd43613, [%rd43611];
	}
	// end inline asm
	// begin inline asm
	{	
ld.global.cg.u64 %rd43615, [%rd43613];
	}
	// end inline asm
	// begin inline asm
	{	
ld.global.cg.u64 %rd43617, [%rd43615];
	}
	// end inline asm
	// begin inline asm
	{	
ld.global.cg.u64 %rd43619, [%rd43617];
	}
	// end inline asm
	// begin inline asm
	{	
ld.global.cg.u64 %rd43621, [%rd43619];
	}
	// end inline asm
	// begin inline asm
	{	
ld.global.cg.u64 %rd43623, [%rd43621];
	}
	// end inline asm
	// begin inline asm
	{	
ld.global.cg.u64 %rd43625, [%rd43623];
	}
	// end inline asm
	// begin inline asm
	{	
ld.global.cg.u64 %rd43627, [%rd43625];
	}
	// end inline asm
	// begin inline asm
	{	
ld.global.cg.u64 %rd43629, [%rd43627];
	}
	// end inline asm
	// begin inline asm
	{	
ld.global.cg.u64 %rd43631, [%rd43629];
	}
	// end inline asm
	// begin inline asm
	{	
ld.global.cg.u64 %rd43633, [%rd43631];
	}
	// end inline asm
	// begin inline asm
	{	
ld.global.cg.u64 %rd43635, [%rd43633];
	}
	// end inline asm
	// begin inline asm
	{	
ld.global.cg.u64 %rd43637, [%rd43635];
	}
	// end inline asm
	// begin inline asm
	{	
ld.global.cg.u64 %rd43639, [%rd43637];
	}
	// end inline asm
	// begin inline asm
	{	
ld.global.cg.u64 %rd43641, [%rd43639];
	}
	// end inline asm
	// begin inline asm
	{	
ld.global.cg.u64 %rd43643, [%rd43641];
	}
	// end inline asm
	// begin inline asm
	{	
ld.global.cg.u64 %rd43645, [%rd43643];
	}
	// end inline asm
	// begin inline asm
	{	
ld.global.cg.u64 %rd43647, [%rd43645];
	}
	// end inline asm
	// begin inline asm
	{	
ld.global.cg.u64 %rd43649, [%rd43647];
	}
	// end inline asm
	// begin inline asm
	{	
ld.global.cg.u64 %rd43651, [%rd43649];
	}
	// end inline asm
	// begin inline asm
	{	
ld.global.cg.u64 %rd43653, [%rd43651];
	}
	// end inline asm
	// begin inline asm
	{	
ld.global.cg.u64 %rd43655, [%rd43653];
	}
	// end inline asm
	// begin inline asm
	{	
ld.global.cg.u64 %rd43657, [%rd43655];
	}
	// end inline asm
	// begin inline asm
	{	
ld.global.cg.u64 %rd43659, [%rd43657];
	}
	// end inline asm
	// begin inline asm
	{	
ld.global.cg.u64 %rd43661, [%rd43659];
	}
	// end inline asm
	// begin inline asm
	{	
ld.global.cg.u64 %rd43663, [%rd43661];
	}
	// end inline asm
	// begin inline asm
	{	
ld.global.cg.u64 %rd43665, [%rd43663];
	}
	// end inline asm
	// begin inline asm
	{	
ld.global.cg.u64 %rd43667, [%rd43665];
	}
	// end inline asm
	// begin inline asm
	{	
ld.global.cg.u64 %rd43669, [%rd43667];
	}
	// end inline asm
	// begin inline asm
	{	
ld.global.cg.u64 %rd43671, [%rd43669];
	}
	// end inline asm
	// begin inline asm
	{	
ld.global.cg.u64 %rd43673, [%rd43671];
	}
	// end inline asm
	// begin inline asm
	{	
ld.global.cg.u64 %rd43675, [%rd43673];
	}
	// end inline asm
	// begin inline asm
	{	
ld.global.cg.u64 %rd43677, [%rd43675];
	}
	// end inline asm
	// begin inline asm
	{	
ld.global.cg.u64 %rd43679, [%rd43677];
	}
	// end inline asm
	// begin inline asm
	{	
ld.global.cg.u64 %rd43681, [%rd43679];
	}
	// end inline asm
	// begin inline asm
	{	
ld.global.cg.u64 %rd43683, [%rd43681];
	}
	// end inline asm
	// begin inline asm
	{	
ld.global.cg.u64 %rd43685, [%rd43683];
	}
	// end inline asm
	// begin inline asm
	{	
ld.global.cg.u64 %rd43687, [%rd43685];
	}
	// end inline asm
	// begin inline asm
	{	
ld.global.cg.u64 %rd43689, [%rd43687];
	}
	// end inline asm
	// begin inline asm
	{	
ld.global.cg.u64 %rd43691, [%rd43689];
	}
	// end inline asm
	// begin inline asm
	{	
ld.global.cg.u64 %rd43693, [%rd43691];
	}
	// end inline asm
	// begin inline asm
	{	
ld.global.cg.u64 %rd43695, [%rd43693];
	}
	// end inline asm
	// begin inline asm
	{	
ld.global.cg.u64 %rd43697, [%rd43695];
	}
	// end inline asm
	// begin inline asm
	{	
ld.global.cg.u64 %rd43699, [%rd43697];
	}
	// end inline asm
	// begin inline asm
	{	
ld.global.cg.u64 %rd43701, [%rd43699];
	}
	// end inline asm
	// begin inline asm
	{	
ld.global.cg.u64 %rd43703, [%rd43701];
	}
	// end inline asm
	// begin inline asm
	{	
ld.global.cg.u64 %rd43705, [%rd43703];
	}
	// end inline asm
	// begin inline asm
	{	
ld.global.cg.u64 %rd43707, [%rd43705];
	}
	// end inline asm
	// begin inline asm
	{	
ld.global.cg.u64 %rd43709, [%rd43707];
	}
	// end inline asm
	// begin inline asm
	{	
ld.global.cg.u64 %rd43711, [%rd43709];
	}
	// end inline asm
	// begin inline asm
	{	
ld.global.cg.u64 %rd43713, [%rd43711];
	}
	// end inline asm
	// begin inline asm
	{	
ld.global.cg.u64 %rd43715, [%rd43713];
	}
	// end inline asm
	// begin inline asm
	{	
ld.global.cg.u64 %rd43717, [%rd43715];
	}
	// end inline asm
	// begin inline asm
	{	
ld.global.cg.u64 %rd43719, [%rd43717];
	}
	// end inline asm
	// begin inline asm
	{	
ld.global.cg.u64 %rd43721, [%rd43719];
	}
	// end inline asm
	// begin inline asm
	{	
ld.global.cg.u64 %rd43723, [%rd43721];
	}
	// end inline asm
	// begin inline asm
	{	
ld.global.cg.u64 %rd43725, [%rd43723];
	}
	// end inline asm
	// begin inline asm
	{	
ld.global.cg.u64 %rd43727, [%rd43725];
	}
	// end inline asm
	// begin inline asm
	{	
ld.global.cg.u64 %rd43729, [%rd43727];
	}
	// end inline asm
	// begin inline asm
	{	
ld.global.cg.u64 %rd43731, [%rd43729];
	}
	// end inline asm
	// begin inline asm
	{	
ld.global.cg.u64 %rd43733, [%rd43731];
	}
	// end inline asm
	// begin inline asm
	{	
ld.global.cg.u64 %rd43735, [%rd43733];
	}
	// end inline asm
	// begin inline asm
	{	
ld.global.cg.u64 %rd43737, [%rd43735];
	}
	// end inline asm
	// begin inline asm
	{	
ld.global.cg.u64 %rd43739, [%rd43737];
	}
	// end inline asm
	// begin inline asm
	{	
ld.global.cg.u64 %rd43741, [%rd43739];
	}
	// end inline asm
	// begin inline asm
	{	
ld.global.cg.u64 %rd43743, [%rd43741];
	}
	// end inline asm
	// begin inline asm
	{	
ld.global.cg.u64 %rd43745, [%rd43743];
	}
	// end inline asm
	// begin inline asm
	{	
ld.global.cg.u64 %rd43747, [%rd43745];
	}
	// end inline asm
	// begin inline asm
	{	
ld.global.cg.u64 %rd43749, [%rd43747];
	}
	// end inline asm
	// begin inline asm
	{	
ld.global.cg.u64 %rd43751, [%rd43749];
	}
	// end inline asm
	// begin inline asm
	{	
ld.global.cg.u64 %rd43753, [%rd43751];
	}
	// end inline asm
	// begin inline asm
	{	
ld.global.cg.u64 %rd43755, [%rd43753];
	}
	// end inline asm
	// begin inline asm
	{	
ld.global.cg.u64 %rd43757, [%rd43755];
	}
	// end inline asm
	// begin inline asm
	{	
ld.global.cg.u64 %rd43759, [%rd43757];
	}
	// end inline asm
	// begin inline asm
	{	
ld.global.cg.u64 %rd43761, [%rd43759];
	}
	// end inline asm
	// begin inline asm
	{	
ld.global.cg.u64 %rd43763, [%rd43761];
	}
	// end inline asm
	// begin inline asm
	{	
ld.global.cg.u64 %rd43765, [%rd43763];
	}
	// end inline asm
	// begin inline asm
	{	
ld.global.cg.u64 %rd43767, [%rd43765];
	}
	// end inline asm
	// begin inline asm
	{	
ld.global.cg.u64 %rd43769, [%rd43767];
	}
	// end inline asm
	// begin inline asm
	{	
ld.global.cg.u64 %rd43771, [%rd43769];
	}
	// end inline asm
	// begin inline asm
	{	
ld.global.cg.u64 %rd43773, [%rd43771];
	}
	// end inline asm
	// begin inline asm
	{	
ld.global.cg.u64 %rd43775, [%rd43773];
	}
	// end inline asm
	// begin inline asm
	{	
ld.global.cg.u64 %rd43777, [%rd43775];
	}
	// end inline asm
	// begin inline asm
	{	
ld.global.cg.u64 %rd43779, [%rd43777];
	}
	// end inline asm
	// begin inline asm
	{	
ld.global.cg.u64 %rd43781, [%rd43779];
	}
	// end inline asm
	// begin inline asm
	{	
ld.global.cg.u64 %rd43783, [%rd43781];
	}
	// end inline asm
	// begin inline asm
	{	
ld.global.cg.u64 %rd43785, [%rd43783];
	}
	// end inline asm
	// begin inline asm
	{	
ld.global.cg.u64 %rd43787, [%rd43785];
	}
	// end inline asm
	// begin inline asm
	{	
ld.global.cg.u64 %rd43789, [%rd43787];
	}
	// end inline asm
	// begin inline asm
	{	
ld.global.cg.u64 %rd43791, [%rd43789];
	}
	// end inline asm
	// begin inline asm
	{	
ld.global.cg.u64 %rd43793, [%rd43791];
	}
	// end inline asm
	// begin inline asm
	{	
ld.global.cg.u64 %rd43795, [%rd43793];
	}
	// end inline asm
	// begin inline asm
	{	
ld.global.cg.u64 %rd43797, [%rd43795];
	}
	// end inline asm
	// begin inline asm
	{	
ld.global.cg.u64 %rd43799, [%rd43797];
	}
	// end inline asm
	// begin inline asm
	{	
ld.global.cg.u64 %rd43801, [%rd43799];
	}
	// end inline asm
	// begin inline asm
	{	
ld.global.cg.u64 %rd43803, [%rd43801];
	}
	// end inline asm
	// begin inline asm
	{	
ld.global.cg.u64 %rd43805, [%rd43803];
	}
	// end inline asm
	// begin inline asm
	{	
ld.global.cg.u64 %rd43807, [%rd43805];
	}
	// end inline asm
	// begin inline asm
	{	
ld.global.cg.u64 %rd43809, [%rd43807];
	}
	// end inline asm
	// begin inline asm
	{	
ld.global.cg.u64 %rd43811, [%rd43809];
	}
	// end inline asm
	// begin inline asm
	{	
ld.global.cg.u64 %rd43813, [%rd43811];
	}
	// end inline asm
	// begin inline asm
	{	
ld.global.cg.u64 %rd43815, [%rd43813];
	}
	// end inline asm
	// begin inline asm
	{	
ld.global.cg.u64 %rd43817, [%rd43815];
	}
	// end inline asm
	// begin inline asm
	{	
ld.global.cg.u64 %rd43819, [%rd43817];
	}
	// end inline asm
	// begin inline asm
	{	
ld.global.cg.u64 %rd43821, [%rd43819];
	}
	// end inline asm
	// begin inline asm
	{	
ld.global.cg.u64 %rd43823, [%rd43821];
	}
	// end inline asm
	// begin inline asm
	{	
ld.global.cg.u64 %rd43825, [%rd43823];
	}
	// end inline asm
	// begin inline asm
	{	
ld.global.cg.u64 %rd43827, [%rd43825];
	}
	// end inline asm
	// begin inline asm
	{	
ld.global.cg.u64 %rd43829, [%rd43827];
	}
	// end inline asm
	// begin inline asm
	{	
ld.global.cg.u64 %rd43831, [%rd43829];
	}
	// end inline asm
	// begin inline asm
	{	
ld.global.cg.u64 %rd43833, [%rd43831];
	}
	// end inline asm
	// begin inline asm
	{	
ld.global.cg.u64 %rd43835, [%rd43833];
	}
	// end inline asm
	// begin inline asm
	{	
ld.global.cg.u64 %rd43837, [%rd43835];
	}
	// end inline asm
	// begin inline asm
	{	
ld.global.cg.u64 %rd43839, [%rd43837];
	}
	// end inline asm
	// begin inline asm
	{	
ld.global.cg.u64 %rd43841, [%rd43839];
	}
	// end inline asm
	// begin inline asm
	{	
ld.global.cg.u64 %rd43843, [%rd43841];
	}
	// end inline asm
	// begin inline asm
	{	
ld.global.cg.u64 %rd43845, [%rd43843];
	}
	// end inline asm
	// begin inline asm
	{	
ld.global.cg.u64 %rd43847, [%rd43845];
	}
	// end inline asm
	// begin inline asm
	{	
ld.global.cg.u64 %rd43849, [%rd43847];
	}
	// end inline asm
	// begin inline asm
	{	
ld.global.cg.u64 %rd43851, [%rd43849];
	}
	// end inline asm
	// begin inline asm
	{	
ld.global.cg.u64 %rd43853, [%rd43851];
	}
	// end inline asm
	// begin inline asm
	{	
ld.global.cg.u64 %rd43855, [%rd43853];
	}
	// end inline asm
	// begin inline asm
	{	
ld.global.cg.u64 %rd43857, [%rd43855];
	}
	// end inline asm
	// begin inline asm
	{	
ld.global.cg.u64 %rd43859, [%rd43857];
	}
	// end inline asm
	// begin inline asm
	{	
ld.global.cg.u64 %rd43861, [%rd43859];
	}
	// end inline asm
	// begin inline asm
	{	
ld.global.cg.u64 %rd43863, [%rd43861];
	}
	// end inline asm
	// begin inline asm
	{	
ld.global.cg.u64 %rd43865, [%rd43863];
	}
	// end inline asm
	// begin inline asm
	{	
ld.global.cg.u64 %rd43867, [%rd43865];
	}
	// end inline asm
	// begin inline asm
	{	
ld.global.cg.u64 %rd43869, [%rd43867];
	}
	// end inline asm
	// begin inline asm
	{	
ld.global.cg.u64 %rd43871, [%rd43869];
	}
	// end inline asm
	// begin inline asm
	{	
ld.global.cg.u64 %rd43873, [%rd43871];
	}
	// end inline asm
	// begin inline asm
	{	
ld.global.cg.u64 %rd43875, [%rd43873];
	}
	// end inline asm
	// begin inline asm
	{	
ld.global.cg.u64 %rd43877, [%rd43875];
	}
	// end inline asm
	// begin inline asm
	{	
ld.global.cg.u64 %rd43879, [%rd43877];
	}
	// end inline asm
	// begin inline asm
	{	
ld.global.cg.u64 %rd43881, [%rd43879];
	}
	// end inline asm
	// begin inline asm
	{	
ld.global.cg.u64 %rd43883, [%rd43881];
	}
	// end inline asm
	// begin inline asm
	{	
ld.global.cg.u64 %rd43885, [%rd43883];
	}
	// end inline asm
	// begin inline asm
	{	
ld.global.cg.u64 %rd43887, [%rd43885];
	}
	// end inline asm
	// begin inline asm
	{	
ld.global.cg.u64 %rd43889, [%rd43887];
	}
	// end inline asm
	// begin inline asm
	{	
ld.global.cg.u64 %rd43891, [%rd43889];
	}
	// end inline asm
	// begin inline asm
	{	
ld.global.cg.u64 %rd43893, [%rd43891];
	}
	// end inline asm
	// begin inline asm
	{	
ld.global.cg.u64 %rd43895, [%rd43893];
	}
	// end inline asm
	// begin inline asm
	{	
ld.global.cg.u64 %rd43897, [%rd43895];
	}
	// end inline asm
	// begin inline asm
	{	
ld.global.cg.u64 %rd43899, [%rd43897];
	}
	// end inline asm
	// begin inline asm
	{	
ld.global.cg.u64 %rd43901, [%rd43899];
	}
	// end inline asm
	// begin inline asm
	{	
ld.global.cg.u64 %rd43903, [%rd43901];
	}
	// end inline asm
	// begin inline asm
	{	
ld.global.cg.u64 %rd43905, [%rd43903];
	}
	// end inline asm
	// begin inline asm
	{	
ld.global.cg.u64 %rd43907, [%rd43905];
	}
	// end inline asm
	// begin inline asm
	{	
ld.global.cg.u64 %rd43909, [%rd43907];
	}
	// end inline asm
	// begin inline asm
	{	
ld.global.cg.u64 %rd43911, [%rd43909];
	}
	// end inline asm
	// begin inline asm
	{	
ld.global.cg.u64 %rd43913, [%rd43911];
	}
	// end inline asm
	// begin inline asm
	{	
ld.global.cg.u64 %rd43915, [%rd43913];
	}
	// end inline asm
	// begin inline asm
	{	
ld.global.cg.u64 %rd43917, [%rd43915];
	}
	// end inline asm
	// begin inline asm
	{	
ld.global.cg.u64 %rd43919, [%rd43917];
	}
	// end inline asm
	// begin inline asm
	{	
ld.global.cg.u64 %rd43921, [%rd43919];
	}
	// end inline asm
	// begin inline asm
	{	
ld.global.cg.u64 %rd43923, [%rd43921];
	}
	// end inline asm
	// begin inline asm
	{	
ld.global.cg.u64 %rd43925, [%rd43923];
	}
	// end inline asm
	// begin inline asm
	{	
ld.global.cg.u64 %rd43927, [%rd43925];
	}
	// end inline asm
	// begin inline asm
	{	
ld.global.cg.u64 %rd43929, [%rd43927];
	}
	// end inline asm
	// begin inline asm
	{	
ld.global.cg.u64 %rd43931, [%rd43929];
	}
	// end inline asm
	// begin inline asm
	{	
ld.global.cg.u64 %rd43933, [%rd43931];
	}
	// end inline asm
	// begin inline asm
	{	
ld.global.cg.u64 %rd43935, [%rd43933];
	}
	// end inline asm
	// begin inline asm
	{	
ld.global.cg.u64 %rd43937, [%rd43935];
	}
	// end inline asm
	// begin inline asm
	{	
ld.global.cg.u64 %rd43939, [%rd43937];
	}
	// end inline asm
	// begin inline asm
	{	
ld.global.cg.u64 %rd43941, [%rd43939];
	}
	// end inline asm
	// begin inline asm
	{	
ld.global.cg.u64 %rd43943, [%rd43941];
	}
	// end inline asm
	// begin inline asm
	{	
ld.global.cg.u64 %rd43945, [%rd43943];
	}
	// end inline asm
	// begin inline asm
	{	
ld.global.cg.u64 %rd43947, [%rd43945];
	}
	// end inline asm
	// begin inline asm
	{	
ld.global.cg.u64 %rd43949, [%rd43947];
	}
	// end inline asm
	// begin inline asm
	{	
ld.global.cg.u64 %rd43951, [%rd43949];
	}
	// end inline asm
	// begin inline asm
	{	
ld.global.cg.u64 %rd43953, [%rd43951];
	}
	// end inline asm
	// begin inline asm
	{	
ld.global.cg.u64 %rd43955, [%rd43953];
	}
	// end inline asm
	// begin inline asm
	{	
ld.global.cg.u64 %rd43957, [%rd43955];
	}
	// end inline asm
	// begin inline asm
	{	
ld.global.cg.u64 %rd43959, [%rd43957];
	}
	// end inline asm
	// begin inline asm
	{	
ld.global.cg.u64 %rd43961, [%rd43959];
	}
	// end inline asm
	// begin inline asm
	{	
ld.global.cg.u64 %rd43963, [%rd43961];
	}
	// end inline asm
	// begin inline asm
	{	
ld.global.cg.u64 %rd43965, [%rd43963];
	}
	// end inline asm
	// begin inline asm
	{	
ld.global.cg.u64 %rd43967, [%rd43965];
	}
	// end inline asm
	// begin inline asm
	{	
ld.global.cg.u64 %rd43969, [%rd43967];
	}
	// end inline asm
	// begin inline asm
	{	
ld.global.cg.u64 %rd43971, [%rd43969];
	}
	// end inline asm
	// begin inline asm
	{	
ld.global.cg.u64 %rd43973, [%rd43971];
	}
	// end inline asm
	// begin inline asm
	{	
ld.global.cg.u64 %rd43975, [%rd43973];
	}
	// end inline asm
	// begin inline asm
	{	
ld.global.cg.u64 %rd43977, [%rd43975];
	}
	// end inline asm
	// begin inline asm
	{	
ld.global.cg.u64 %rd43979, [%rd43977];
	}
	// end inline asm
	// begin inline asm
	{	
ld.global.cg.u64 %rd43981, [%rd43979];
	}
	// end inline asm
	// begin inline asm
	{	
ld.global.cg.u64 %rd43983, [%rd43981];
	}
	// end inline asm
	// begin inline asm
	{	
ld.global.cg.u64 %rd43985, [%rd43983];
	}
	// end inline asm
	// begin inline asm
	{	
ld.global.cg.u64 %rd43987, [%rd43985];
	}
	// end inline asm
	// begin inline asm
	{	
ld.global.cg.u64 %rd43989, [%rd43987];
	}
	// end inline asm
	// begin inline asm
	{	
ld.global.cg.u64 %rd43991, [%rd43989];
	}
	// end inline asm
	// begin inline asm
	{	
ld.global.cg.u64 %rd43993, [%rd43991];
	}
	// end inline asm
	// begin inline asm
	{	
ld.global.cg.u64 %rd43995, [%rd43993];
	}
	// end inline asm
	// begin inline asm
	{	
ld.global.cg.u64 %rd43997, [%rd43995];
	}
	// end inline asm
	// begin inline asm
	{	
ld.global.cg.u64 %rd43999, [%rd43997];
	}
	// end inline asm
	// begin inline asm
	{	
ld.global.cg.u64 %rd44001, [%rd43999];
	}
	// end inline asm
	// begin inline asm
	{	
ld.global.cg.u64 %rd44003, [%rd44001];
	}
	// end inline asm
	// begin inline asm
	{	
ld.global.cg.u64 %rd44005, [%rd44003];
	}
	// end inline asm
	// begin inline asm
	{	
ld.global.cg.u64 %rd44007, [%rd44005];
	}
	// end inline asm
	// begin inline asm
	{	
ld.global.cg.u64 %rd44009, [%rd44007];
	}
	// end inline asm
	// begin inline asm
	{	
ld.global.cg.u64 %rd44011, [%rd44009];
	}
	// end inline asm
	// begin inline asm
	{	
ld.global.cg.u64 %rd44013, [%rd44011];
	}
	// end inline asm
	// begin inline asm
	{	
ld.global.cg.u64 %rd44015, [%rd44013];
	}
	// end inline asm
	// begin inline asm
	{	
ld.global.cg.u64 %rd44017, [%rd44015];
	}
	// end inline asm
	// begin inline asm
	{	
ld.global.cg.u64 %rd44019, [%rd44017];
	}
	// end inline asm
	// begin inline asm
	{	
ld.global.cg.u64 %rd44021, [%rd44019];
	}
	// end inline asm
	// begin inline asm
	{	
ld.global.cg.u64 %rd44023, [%rd44021];
	}
	// end inline asm
	// begin inline asm
	{	
ld.global.cg.u64 %rd44025, [%rd44023];
	}
	// end inline asm
	// begin inline asm
	{	
ld.global.cg.u64 %rd44027, [%rd44025];
	}
	// end inline asm
	// begin inline asm
	{	
ld.global.cg.u64 %rd44029, [%rd44027];
	}
	// end inline asm
	// begin inline asm
	{	
ld.global.cg.u64 %rd44031, [%rd44029];
	}
	// end inline asm
	// begin inline asm
	{	
ld.global.cg.u64 %rd44033, [%rd44031];
	}
	// end inline asm
	// begin inline asm
	{	
ld.global.cg.u64 %rd44035, [%rd44033];
	}
	// end inline asm
	// begin inline asm
	{	
ld.global.cg.u64 %rd44037, [%rd44035];
	}
	// end inline asm
	// begin inline asm
	{	
ld.global.cg.u64 %rd44039, [%rd44037];
	}
	// end inline asm
	// begin inline asm
	{	
ld.global.cg.u64 %rd44041, [%rd44039];
	}
	// end inline asm
	// begin inline asm
	{	
ld.global.cg.u64 %rd44043, [%rd44041];
	}
	// end inline asm
	// begin inline asm
	{	
ld.global.cg.u64 %rd44045, [%rd44043];
	}
	// end inline asm
	// begin inline asm
	{	
ld.global.cg.u64 %rd44047, [%rd44045];
	}
	// end inline asm
	// begin inline asm
	{	
ld.global.cg.u64 %rd44049, [%rd44047];
	}
	// end inline asm
	// begin inline asm
	{	
ld.global.cg.u64 %rd44051, [%rd44049];
	}
	// end inline asm
	// begin inline asm
	{	
ld.global.cg.u64 %rd44053, [%rd44051];
	}
	// end inline asm
	// begin inline asm
	{	
ld.global.cg.u64 %rd44055, [%rd44053];
	}
	// end inline asm
	// begin inline asm
	{	
ld.global.cg.u64 %rd44057, [%rd44055];
	}
	// end inline asm
	// begin inline asm
	{	
ld.global.cg.u64 %rd44059, [%rd44057];
	}
	// end inline asm
	// begin inline asm
	{	
ld.global.cg.u64 %rd44061, [%rd44059];
	}
	// end inline asm
	// begin inline asm
	{	
ld.global.cg.u64 %rd44063, [%rd44061];
	}
	// end inline asm
	// begin inline asm
	{	
ld.global.cg.u64 %rd44065, [%rd44063];
	}
	// end inline asm
	// begin inline asm
	{	
ld.global.cg.u64 %rd44067, [%rd44065];
	}
	// end inline asm
	// begin inline asm
	{	
ld.global.cg.u64 %rd44069, [%rd44067];
	}
	// end inline asm
	// begin inline asm
	{	
ld.global.cg.u64 %rd44071, [%rd44069];
	}
	// end inline asm
	// begin inline asm
	{	
ld.global.cg.u64 %rd44073, [%rd44071];
	}
	// end inline asm
	// begin inline asm
	{	
ld.global.cg.u64 %rd44075, [%rd44073];
	}
	// end inline asm
	// begin inline asm
	{	
ld.global.cg.u64 %rd44077, [%rd44075];
	}
	// end inline asm
	// begin inline asm
	{	
ld.global.cg.u64 %rd44079, [%rd44077];
	}
	// end inline asm
	// begin inline asm
	{	
ld.global.cg.u64 %rd44081, [%rd44079];
	}
	// end inline asm
	// begin inline asm
	{	
ld.global.cg.u64 %rd44083, [%rd44081];
	}
	// end inline asm
	// begin inline asm
	{	
ld.global.cg.u64 %rd44085, [%rd44083];
	}
	// end inline asm
	// begin inline asm
	{	
ld.global.cg.u64 %rd44087, [%rd44085];
	}
	// end inline asm
	// begin inline asm
	{	
ld.global.cg.u64 %rd44089, [%rd44087];
	}
	// end inline asm
	// begin inline asm
	{	
ld.global.cg.u64 %rd44091, [%rd44089];
	}
	// end inline asm
	// begin inline asm
	{	
ld.global.cg.u64 %rd44093, [%rd44091];
	}
	// end inline asm
	// begin inline asm
	{	
ld.global.cg.u64 %rd44095, [%rd44093];
	}
	// end inline asm
	// begin inline asm
	{	
ld.global.cg.u64 %rd44097, [%rd44095];
	}
	// end inline asm
	// begin inline asm
	{	
ld.global.cg.u64 %rd44099, [%rd44097];
	}
	// end inline asm
	// begin inline asm
	{	
ld.global.cg.u64 %rd44101, [%rd44099];
	}
	// end inline asm
	// begin inline asm
	{	
ld.global.cg.u64 %rd44103, [%rd44101];
	}
	// end inline asm
	// begin inline asm
	{	
ld.global.cg.u64 %rd44105, [%rd44103];
	}
	// end inline asm
	// begin inline asm
	{	
ld.global.cg.u64 %rd44107, [%rd44105];
	}
	// end inline asm
	// begin inline asm
	{	
ld.global.cg.u64 %rd44109, [%rd44107];
	}
	// end inline asm
	// begin inline asm
	{	
ld.global.cg.u64 %rd44111, [%rd44109];
	}
	// end inline asm
	// begin inline asm
	{	
ld.global.cg.u64 %rd44113, [%rd44111];
	}
	// end inline asm
	// begin inline asm
	{	
ld.global.cg.u64 %rd44115, [%rd44113];
	}
	// end inline asm
	// begin inline asm
	{	
ld.global.cg.u64 %rd44117, [%rd44115];
	}
	// end inline asm
	// begin inline asm
	{	
ld.global.cg.u64 %rd44119, [%rd44117];
	}
	// end inline asm
	// begin inline asm
	{	
ld.global.cg.u64 %rd44121, [%rd44119];
	}
	// end inline asm
	// begin inline asm
	{	
ld.global.cg.u64 %rd44123, [%rd44121];
	}
	// end inline asm
	// begin inline asm
	{	
ld.global.cg.u64 %rd44125, [%rd44123];
	}
	// end inline asm
	// begin inline asm
	{	
ld.global.cg.u64 %rd44127, [%rd44125];
	}
	// end inline asm
	// begin inline asm
	{	
ld.global.cg.u64 %rd44129, [%rd44127];
	}
	// end inline asm
	// begin inline asm
	{	
ld.global.cg.u64 %rd44131, [%rd44129];
	}
	// end inline asm
	// begin inline asm
	{	
ld.global.cg.u64 %rd44133, [%rd44131];
	}
	// end inline asm
	// begin inline asm
	{	
ld.global.cg.u64 %rd44135, [%rd44133];
	}
	// end inline asm
	// begin inline asm
	{	
ld.global.cg.u64 %rd44137, [%rd44135];
	}
	// end inline asm
	// begin inline asm
	{	
ld.global.cg.u64 %rd44139, [%rd44137];
	}
	// end inline asm
	// begin inline asm
	{	
ld.global.cg.u64 %rd44141, [%rd44139];
	}
	// end inline asm
	// begin inline asm
	{	
ld.global.cg.u64 %rd44143, [%rd44141];
	}
	// end inline asm
	// begin inline asm
	{	
ld.global.cg.u64 %rd44145, [%rd44143];
	}
	// end inline asm
	// begin inline asm
	{	
ld.global.cg.u64 %rd44147, [%rd44145];
	}
	// end inline asm
	// begin inline asm
	{	
ld.global.cg.u64 %rd44149, [%rd44147];
	}
	// end inline asm
	// begin inline asm
	{	
ld.global.cg.u64 %rd44151, [%rd44149];
	}
	// end inline asm
	// begin inline asm
	{	
ld.global.cg.u64 %rd44153, [%rd44151];
	}
	// end inline asm
	// begin inline asm
	{	
ld.global.cg.u64 %rd44155, [%rd44153];
	}
	// end inline asm
	// begin inline asm
	{	
ld.global.cg.u64 %rd44157, [%rd44155];
	}
	// end inline asm
	// begin inline asm
	{	
ld.global.cg.u64 %rd44159, [%rd44157];
	}
	// end inline asm
	// begin inline asm
	{	
ld.global.cg.u64 %rd44161, [%rd44159];
	}
	// end inline asm
	// begin inline asm
	{	
ld.global.cg.u64 %rd44163, [%rd44161];
	}
	// end inline asm
	// begin inline asm
	{	
ld.global.cg.u64 %rd44165, [%rd44163];
	}
	// end inline asm
	// begin inline asm
	{	
ld.global.cg.u64 %rd44167, [%rd44165];
	}
	// end inline asm
	// begin inline asm
	{	
ld.global.cg.u64 %rd44169, [%rd44167];
	}
	// end inline asm
	// begin inline asm
	{	
ld.global.cg.u64 %rd44171, [%rd44169];
	}
	// end inline asm
	// begin inline asm
	{	
ld.global.cg.u64 %rd44173, [%rd44171];
	}
	// end inline asm
	// begin inline asm
	{	
ld.global.cg.u64 %rd44175, [%rd44173];
	}
	// end inline asm
	// begin inline asm
	{	
ld.global.cg.u64 %rd44177, [%rd44175];
	}
	// end inline asm
	// begin inline asm
	{	
ld.global.cg.u64 %rd44179, [%rd44177];
	}
	// end inline asm
	// begin inline asm
	{	
ld.global.cg.u64 %rd44181, [%rd44179];
	}
	// end inline asm
	// begin inline asm
	{	
ld.global.cg.u64 %rd44183, [%rd44181];
	}
	// end inline asm
	// begin inline asm
	{	
ld.global.cg.u64 %rd44185, [%rd44183];
	}
	// end inline asm
	// begin inline asm
	{	
ld.global.cg.u64 %rd44187, [%rd44185];
	}
	// end inline asm
	// begin inline asm
	{	
ld.global.cg.u64 %rd44189, [%rd44187];
	}
	// end inline asm
	// begin inline asm
	{	
ld.global.cg.u64 %rd44191, [%rd44189];
	}
	// end inline asm
	// begin inline asm
	{	
ld.global.cg.u64 %rd44193, [%rd44191];
	}
	// end inline asm
	// begin inline asm
	{	
ld.global.cg.u64 %rd44195, [%rd44193];
	}
	// end inline asm
	// begin inline asm
	{	
ld.global.cg.u64 %rd44197, [%rd44195];
	}
	// end inline asm
	// begin inline asm
	{	
ld.global.cg.u64 %rd44199, [%rd44197];
	}
	// end inline asm
	// begin inline asm
	{	
ld.global.cg.u64 %rd44201, [%rd44199];
	}
	// end inline asm
	// begin inline asm
	{	
ld.global.cg.u64 %rd44203, [%rd44201];
	}
	// end inline asm
	// begin inline asm
	{	
ld.global.cg.u64 %rd44205, [%rd44203];
	}
	// end inline asm
	// begin inline asm
	{	
ld.global.cg.u64 %rd44207, [%rd44205];
	}
	// end inline asm
	// begin inline asm
	{	
ld.global.cg.u64 %rd44209, [%rd44207];
	}
	// end inline asm
	// begin inline asm
	{	
ld.global.cg.u64 %rd44211, [%rd44209];
	}
	// end inline asm
	// begin inline asm
	{	
ld.global.cg.u64 %rd44213, [%rd44211];
	}
	// end inline asm
	// begin inline asm
	{	
ld.global.cg.u64 %rd44215, [%rd44213];
	}
	// end inline asm
	// begin inline asm
	{	
ld.global.cg.u64 %rd44217, [%rd44215];
	}
	// end inline asm
	// begin inline asm
	{	
ld.global.cg.u64 %rd44219, [%rd44217];
	}
	// end inline asm
	// begin inline asm
	{	
ld.global.cg.u64 %rd44221, [%rd44219];
	}
	// end inline asm
	// begin inline asm
	{	
ld.global.cg.u64 %rd44223, [%rd44221];
	}
	// end inline asm
	// begin inline asm
	{	
ld.global.cg.u64 %rd44225, [%rd44223];
	}
	// end inline asm
	// begin inline asm
	{	
ld.global.cg.u64 %rd44227, [%rd44225];
	}
	// end inline asm
	// begin inline asm
	{	
ld.global.cg.u64 %rd44229, [%rd44227];
	}
	// end inline asm
	// begin inline asm
	{	
ld.global.cg.u64 %rd44231, [%rd44229];
	}
	// end inline asm
	// begin inline asm
	{	
ld.global.cg.u64 %rd44233, [%rd44231];
	}
	// end inline asm
	// begin inline asm
	{	
ld.global.cg.u64 %rd44235, [%rd44233];
	}
	// end inline asm
	// begin inline asm
	{	
ld.global.cg.u64 %rd44237, [%rd44235];
	}
	// end inline asm
	// begin inline asm
	{	
ld.global.cg.u64 %rd44239, [%rd44237];
	}
	// end inline asm
	// begin inline asm
	{	
ld.global.cg.u64 %rd44241, [%rd44239];
	}
	// end inline asm
	// begin inline asm
	{	
ld.global.cg.u64 %rd44243, [%rd44241];
	}
	// end inline asm
	// begin inline asm
	{	
ld.global.cg.u64 %rd44245, [%rd44243];
	}
	// end inline asm
	// begin inline asm
	{	
ld.global.cg.u64 %rd44247, [%rd44245];
	}
	// end inline asm
	// begin inline asm
	{	
ld.global.cg.u64 %rd44249, [%rd44247];
	}
	// end inline asm
	// begin inline asm
	{	
ld.global.cg.u64 %rd44251, [%rd44249];
	}
	// end inline asm
	// begin inline asm
	{	
ld.global.cg.u64 %rd44253, [%rd44251];
	}
	// end inline asm
	// begin inline asm
	{	
ld.global.cg.u64 %rd44255, [%rd44253];
	}
	// end inline asm
	// begin inline asm
	{	
ld.global.cg.u64 %rd44257, [%rd44255];
	}
	// end inline asm
	// begin inline asm
	{	
ld.global.cg.u64 %rd44259, [%rd44257];
	}
	// end inline asm
	// begin inline asm
	{	
ld.global.cg.u64 %rd44261, [%rd44259];
	}
	// end inline asm
	// begin inline asm
	{	
ld.global.cg.u64 %rd44263, [%rd44261];
	}
	// end inline asm
	// begin inline asm
	{	
ld.global.cg.u64 %rd44265, [%rd44263];
	}
	// end inline asm
	// begin inline asm
	{	
ld.global.cg.u64 %rd44267, [%rd44265];
	}
	// end inline asm
	// begin inline asm
	{	
ld.global.cg.u64 %rd44269, [%rd44267];
	}
	// end inline asm
	// begin inline asm
	{	
ld.global.cg.u64 %rd44271, [%rd44269];
	}
	// end inline asm
	// begin inline asm
	{	
ld.global.cg.u64 %rd44273, [%rd44271];
	}
	// end inline asm
	// begin inline asm
	{	
ld.global.cg.u64 %rd44275, [%rd44273];
	}
	// end inline asm
	// begin inline asm
	{	
ld.global.cg.u64 %rd44277, [%rd44275];
	}
	// end inline asm
	// begin inline asm
	{	
ld.global.cg.u64 %rd44279, [%rd44277];
	}
	// end inline asm
	// begin inline asm
	{	
ld.global.cg.u64 %rd44281, [%rd44279];
	}
	// end inline asm
	// begin inline asm
	{	
ld.global.cg.u64 %rd44283, [%rd44281];
	}
	// end inline asm
	// begin inline asm
	{	
ld.global.cg.u64 %rd44285, [%rd44283];
	}
	// end inline asm
	// begin inline asm
	{	
ld.global.cg.u64 %rd44287, [%rd44285];
	}
	// end inline asm
	// begin inline asm
	{	
ld.global.cg.u64 %rd44289, [%rd44287];
	}
	// end inline asm
	// begin inline asm
	{	
ld.global.cg.u64 %rd44291, [%rd44289];
	}
	// end inline asm
	// begin inline asm
	{	
ld.global.cg.u64 %rd44293, [%rd44291];
	}
	// end inline asm
	// begin inline asm
	{	
ld.global.cg.u64 %rd44295, [%rd44293];
	}
	// end inline asm
	// begin inline asm
	{	
ld.global.cg.u64 %rd44297, [%rd44295];
	}
	// end inline asm
	// begin inline asm
	{	
ld.global.cg.u64 %rd44299, [%rd44297];
	}
	// end inline asm
	// begin inline asm
	{	
ld.global.cg.u64 %rd44301, [%rd44299];
	}
	// end inline asm
	// begin inline asm
	{	
ld.global.cg.u64 %rd44303, [%rd44301];
	}
	// end inline asm
	// begin inline asm
	{	
ld.global.cg.u64 %rd44305, [%rd44303];
	}
	// end inline asm
	// begin inline asm
	{	
ld.global.cg.u64 %rd44307, [%rd44305];
	}
	// end inline asm
	// begin inline asm
	{	
ld.global.cg.u64 %rd44309, [%rd44307];
	}
	// end inline asm
	// begin inline asm
	{	
ld.global.cg.u64 %rd44311, [%rd44309];
	}
	// end inline asm
	// begin inline asm
	{	
ld.global.cg.u64 %rd44313, [%rd44311];
	}
	// end inline asm
	// begin inline asm
	{	
ld.global.cg.u64 %rd44315, [%rd44313];
	}
	// end inline asm
	// begin inline asm
	{	
ld.global.cg.u64 %rd44317, [%rd44315];
	}
	// end inline asm
	// begin inline asm
	{	
ld.global.cg.u64 %rd44319, [%rd44317];
	}
	// end inline asm
	// begin inline asm
	{	
ld.global.cg.u64 %rd44321, [%rd44319];
	}
	// end inline asm
	// begin inline asm
	{	
ld.global.cg.u64 %rd44323, [%rd44321];
	}
	// end inline asm
	// begin inline asm
	{	
ld.global.cg.u64 %rd44325, [%rd44323];
	}
	// end inline asm
	// begin inline asm
	{	
ld.global.cg.u64 %rd44327, [%rd44325];
	}
	// end inline asm
	// begin inline asm
	{	
ld.global.cg.u64 %rd44329, [%rd44327];
	}
	// end inline asm
	// begin inline asm
	{	
ld.global.cg.u64 %rd44331, [%rd44329];
	}
	// end inline asm
	// begin inline asm
	{	
ld.global.cg.u64 %rd44333, [%rd44331];
	}
	// end inline asm
	// begin inline asm
	{	
ld.global.cg.u64 %rd44335, [%rd44333];
	}
	// end inline asm
	// begin inline asm
	{	
ld.global.cg.u64 %rd44337, [%rd44335];
	}
	// end inline asm
	// begin inline asm
	{	
ld.global.cg.u64 %rd44339, [%rd44337];
	}
	// end inline asm
	// begin inline asm
	{	
ld.global.cg.u64 %rd44341, [%rd44339];
	}
	// end inline asm
	// begin inline asm
	{	
ld.global.cg.u64 %rd44343, [%rd44341];
	}
	// end inline asm
	// begin inline asm
	{	
ld.global.cg.u64 %rd44345, [%rd44343];
	}
	// end inline asm
	// begin inline asm
	{	
ld.global.cg.u64 %rd44347, [%rd44345];
	}
	// end inline asm
	// begin inline asm
	{	
ld.global.cg.u64 %rd44349, [%rd44347];
	}
	// end inline asm
	// begin inline asm
	{	
ld.global.cg.u64 %rd44351, [%rd44349];
	}
	// end inline asm
	// begin inline asm
	{	
ld.global.cg.u64 %rd44353, [%rd44351];
	}
	// end inline asm
	// begin inline asm
	{	
ld.global.cg.u64 %rd44355, [%rd44353];
	}
	// end inline asm
	// begin inline asm
	{	
ld.global.cg.u64 %rd44357, [%rd44355];
	}
	// end inline asm
	// begin inline asm
	{	
ld.global.cg.u64 %rd44359, [%rd44357];
	}
	// end inline asm
	// begin inline asm
	{	
ld.global.cg.u64 %rd44361, [%rd44359];
	}
	// end inline asm
	// begin inline asm
	{	
ld.global.cg.u64 %rd44363, [%rd44361];
	}
	// end inline asm
	// begin inline asm
	{	
ld.global.cg.u64 %rd44365, [%rd44363];
	}
	// end inline asm
	// begin inline asm
	{	
ld.global.cg.u64 %rd44367, [%rd44365];
	}
	// end inline asm
	// begin inline asm
	{	
ld.global.cg.u64 %rd44369, [%rd44367];
	}
	// end inline asm
	// begin inline asm
	{	
ld.global.cg.u64 %rd44371, [%rd44369];
	}
	// end inline asm
	// begin inline asm
	{	
ld.global.cg.u64 %rd44373, [%rd44371];
	}
	// end inline asm
	// begin inline asm
	{	
ld.global.cg.u64 %rd44375, [%rd44373];
	}
	// end inline asm
	// begin inline asm
	{	
ld.global.cg.u64 %rd44377, [%rd44375];
	}
	// end inline asm
	// begin inline asm
	{	
ld.global.cg.u64 %rd44379, [%rd44377];
	}
	// end inline asm
	// begin inline asm
	{	
ld.global.cg.u64 %rd44381, [%rd44379];
	}
	// end inline asm
	// begin inline asm
	{	
ld.global.cg.u64 %rd44383, [%rd44381];
	}
	// end inline asm
	// begin inline asm
	{	
ld.global.cg.u64 %rd44385, [%rd44383];
	}
	// end inline asm
	// begin inline asm
	{	
ld.global.cg.u64 %rd44387, [%rd44385];
	}
	// end inline asm
	// begin inline asm
	{	
ld.global.cg.u64 %rd44389, [%rd44387];
	}
	// end inline asm
	// begin inline asm
	{	
ld.global.cg.u64 %rd44391, [%rd44389];
	}
	// end inline asm
	// begin inline asm
	{	
ld.global.cg.u64 %rd44393, [%rd44391];
	}
	// end inline asm
	// begin inline asm
	{	
ld.global.cg.u64 %rd44395, [%rd44393];
	}
	// end inline asm
	// begin inline asm
	{	
ld.global.cg.u64 %rd44397, [%rd44395];
	}
	// end inline asm
	// begin inline asm
	{	
ld.global.cg.u64 %rd44399, [%rd44397];
	}
	// end inline asm
	// begin inline asm
	{	
ld.global.cg.u64 %rd44401, [%rd44399];
	}
	// end inline asm
	// begin inline asm
	{	
ld.global.cg.u64 %rd44403, [%rd44401];
	}
	// end inline asm
	// begin inline asm
	{	
ld.global.cg.u64 %rd44405, [%rd44403];
	}
	// end inline asm
	// begin inline asm
	{	
ld.global.cg.u64 %rd44407, [%rd44405];
	}
	// end inline asm
	// begin inline asm
	{	
ld.global.cg.u64 %rd44409, [%rd44407];
	}
	// end inline asm
	// begin inline asm
	{	
ld.global.cg.u64 %rd44411, [%rd44409];
	}
	// end inline asm
	// begin inline asm
	{	
ld.global.cg.u64 %rd44413, [%rd44411];
	}
	// end inline asm
	// begin inline asm
	{	
ld.global.cg.u64 %rd44415, [%rd44413];
	}
	// end inline asm
	// begin inline asm
	{	
ld.global.cg.u64 %rd44417, [%rd44415];
	}
	// end inline asm
	// begin inline asm
	{	
ld.global.cg.u64 %rd44419, [%rd44417];
	}
	// end inline asm
	// begin inline asm
	{	
ld.global.cg.u64 %rd44421, [%rd44419];
	}
	// end inline asm
	// begin inline asm
	{	
ld.global.cg.u64 %rd44423, [%rd44421];
	}
	// end inline asm
	// begin inline asm
	{	
ld.global.cg.u64 %rd44425, [%rd44423];
	}
	// end inline asm
	// begin inline asm
	{	
ld.global.cg.u64 %rd44427, [%rd44425];
	}
	// end inline asm
	// begin inline asm
	{	
ld.global.cg.u64 %rd44429, [%rd44427];
	}
	// end inline asm
	// begin inline asm
	{	
ld.global.cg.u64 %rd44431, [%rd44429];
	}
	// end inline asm
	// begin inline asm
	{	
ld.global.cg.u64 %rd44433, [%rd44431];
	}
	// end inline asm
	// begin inline asm
	{	
ld.global.cg.u64 %rd44435, [%rd44433];
	}
	// end inline asm
	// begin inline asm
	{	
ld.global.cg.u64 %rd44437, [%rd44435];
	}
	// end inline asm
	// begin inline asm
	{	
ld.global.cg.u64 %rd44439, [%rd44437];
	}
	// end inline asm
	// begin inline asm
	{	
ld.global.cg.u64 %rd44441, [%rd44439];
	}
	// end inline asm
	// begin inline asm
	{	
ld.global.cg.u64 %rd44443, [%rd44441];
	}
	// end inline asm
	// begin inline asm
	{	
ld.global.cg.u64 %rd44445, [%rd44443];
	}
	// end inline asm
	// begin inline asm
	{	
ld.global.cg.u64 %rd44447, [%rd44445];
	}
	// end inline asm
	// begin inline asm
	{	
ld.global.cg.u64 %rd44449, [%rd44447];
	}
	// end inline asm
	// begin inline asm
	{	
ld.global.cg.u64 %rd44451, [%rd44449];
	}
	// end inline asm
	// begin inline asm
	{	
ld.global.cg.u64 %rd44453, [%rd44451];
	}
	// end inline asm
	// begin inline asm
	{	
ld.global.cg.u64 %rd44455, [%rd44453];
	}
	// end inline asm
	// begin inline asm
	{	
ld.global.cg.u64 %rd44457, [%rd44455];
	}
	// end inline asm
	// begin inline asm
	{	
ld.global.cg.u64 %rd44459, [%rd44457];
	}
	// end inline asm
	// begin inline asm
	{	
ld.global.cg.u64 %rd44461, [%rd44459];
	}
	// end inline asm
	// begin inline asm
	{	
ld.global.cg.u64 %rd44463, [%rd44461];
	}
	// end inline asm
	// begin inline asm
	{	
ld.global.cg.u64 %rd44465, [%rd44463];
	}
	// end inline asm
	// begin inline asm
	{	
ld.global.cg.u64 %rd44467, [%rd44465];
	}
	// end inline asm
	// begin inline asm
	{	
ld.global.cg.u64 %rd44469, [%rd44467];
	}
	// end inline asm
	// begin inline asm
	{	
ld.global.cg.u64 %rd44471, [%rd44469];
	}
	// end inline asm
	// begin inline asm
	{	
ld.global.cg.u64 %rd44473, [%rd44471];
	}
	// end inline asm
	// begin inline asm
	{	
ld.global.cg.u64 %rd44475, [%rd44473];
	}
	// end inline asm
	// begin inline asm
	{	
ld.global.cg.u64 %rd44477, [%rd44475];
	}
	// end inline asm
	// begin inline asm
	{	
ld.global.cg.u64 %rd44479, [%rd44477];
	}
	// end inline asm
	// begin inline asm
	{	
ld.global.cg.u64 %rd44481, [%rd44479];
	}
	// end inline asm
	// begin inline asm
	{	
ld.global.cg.u64 %rd44483, [%rd44481];
	}
	// end inline asm
	// begin inline asm
	{	
ld.global.cg.u64 %rd44485, [%rd44483];
	}
	// end inline asm
	// begin inline asm
	{	
ld.global.cg.u64 %rd44487, [%rd44485];
	}
	// end inline asm
	// begin inline asm
	{	
ld.global.cg.u64 %rd44489, [%rd44487];
	}
	// end inline asm
	// begin inline asm
	{	
ld.global.cg.u64 %rd44491, [%rd44489];
	}
	// end inline asm
	// begin inline asm
	{	
ld.global.cg.u64 %rd44493, [%rd44491];
	}
	// end inline asm
	// begin inline asm
	{	
ld.global.cg.u64 %rd44495, [%rd44493];
	}
	// end inline asm
	// begin inline asm
	{	
ld.global.cg.u64 %rd44497, [%rd44495];
	}
	// end inline asm
	// begin inline asm
	{	
ld.global.cg.u64 %rd44499, [%rd44497];
	}
	// end inline asm
	// begin inline asm
	{	
ld.global.cg.u64 %rd44501, [%rd44499];
	}
	// end inline asm
	// begin inline asm
	{	
ld.global.cg.u64 %rd44503, [%rd44501];
	}
	// end inline asm
	// begin inline asm
	{	
ld.global.cg.u64 %rd44505, [%rd44503];
	}
	// end inline asm
	// begin inline asm
	{	
ld.global.cg.u64 %rd44507, [%rd44505];
	}
	// end inline asm
	// begin inline asm
	{	
ld.global.cg.u64 %rd44509, [%rd44507];
	}
	// end inline asm
	// begin inline asm
	{	
ld.global.cg.u64 %rd44511, [%rd44509];
	}
	// end inline asm
	// begin inline asm
	{	
ld.global.cg.u64 %rd44513, [%rd44511];
	}
	// end inline asm
	// begin inline asm
	{	
ld.global.cg.u64 %rd44515, [%rd44513];
	}
	// end inline asm
	// begin inline asm
	{	
ld.global.cg.u64 %rd44517, [%rd44515];
	}
	// end inline asm
	// begin inline asm
	{	
ld.global.cg.u64 %rd44519, [%rd44517];
	}
	// end inline asm
	// begin inline asm
	{	
ld.global.cg.u64 %rd44521, [%rd44519];
	}
	// end inline asm
	// begin inline asm
	{	
ld.global.cg.u64 %rd44523, [%rd44521];
	}
	// end inline asm
	// begin inline asm
	{	
ld.global.cg.u64 %rd44525, [%rd44523];
	}
	// end inline asm
	// begin inline asm
	{	
ld.global.cg.u64 %rd44527, [%rd44525];
	}
	// end inline asm
	// begin inline asm
	{	
ld.global.cg.u64 %rd44529, [%rd44527];
	}
	// end inline asm
	// begin inline asm
	{	
ld.global.cg.u64 %rd44531, [%rd44529];
	}
	// end inline asm
	// begin inline asm
	{	
ld.global.cg.u64 %rd44533, [%rd44531];
	}
	// end inline asm
	// begin inline asm
	{	
ld.global.cg.u64 %rd44535, [%rd44533];
	}
	// end inline asm
	// begin inline asm
	{	
ld.global.cg.u64 %rd44537, [%rd44535];
	}
	// end inline asm
	// begin inline asm
	{	
ld.global.cg.u64 %rd44539, [%rd44537];
	}
	// end inline asm
	// begin inline asm
	{	
ld.global.cg.u64 %rd44541, [%rd44539];
	}
	// end inline asm
	// begin inline asm
	{	
ld.global.cg.u64 %rd44543, [%rd44541];
	}
	// end inline asm
	// begin inline asm
	{	
ld.global.cg.u64 %rd44545, [%rd44543];
	}
	// end inline asm
	// begin inline asm
	{	
ld.global.cg.u64 %rd44547, [%rd44545];
	}
	// end inline asm
	// begin inline asm
	{	
ld.global.cg.u64 %rd44549, [%rd44547];
	}
	// end inline asm
	// begin inline asm
	{	
ld.global.cg.u64 %rd44551, [%rd44549];
	}
	// end inline asm
	// begin inline asm
	{	
ld.global.cg.u64 %rd44553, [%rd44551];
	}
	// end inline asm
	// begin inline asm
	{	
ld.global.cg.u64 %rd44555, [%rd44553];
	}
	// end inline asm
	// begin inline asm
	{	
ld.global.cg.u64 %rd44557, [%rd44555];
	}
	// end inline asm
	// begin inline asm
	{	
ld.global.cg.u64 %rd44559, [%rd44557];
	}
	// end inline asm
	// begin inline asm
	{	
ld.global.cg.u64 %rd44561, [%rd44559];
	}
	// end inline asm
	// begin inline asm
	{	
ld.global.cg.u64 %rd44563, [%rd44561];
	}
	// end inline asm
	// begin inline asm
	{	
ld.global.cg.u64 %rd44565, [%rd44563];
	}
	// end inline asm
	// begin inline asm
	{	
ld.global.cg.u64 %rd44567, [%rd44565];
	}
	// end inline asm
	// begin inline asm
	{	
ld.global.cg.u64 %rd44569, [%rd44567];
	}
	// end inline asm
	// begin inline asm
	{	
ld.global.cg.u64 %rd44571, [%rd44569];
	}
	// end inline asm
	// begin inline asm
	{	
ld.global.cg.u64 %rd44573, [%rd44571];
	}
	// end inline asm
	// begin inline asm
	{	
ld.global.cg.u64 %rd44575, [%rd44573];
	}
	// end inline asm
	// begin inline asm
	{	
ld.global.cg.u64 %rd44577, [%rd44575];
	}
	// end inline asm
	// begin inline asm
	{	
ld.global.cg.u64 %rd44579, [%rd44577];
	}
	// end inline asm
	// begin inline asm
	{	
ld.global.cg.u64 %rd44581, [%rd44579];
	}
	// end inline asm
	// begin inline asm
	{	
ld.global.cg.u64 %rd44583, [%rd44581];
	}
	// end inline asm
	// begin inline asm
	{	
ld.global.cg.u64 %rd44585, [%rd44583];
	}
	// end inline asm
	// begin inline asm
	{	
ld.global.cg.u64 %rd44587, [%rd44585];
	}
	// end inline asm
	// begin inline asm
	{	
ld.global.cg.u64 %rd44589, [%rd44587];
	}
	// end inline asm
	// begin inline asm
	{	
ld.global.cg.u64 %rd44591, [%rd44589];
	}
	// end inline asm
	// begin inline asm
	{	
ld.global.cg.u64 %rd44593, [%rd44591];
	}
	// end inline asm
	// begin inline asm
	{	
ld.global.cg.u64 %rd44595, [%rd44593];
	}
	// end inline asm
	// begin inline asm
	{	
ld.global.cg.u64 %rd44597, [%rd44595];
	}
	// end inline asm
	// begin inline asm
	{	
ld.global.cg.u64 %rd44599, [%rd44597];
	}
	// end inline asm
	// begin inline asm
	{	
ld.global.cg.u64 %rd44601, [%rd44599];
	}
	// end inline asm
	// begin inline asm
	{	
ld.global.cg.u64 %rd44603, [%rd44601];
	}
	// end inline asm
	// begin inline asm
	{	
ld.global.cg.u64 %rd44605, [%rd44603];
	}
	// end inline asm
	// begin inline asm
	{	
ld.global.cg.u64 %rd44607, [%rd44605];
	}
	// end inline asm
	// begin inline asm
	{	
ld.global.cg.u64 %rd44609, [%rd44607];
	}
	// end inline asm
	// begin inline asm
	{	
ld.global.cg.u64 %rd44611, [%rd44609];
	}
	// end inline asm
	// begin inline asm
	{	
ld.global.cg.u64 %rd44613, [%rd44611];
	}
	// end inline asm
	// begin inline asm
	{	
ld.global.cg.u64 %rd44615, [%rd44613];
	}
	// end inline asm
	// begin inline asm
	{	
ld.global.cg.u64 %rd44617, [%rd44615];
	}
	// end inline asm
	// begin inline asm
	{	
ld.global.cg.u64 %rd44619, [%rd44617];
	}
	// end inline asm
	// begin inline asm
	{	
ld.global.cg.u64 %rd44621, [%rd44619];
	}
	// end inline asm
	// begin inline asm
	{	
ld.global.cg.u64 %rd44623, [%rd44621];
	}
	// end inline asm
	// begin inline asm
	{	
ld.global.cg.u64 %rd44625, [%rd44623];
	}
	// end inline asm
	// begin inline asm
	{	
ld.global.cg.u64 %rd44627, [%rd44625];
	}
	// end inline asm
	// begin inline asm
	{	
ld.global.cg.u64 %rd44629, [%rd44627];
	}
	// end inline asm
	// begin inline asm
	{	
ld.global.cg.u64 %rd44631, [%rd44629];
	}
	// end inline asm
	// begin inline asm
	{	
ld.global.cg.u64 %rd44633, [%rd44631];
	}
	// end inline asm
	// begin inline asm
	{	
ld.global.cg.u64 %rd44635, [%rd44633];
	}
	// end inline asm
	// begin inline asm
	{	
ld.global.cg.u64 %rd44637, [%rd44635];
	}
	// end inline asm
	// begin inline asm
	{	
ld.global.cg.u64 %rd44639, [%rd44637];
	}
	// end inline asm
	// begin inline asm
	{	
ld.global.cg.u64 %rd44641, [%rd44639];
	}
	// end inline asm
	// begin inline asm
	{	
ld.global.cg.u64 %rd44643, [%rd44641];
	}
	// end inline asm
	// begin inline asm
	{	
ld.global.cg.u64 %rd44645, [%rd44643];
	}
	// end inline asm
	// begin inline asm
	{	
ld.global.cg.u64 %rd44647, [%rd44645];
	}
	// end inline asm
	// begin inline asm
	{	
ld.global.cg.u64 %rd44649, [%rd44647];
	}
	// end inline asm
	// begin inline asm
	{	
ld.global.cg.u64 %rd44651, [%rd44649];
	}
	// end inline asm
	// begin inline asm
	{	
ld.global.cg.u64 %rd44653, [%rd44651];
	}
	// end inline asm
	// begin inline asm
	{	
ld.global.cg.u64 %rd44655, [%rd44653];
	}
	// end inline asm
	// begin inline asm
	{	
ld.global.cg.u64 %rd44657, [%rd44655];
	}
	// end inline asm
	// begin inline asm
	{	
ld.global.cg.u64 %rd44659, [%rd44657];
	}
	// end inline asm
	// begin inline asm
	{	
ld.global.cg.u64 %rd44661, [%rd44659];
	}
	// end inline asm
	// begin inline asm
	{	
ld.global.cg.u64 %rd44663, [%rd44661];
	}
	// end inline asm
	// begin inline asm
	{	
ld.global.cg.u64 %rd44665, [%rd44663];
	}
	// end inline asm
	// begin inline asm
	{	
ld.global.cg.u64 %rd44667, [%rd44665];
	}
	// end inline asm
	// begin inline asm
	{	
ld.global.cg.u64 %rd44669, [%rd44667];
	}
	// end inline asm
	// begin inline asm
	{	
ld.global.cg.u64 %rd44671, [%rd44669];
	}
	// end inline asm
	// begin inline asm
	{	
ld.global.cg.u64 %rd44673, [%rd44671];
	}
	// end inline asm
	// begin inline asm
	{	
ld.global.cg.u64 %rd44675, [%rd44673];
	}
	// end inline asm
	// begin inline asm
	{	
ld.global.cg.u64 %rd44677, [%rd44675];
	}
	// end inline asm
	// begin inline asm
	{	
ld.global.cg.u64 %rd44679, [%rd44677];
	}
	// end inline asm
	// begin inline asm
	{	
ld.global.cg.u64 %rd44681, [%rd44679];
	}
	// end inline asm
	// begin inline asm
	{	
ld.global.cg.u64 %rd44683, [%rd44681];
	}
	// end inline asm
	// begin inline asm
	{	
ld.global.cg.u64 %rd44685, [%rd44683];
	}
	// end inline asm
	// begin inline asm
	{	
ld.global.cg.u64 %rd44687, [%rd44685];
	}
	// end inline asm
	// begin inline asm
	{	
ld.global.cg.u64 %rd44689, [%rd44687];
	}
	// end inline asm
	// begin inline asm
	{	
ld.global.cg.u64 %rd44691, [%rd44689];
	}
	// end inline asm
	// begin inline asm
	{	
ld.global.cg.u64 %rd44693, [%rd44691];
	}
	// end inline asm
	// begin inline asm
	{	
ld.global.cg.u64 %rd44695, [%rd44693];
	}
	// end inline asm
	// begin inline asm
	{	
ld.global.cg.u64 %rd44697, [%rd44695];
	}
	// end inline asm
	// begin inline asm
	{	
ld.global.cg.u64 %rd44699, [%rd44697];
	}
	// end inline asm
	// begin inline asm
	{	
ld.global.cg.u64 %rd44701, [%rd44699];
	}
	// end inline asm
	// begin inline asm
	{	
ld.global.cg.u64 %rd44703, [%rd44701];
	}
	// end inline asm
	// begin inline asm
	{	
ld.global.cg.u64 %rd44705, [%rd44703];
	}
	// end inline asm
	// begin inline asm
	{	
ld.global.cg.u64 %rd44707, [%rd44705];
	}
	// end inline asm
	// begin inline asm
	{	
ld.global.cg.u64 %rd44709, [%rd44707];
	}
	// end inline asm
	// begin inline asm
	{	
ld.global.cg.u64 %rd44711, [%rd44709];
	}
	// end inline asm
	// begin inline asm
	{	
ld.global.cg.u64 %rd44713, [%rd44711];
	}
	// end inline asm
	// begin inline asm
	{	
ld.global.cg.u64 %rd44715, [%rd44713];
	}
	// end inline asm
	// begin inline asm
	{	
ld.global.cg.u64 %rd44717, [%rd44715];
	}
	// end inline asm
	// begin inline asm
	{	
ld.global.cg.u64 %rd44719, [%rd44717];
	}
	// end inline asm
	// begin inline asm
	{	
ld.global.cg.u64 %rd44721, [%rd44719];
	}
	// end inline asm
	// begin inline asm
	{	
ld.global.cg.u64 %rd44723, [%rd44721];
	}
	// end inline asm
	// begin inline asm
	{	
ld.global.cg.u64 %rd44725, [%rd44723];
	}
	// end inline asm
	// begin inline asm
	{	
ld.global.cg.u64 %rd44727, [%rd44725];
	}
	// end inline asm
	// begin inline asm
	{	
ld.global.cg.u64 %rd44729, [%rd44727];
	}
	// end inline asm
	// begin inline asm
	{	
ld.global.cg.u64 %rd44731, [%rd44729];
	}
	// end inline asm
	// begin inline asm
	{	
ld.global.cg.u64 %rd44733, [%rd44731];
	}
	// end inline asm
	// begin inline asm
	{	
ld.global.cg.u64 %rd44735, [%rd44733];
	}
	// end inline asm
	// begin inline asm
	{	
ld.global.cg.u64 %rd44737, [%rd44735];
	}
	// end inline asm
	// begin inline asm
	{	
ld.global.cg.u64 %rd44739, [%rd44737];
	}
	// end inline asm
	// begin inline asm
	{	
ld.global.cg.u64 %rd44741, [%rd44739];
	}
	// end inline asm
	// begin inline asm
	{	
ld.global.cg.u64 %rd44743, [%rd44741];
	}
	// end inline asm
	// begin inline asm
	{	
ld.global.cg.u64 %rd44745, [%rd44743];
	}
	// end inline asm
	// begin inline asm
	{	
ld.global.cg.u64 %rd44747, [%rd44745];
	}
	// end inline asm
	// begin inline asm
	{	
ld.global.cg.u64 %rd44749, [%rd44747];
	}
	// end inline asm
	// begin inline asm
	{	
ld.global.cg.u64 %rd44751, [%rd44749];
	}
	// end inline asm
	// begin inline asm
	{	
ld.global.cg.u64 %rd44753, [%rd44751];
	}
	// end inline asm
	// begin inline asm
	{	
ld.global.cg.u64 %rd44755, [%rd44753];
	}
	// end inline asm
	// begin inline asm
	{	
ld.global.cg.u64 %rd44757, [%rd44755];
	}
	// end inline asm
	// begin inline asm
	{	
ld.global.cg.u64 %rd44759, [%rd44757];
	}
	// end inline asm
	// begin inline asm
	{	
ld.global.cg.u64 %rd44761, [%rd44759];
	}
	// end inline asm
	// begin inline asm
	{	
ld.global.cg.u64 %rd44763, [%rd44761];
	}
	// end inline asm
	// begin inline asm
	{	
ld.global.cg.u64 %rd44765, [%rd44763];
	}
	// end inline asm
	// begin inline asm
	{	
ld.global.cg.u64 %rd44767, [%rd44765];
	}
	// end inline asm
	// begin inline asm
	{	
ld.global.cg.u64 %rd44769, [%rd44767];
	}
	// end inline asm
	// begin inline asm
	{	
ld.global.cg.u64 %rd44771, [%rd44769];
	}
	// end inline asm
	// begin inline asm
	{	
ld.global.cg.u64 %rd44773, [%rd44771];
	}
	// end inline asm
	// begin inline asm
	{	
ld.global.cg.u64 %rd44775, [%rd44773];
	}
	// end inline asm
	// begin inline asm
	{	
ld.global.cg.u64 %rd44777, [%rd44775];
	}
	// end inline asm
	// begin inline asm
	{	
ld.global.cg.u64 %rd44779, [%rd44777];
	}
	// end inline asm
	// begin inline asm
	{	
ld.global.cg.u64 %rd44781, [%rd44779];
	}
	// end inline asm
	// begin inline asm
	{	
ld.global.cg.u64 %rd44783, [%rd44781];
	}
	// end inline asm
	// begin inline asm
	{	
ld.global.cg.u64 %rd44785, [%rd44783];
	}
	// end inline asm
	// begin inline asm
	{	
ld.global.cg.u64 %rd44787, [%rd44785];
	}
	// end inline asm
	// begin inline asm
	{	
ld.global.cg.u64 %rd44789, [%rd44787];
	}
	// end inline asm
	// begin inline asm
	{	
ld.global.cg.u64 %rd44791, [%rd44789];
	}
	// end inline asm
	// begin inline asm
	{	
ld.global.cg.u64 %rd44793, [%rd44791];
	}
	// end inline asm
	// begin inline asm
	{	
ld.global.cg.u64 %rd44795, [%rd44793];
	}
	// end inline asm
	// begin inline asm
	{	
ld.global.cg.u64 %rd44797, [%rd44795];
	}
	// end inline asm
	// begin inline asm
	{	
ld.global.cg.u64 %rd44799, [%rd44797];
	}
	// end inline asm
	// begin inline asm
	{	
ld.global.cg.u64 %rd44801, [%rd44799];
	}
	// end inline asm
	// begin inline asm
	{	
ld.global.cg.u64 %rd44803, [%rd44801];
	}
	// end inline asm
	// begin inline asm
	{	
ld.global.cg.u64 %rd44805, [%rd44803];
	}
	// end inline asm
	// begin inline asm
	{	
ld.global.cg.u64 %rd44807, [%rd44805];
	}
	// end inline asm
	// begin inline asm
	{	
ld.global.cg.u64 %rd44809, [%rd44807];
	}
	// end inline asm
	// begin inline asm
	{	
ld.global.cg.u64 %rd44811, [%rd44809];
	}
	// end inline asm
	// begin inline asm
	{	
ld.global.cg.u64 %rd44813, [%rd44811];
	}
	// end inline asm
	// begin inline asm
	{	
ld.global.cg.u64 %rd44815, [%rd44813];
	}
	// end inline asm
	// begin inline asm
	{	
ld.global.cg.u64 %rd44817, [%rd44815];
	}
	// end inline asm
	// begin inline asm
	{	
ld.global.cg.u64 %rd44819, [%rd44817];
	}
	// end inline asm
	// begin inline asm
	{	
ld.global.cg.u64 %rd44821, [%rd44819];
	}
	// end inline asm
	// begin inline asm
	{	
ld.global.cg.u64 %rd44823, [%rd44821];
	}
	// end inline asm
	// begin inline asm
	{	
ld.global.cg.u64 %rd44825, [%rd44823];
	}
	// end inline asm
	// begin inline asm
	{	
ld.global.cg.u64 %rd44827, [%rd44825];
	}
	// end inline asm
	// begin inline asm
	{	
ld.global.cg.u64 %rd44829, [%rd44827];
	}
	// end inline asm
	// begin inline asm
	{	
ld.global.cg.u64 %rd44831, [%rd44829];
	}
	// end inline asm
	// begin inline asm
	{	
ld.global.cg.u64 %rd44833, [%rd44831];
	}
	// end inline asm
	// begin inline asm
	{	
ld.global.cg.u64 %rd44835, [%rd44833];
	}
	// end inline asm
	// begin inline asm
	{	
ld.global.cg.u64 %rd44837, [%rd44835];
	}
	// end inline asm
	// begin inline asm
	{	
ld.global.cg.u64 %rd44839, [%rd44837];
	}
	// end inline asm
	// begin inline asm
	{	
ld.global.cg.u64 %rd44841, [%rd44839];
	}
	// end inline asm
	// begin inline asm
	{	
ld.global.cg.u64 %rd44843, [%rd44841];
	}
	// end inline asm
	// begin inline asm
	{	
ld.global.cg.u64 %rd44845, [%rd44843];
	}
	// end inline asm
	// begin inline asm
	{	
ld.global.cg.u64 %rd44847, [%rd44845];
	}
	// end inline asm
	// begin inline asm
	{	
ld.global.cg.u64 %rd44849, [%rd44847];
	}
	// end inline asm
	// begin inline asm
	{	
ld.global.cg.u64 %rd44851, [%rd44849];
	}
	// end inline asm
	// begin inline asm
	{	
ld.global.cg.u64 %rd44853, [%rd44851];
	}
	// end inline asm
	// begin inline asm
	{	
ld.global.cg.u64 %rd44855, [%rd44853];
	}
	// end inline asm
	// begin inline asm
	{	
ld.global.cg.u64 %rd44857, [%rd44855];
	}
	// end inline asm
	// begin inline asm
	{	
ld.global.cg.u64 %rd44859, [%rd44857];
	}
	// end inline asm
	// begin inline asm
	{	
ld.global.cg.u64 %rd44861, [%rd44859];
	}
	// end inline asm
	// begin inline asm
	{	
ld.global.cg.u64 %rd44863, [%rd44861];
	}
	// end inline asm
	// begin inline asm
	{	
ld.global.cg.u64 %rd44865, [%rd44863];
	}
	// end inline asm
	// begin inline asm
	{	
ld.global.cg.u64 %rd44867, [%rd44865];
	}
	// end inline asm
	// begin inline asm
	{	
ld.global.cg.u64 %rd44869, [%rd44867];
	}
	// end inline asm
	// begin inline asm
	{	
ld.global.cg.u64 %rd44871, [%rd44869];
	}
	// end inline asm
	// begin inline asm
	{	
ld.global.cg.u64 %rd44873, [%rd44871];
	}
	// end inline asm
	// begin inline asm
	{	
ld.global.cg.u64 %rd44875, [%rd44873];
	}
	// end inline asm
	// begin inline asm
	{	
ld.global.cg.u64 %rd44877, [%rd44875];
	}
	// end inline asm
	// begin inline asm
	{	
ld.global.cg.u64 %rd44879, [%rd44877];
	}
	// end inline asm
	// begin inline asm
	{	
ld.global.cg.u64 %rd44881, [%rd44879];
	}
	// end inline asm
	// begin inline asm
	{	
ld.global.cg.u64 %rd44883, [%rd44881];
	}
	// end inline asm
	// begin inline asm
	{	
ld.global.cg.u64 %rd44885, [%rd44883];
	}
	// end inline asm
	// begin inline asm
	{	
ld.global.cg.u64 %rd44887, [%rd44885];
	}
	// end inline asm
	// begin inline asm
	{	
ld.global.cg.u64 %rd44889, [%rd44887];
	}
	// end inline asm
	// begin inline asm
	{	
ld.global.cg.u64 %rd44891, [%rd44889];
	}
	// end inline asm
	// begin inline asm
	{	
ld.global.cg.u64 %rd44893, [%rd44891];
	}
	// end inline asm
	// begin inline asm
	{	
ld.global.cg.u64 %rd44895, [%rd44893];
	}
	// end inline asm
	// begin inline asm
	{	
ld.global.cg.u64 %rd44897, [%rd44895];
	}
	// end inline asm
	// begin inline asm
	{	
ld.global.cg.u64 %rd44899, [%rd44897];
	}
	// end inline asm
	// begin inline asm
	{	
ld.global.cg.u64 %rd44901, [%rd44899];
	}
	// end inline asm
	// begin inline asm
	{	
ld.global.cg.u64 %rd44903, [%rd44901];
	}
	// end inline asm
	// begin inline asm
	{	
ld.global.cg.u64 %rd44905, [%rd44903];
	}
	// end inline asm
	// begin inline asm
	{	
ld.global.cg.u64 %rd44907, [%rd44905];
	}
	// end inline asm
	// begin inline asm
	{	
ld.global.cg.u64 %rd44909, [%rd44907];
	}
	// end inline asm
	// begin inline asm
	{	
ld.global.cg.u64 %rd44911, [%rd44909];
	}
	// end inline asm
	// begin inline asm
	{	
ld.global.cg.u64 %rd44913, [%rd44911];
	}
	// end inline asm
	// begin inline asm
	{	
ld.global.cg.u64 %rd44915, [%rd44913];
	}
	// end inline asm
	// begin inline asm
	{	
ld.global.cg.u64 %rd44917, [%rd44915];
	}
	// end inline asm
	// begin inline asm
	{	
ld.global.cg.u64 %rd44919, [%rd44917];
	}
	// end inline asm
	// begin inline asm
	{	
ld.global.cg.u64 %rd44921, [%rd44919];
	}
	// end inline asm
	// begin inline asm
	{	
ld.global.cg.u64 %rd44923, [%rd44921];
	}
	// end inline asm
	// begin inline asm
	{	
ld.global.cg.u64 %rd44925, [%rd44923];
	}
	// end inline asm
	// begin inline asm
	{	
ld.global.cg.u64 %rd44927, [%rd44925];
	}
	// end inline asm
	// begin inline asm
	{	
ld.global.cg.u64 %rd44929, [%rd44927];
	}
	// end inline asm
	// begin inline asm
	{	
ld.global.cg.u64 %rd44931, [%rd44929];
	}
	// end inline asm
	// begin inline asm
	{	
ld.global.cg.u64 %rd44933, [%rd44931];
	}
	// end inline asm
	// begin inline asm
	{	
ld.global.cg.u64 %rd44935, [%rd44933];
	}
	// end inline asm
	// begin inline asm
	{	
ld.global.cg.u64 %rd44937, [%rd44935];
	}
	// end inline asm
	// begin inline asm
	{	
ld.global.cg.u64 %rd44939, [%rd44937];
	}
	// end inline asm
	// begin inline asm
	{	
ld.global.cg.u64 %rd44941, [%rd44939];
	}
	// end inline asm
	// begin inline asm
	{	
ld.global.cg.u64 %rd44943, [%rd44941];
	}
	// end inline asm
	// begin inline asm
	{	
ld.global.cg.u64 %rd44945, [%rd44943];
	}
	// end inline asm
	// begin inline asm
	{	
ld.global.cg.u64 %rd44947, [%rd44945];
	}
	// end inline asm
	// begin inline asm
	{	
ld.global.cg.u64 %rd44949, [%rd44947];
	}
	// end inline asm
	// begin inline asm
	{	
ld.global.cg.u64 %rd44951, [%rd44949];
	}
	// end inline asm
	// begin inline asm
	{	
ld.global.cg.u64 %rd44953, [%rd44951];
	}
	// end inline asm
	// begin inline asm
	{	
ld.global.cg.u64 %rd44955, [%rd44953];
	}
	// end inline asm
	// begin inline asm
	{	
ld.global.cg.u64 %rd44957, [%rd44955];
	}
	// end inline asm
	// begin inline asm
	{	
ld.global.cg.u64 %rd44959, [%rd44957];
	}
	// end inline asm
	// begin inline asm
	{	
ld.global.cg.u64 %rd44961, [%rd44959];
	}
	// end inline asm
	// begin inline asm
	{	
ld.global.cg.u64 %rd44963, [%rd44961];
	}
	// end inline asm
	// begin inline asm
	{	
ld.global.cg.u64 %rd44965, [%rd44963];
	}
	// end inline asm
	// begin inline asm
	{	
ld.global.cg.u64 %rd44967, [%rd44965];
	}
	// end inline asm
	// begin inline asm
	{	
ld.global.cg.u64 %rd44969, [%rd44967];
	}
	// end inline asm
	// begin inline asm
	{	
ld.global.cg.u64 %rd44971, [%rd44969];
	}
	// end inline asm
	// begin inline asm
	{	
ld.global.cg.u64 %rd44973, [%rd44971];
	}
	// end inline asm
	// begin inline asm
	{	
ld.global.cg.u64 %rd44975, [%rd44973];
	}
	// end inline asm
	// begin inline asm
	{	
ld.global.cg.u64 %rd44977, [%rd44975];
	}
	// end inline asm
	// begin inline asm
	{	
ld.global.cg.u64 %rd44979, [%rd44977];
	}
	// end inline asm
	// begin inline asm
	{	
ld.global.cg.u64 %rd44981, [%rd44979];
	}
	// end inline asm
	// begin inline asm
	{	
ld.global.cg.u64 %rd44983, [%rd44981];
	}
	// end inline asm
	// begin inline asm
	{	
ld.global.cg.u64 %rd44985, [%rd44983];
	}
	// end inline asm
	// begin inline asm
	{	
ld.global.cg.u64 %rd44987, [%rd44985];
	}
	// end inline asm
	// begin inline asm
	{	
ld.global.cg.u64 %rd44989, [%rd44987];
	}
	// end inline asm
	// begin inline asm
	{	
ld.global.cg.u64 %rd44991, [%rd44989];
	}
	// end inline asm
	// begin inline asm
	{	
ld.global.cg.u64 %rd44993, [%rd44991];
	}
	// end inline asm
	// begin inline asm
	{	
ld.global.cg.u64 %rd44995, [%rd44993];
	}
	// end inline asm
	// begin inline asm
	{	
ld.global.cg.u64 %rd44997, [%rd44995];
	}
	// end inline asm
	// begin inline asm
	{	
ld.global.cg.u64 %rd44999, [%rd44997];
	}
	// end inline asm
	// begin inline asm
	{	
ld.global.cg.u64 %rd45001, [%rd44999];
	}
	// end inline asm
	// begin inline asm
	{	
ld.global.cg.u64 %rd45003, [%rd45001];
	}
	// end inline asm
	// begin inline asm
	{	
ld.global.cg.u64 %rd45005, [%rd45003];
	}
	// end inline asm
	// begin inline asm
	{	
ld.global.cg.u64 %rd45007, [%rd45005];
	}
	// end inline asm
	// begin inline asm
	{	
ld.global.cg.u64 %rd45009, [%rd45007];
	}
	// end inline asm
	// begin inline asm
	{	
ld.global.cg.u64 %rd45011, [%rd45009];
	}
	// end inline asm
	// begin inline asm
	{	
ld.global.cg.u64 %rd45013, [%rd45011];
	}
	// end inline asm
	// begin inline asm
	{	
ld.global.cg.u64 %rd45015, [%rd45013];
	}
	// end inline asm
	// begin inline asm
	{	
ld.global.cg.u64 %rd45017, [%rd45015];
	}
	// end inline asm
	// begin inline asm
	{	
ld.global.cg.u64 %rd45019, [%rd45017];
	}
	// end inline asm
	// begin inline asm
	{	
ld.global.cg.u64 %rd45021, [%rd45019];
	}
	// end inline asm
	// begin inline asm
	{	
ld.global.cg.u64 %rd45023, [%rd45021];
	}
	// end inline asm
	// begin inline asm
	{	
ld.global.cg.u64 %rd45025, [%rd45023];
	}
	// end inline asm
	// begin inline asm
	{	
ld.global.cg.u64 %rd45027, [%rd45025];
	}
	// end inline asm
	// begin inline asm
	{	
ld.global.cg.u64 %rd45029, [%rd45027];
	}
	// end inline asm
	// begin inline asm
	{	
ld.global.cg.u64 %rd45031, [%rd45029];
	}
	// end inline asm
	// begin inline asm
	{	
ld.global.cg.u64 %rd45033, [%rd45031];
	}
	// end inline asm
	// begin inline asm
	{	
ld.global.cg.u64 %rd45035, [%rd45033];
	}
	// end inline asm
	// begin inline asm
	{	
ld.global.cg.u64 %rd45037, [%rd45035];
	}
	// end inline asm
	// begin inline asm
	{	
ld.global.cg.u64 %rd45039, [%rd45037];
	}
	// end inline asm
	// begin inline asm
	{	
ld.global.cg.u64 %rd45041, [%rd45039];
	}
	// end inline asm
	// begin inline asm
	{	
ld.global.cg.u64 %rd45043, [%rd45041];
	}
	// end inline asm
	// begin inline asm
	{	
ld.global.cg.u64 %rd45045, [%rd45043];
	}
	// end inline asm
	// begin inline asm
	{	
ld.global.cg.u64 %rd45047, [%rd45045];
	}
	// end inline asm
	// begin inline asm
	{	
ld.global.cg.u64 %rd45049, [%rd45047];
	}
	// end inline asm
	// begin inline asm
	{	
ld.global.cg.u64 %rd45051, [%rd45049];
	}
	// end inline asm
	// begin inline asm
	{	
ld.global.cg.u64 %rd45053, [%rd45051];
	}
	// end inline asm
	// begin inline asm
	{	
ld.global.cg.u64 %rd45055, [%rd45053];
	}
	// end inline asm
	// begin inline asm
	{	
ld.global.cg.u64 %rd45057, [%rd45055];
	}
	// end inline asm
	// begin inline asm
	{	
ld.global.cg.u64 %rd45059, [%rd45057];
	}
	// end inline asm
	// begin inline asm
	{	
ld.global.cg.u64 %rd45061, [%rd45059];
	}
	// end inline asm
	// begin inline asm
	{	
ld.global.cg.u64 %rd45063, [%rd45061];
	}
	// end inline asm
	// begin inline asm
	{	
ld.global.cg.u64 %rd45065, [%rd45063];
	}
	// end inline asm
	// begin inline asm
	{	
ld.global.cg.u64 %rd45067, [%rd45065];
	}
	// end inline asm
	// begin inline asm
	{	
ld.global.cg.u64 %rd45069, [%rd45067];
	}
	// end inline asm
	// begin inline asm
	{	
ld.global.cg.u64 %rd45071, [%rd45069];
	}
	// end inline asm
	// begin inline asm
	{	
ld.global.cg.u64 %rd45073, [%rd45071];
	}
	// end inline asm
	// begin inline asm
	{	
ld.global.cg.u64 %rd45075, [%rd45073];
	}
	// end inline asm
	// begin inline asm
	{	
ld.global.cg.u64 %rd45077, [%rd45075];
	}
	// end inline asm
	// begin inline asm
	{	
ld.global.cg.u64 %rd45079, [%rd45077];
	}
	// end inline asm
	// begin inline asm
	{	
ld.global.cg.u64 %rd45081, [%rd45079];
	}
	// end inline asm
	// begin inline asm
	{	
ld.global.cg.u64 %rd45083, [%rd45081];
	}
	// end inline asm
	// begin inline asm
	{	
ld.global.cg.u64 %rd45085, [%rd45083];
	}
	// end inline asm
	// begin inline asm
	{	
ld.global.cg.u64 %rd45087, [%rd45085];
	}
	// end inline asm
	// begin inline asm
	{	
ld.global.cg.u64 %rd45089, [%rd45087];
	}
	// end inline asm
	// begin inline asm
	{	
ld.global.cg.u64 %rd45091, [%rd45089];
	}
	// end inline asm
	// begin inline asm
	{	
ld.global.cg.u64 %rd45093, [%rd45091];
	}
	// end inline asm
	// begin inline asm
	{	
ld.global.cg.u64 %rd45095, [%rd45093];
	}
	// end inline asm
	// begin inline asm
	{	
ld.global.cg.u64 %rd45097, [%rd45095];
	}
	// end inline asm
	// begin inline asm
	{	
ld.global.cg.u64 %rd45099, [%rd45097];
	}
	// end inline asm
	// begin inline asm
	{	
ld.global.cg.u64 %rd45101, [%rd45099];
	}
	// end inline asm
	// begin inline asm
	{	
ld.global.cg.u64 %rd45103, [%rd45101];
	}
	// end inline asm
	// begin inline asm
	{	
ld.global.cg.u64 %rd45105, [%rd45103];
	}
	// end inline asm
	// begin inline asm
	{	
ld.global.cg.u64 %rd45107, [%rd45105];
	}
	// end inline asm
	// begin inline asm
	{	
ld.global.cg.u64 %rd45109, [%rd45107];
	}
	// end inline asm
	// begin inline asm
	{	
ld.global.cg.u64 %rd45111, [%rd45109];
	}
	// end inline asm
	// begin inline asm
	{	
ld.global.cg.u64 %rd45113, [%rd45111];
	}
	// end inline asm
	// begin inline asm
	{	
ld.global.cg.u64 %rd45115, [%rd45113];
	}
	// end inline asm
	// begin inline asm
	{	
ld.global.cg.u64 %rd45117, [%rd45115];
	}
	// end inline asm
	// begin inline asm
	{	
ld.global.cg.u64 %rd45119, [%rd45117];
	}
	// end inline asm
	// begin inline asm
	{	
ld.global.cg.u64 %rd45121, [%rd45119];
	}
	// end inline asm
	// begin inline asm
	{	
ld.global.cg.u64 %rd45123, [%rd45121];
	}
	// end inline asm
	// begin inline asm
	{	
ld.global.cg.u64 %rd45125, [%rd45123];
	}
	// end inline asm
	// begin inline asm
	{	
ld.global.cg.u64 %rd45127, [%rd45125];
	}
	// end inline asm
	// begin inline asm
	{	
ld.global.cg.u64 %rd45129, [%rd45127];
	}
	// end inline asm
	// begin inline asm
	{	
ld.global.cg.u64 %rd45131, [%rd45129];
	}
	// end inline asm
	// begin inline asm
	{	
ld.global.cg.u64 %rd45133, [%rd45131];
	}
	// end inline asm
	// begin inline asm
	{	
ld.global.cg.u64 %rd45135, [%rd45133];
	}
	// end inline asm
	// begin inline asm
	{	
ld.global.cg.u64 %rd45137, [%rd45135];
	}
	// end inline asm
	// begin inline asm
	{	
ld.global.cg.u64 %rd45139, [%rd45137];
	}
	// end inline asm
	// begin inline asm
	{	
ld.global.cg.u64 %rd45141, [%rd45139];
	}
	// end inline asm
	// begin inline asm
	{	
ld.global.cg.u64 %rd45143, [%rd45141];
	}
	// end inline asm
	// begin inline asm
	{	
ld.global.cg.u64 %rd45145, [%rd45143];
	}
	// end inline asm
	// begin inline asm
	{	
ld.global.cg.u64 %rd45147, [%rd45145];
	}
	// end inline asm
	// begin inline asm
	{	
ld.global.cg.u64 %rd45149, [%rd45147];
	}
	// end inline asm
	// begin inline asm
	{	
ld.global.cg.u64 %rd45151, [%rd45149];
	}
	// end inline asm
	// begin inline asm
	{	
ld.global.cg.u64 %rd45153, [%rd45151];
	}
	// end inline asm
	// begin inline asm
	{	
ld.global.cg.u64 %rd45155, [%rd45153];
	}
	// end inline asm
	// begin inline asm
	{	
ld.global.cg.u64 %rd45157, [%rd45155];
	}
	// end inline asm
	// begin inline asm
	{	
ld.global.cg.u64 %rd45159, [%rd45157];
	}
	// end inline asm
	// begin inline asm
	{	
ld.global.cg.u64 %rd45161, [%rd45159];
	}
	// end inline asm
	// begin inline asm
	{	
ld.global.cg.u64 %rd45163, [%rd45161];
	}
	// end inline asm
	// begin inline asm
	{	
ld.global.cg.u64 %rd45165, [%rd45163];
	}
	// end inline asm
	// begin inline asm
	{	
ld.global.cg.u64 %rd45167, [%rd45165];
	}
	// end inline asm
	// begin inline asm
	{	
ld.global.cg.u64 %rd45169, [%rd45167];
	}
	// end inline asm
	// begin inline asm
	{	
ld.global.cg.u64 %rd45171, [%rd45169];
	}
	// end inline asm
	// begin inline asm
	{	
ld.global.cg.u64 %rd45173, [%rd45171];
	}
	// end inline asm
	// begin inline asm
	{	
ld.global.cg.u64 %rd45175, [%rd45173];
	}
	// end inline asm
	// begin inline asm
	{	
ld.global.cg.u64 %rd45177, [%rd45175];
	}
	// end inline asm
	// begin inline asm
	{	
ld.global.cg.u64 %rd45179, [%rd45177];
	}
	// end inline asm
	// begin inline asm
	{	
ld.global.cg.u64 %rd45181, [%rd45179];
	}
	// end inline asm
	// begin inline asm
	{	
ld.global.cg.u64 %rd45183, [%rd45181];
	}
	// end inline asm
	// begin inline asm
	{	
ld.global.cg.u64 %rd45185, [%rd45183];
	}
	// end inline asm
	// begin inline asm
	{	
ld.global.cg.u64 %rd45187, [%rd45185];
	}
	// end inline asm
	// begin inline asm
	{	
ld.global.cg.u64 %rd45189, [%rd45187];
	}
	// end inline asm
	// begin inline asm
	{	
ld.global.cg.u64 %rd45191, [%rd45189];
	}
	// end inline asm
	// begin inline asm
	{	
ld.global.cg.u64 %rd45193, [%rd45191];
	}
	// end inline asm
	// begin inline asm
	{	
ld.global.cg.u64 %rd45195, [%rd45193];
	}
	// end inline asm
	// begin inline asm
	{	
ld.global.cg.u64 %rd45197, [%rd45195];
	}
	// end inline asm
	// begin inline asm
	{	
ld.global.cg.u64 %rd45199, [%rd45197];
	}
	// end inline asm
	// begin inline asm
	{	
ld.global.cg.u64 %rd45201, [%rd45199];
	}
	// end inline asm
	// begin inline asm
	{	
ld.global.cg.u64 %rd45203, [%rd45201];
	}
	// end inline asm
	// begin inline asm
	{	
ld.global.cg.u64 %rd45205, [%rd45203];
	}
	// end inline asm
	// begin inline asm
	{	
ld.global.cg.u64 %rd45207, [%rd45205];
	}
	// end inline asm
	// begin inline asm
	{	
ld.global.cg.u64 %rd45209, [%rd45207];
	}
	// end inline asm
	// begin inline asm
	{	
ld.global.cg.u64 %rd45211, [%rd45209];
	}
	// end inline asm
	// begin inline asm
	{	
ld.global.cg.u64 %rd45213, [%rd45211];
	}
	// end inline asm
	// begin inline asm
	{	
ld.global.cg.u64 %rd45215, [%rd45213];
	}
	// end inline asm
	// begin inline asm
	{	
ld.global.cg.u64 %rd45217, [%rd45215];
	}
	// end inline asm
	// begin inline asm
	{	
ld.global.cg.u64 %rd45219, [%rd45217];
	}
	// end inline asm
	// begin inline asm
	{	
ld.global.cg.u64 %rd45221, [%rd45219];
	}
	// end inline asm
	// begin inline asm
	{	
ld.global.cg.u64 %rd45223, [%rd45221];
	}
	// end inline asm
	// begin inline asm
	{	
ld.global.cg.u64 %rd45225, [%rd45223];
	}
	// end inline asm
	// begin inline asm
	{	
ld.global.cg.u64 %rd45227, [%rd45225];
	}
	// end inline asm
	// begin inline asm
	{	
ld.global.cg.u64 %rd45229, [%rd45227];
	}
	// end inline asm
	// begin inline asm
	{	
ld.global.cg.u64 %rd45231, [%rd45229];
	}
	// end inline asm
	// begin inline asm
	{	
ld.global.cg.u64 %rd45233, [%rd45231];
	}
	// end inline asm
	// begin inline asm
	{	
ld.global.cg.u64 %rd45235, [%rd45233];
	}
	// end inline asm
	// begin inline asm
	{	
ld.global.cg.u64 %rd45237, [%rd45235];
	}
	// end inline asm
	// begin inline asm
	{	
ld.global.cg.u64 %rd45239, [%rd45237];
	}
	// end inline asm
	// begin inline asm
	{	
ld.global.cg.u64 %rd45241, [%rd45239];
	}
	// end inline asm
	// begin inline asm
	{	
ld.global.cg.u64 %rd45243, [%rd45241];
	}
	// end inline asm
	// begin inline asm
	{	
ld.global.cg.u64 %rd45245, [%rd45243];
	}
	// end inline asm
	// begin inline asm
	{	
ld.global.cg.u64 %rd45247, [%rd45245];
	}
	// end inline asm
	// begin inline asm
	{	
ld.global.cg.u64 %rd45249, [%rd45247];
	}
	// end inline asm
	// begin inline asm
	{	
ld.global.cg.u64 %rd45251, [%rd45249];
	}
	// end inline asm
	// begin inline asm
	{	
ld.global.cg.u64 %rd45253, [%rd45251];
	}
	// end inline asm
	// begin inline asm
	{	
ld.global.cg.u64 %rd45255, [%rd45253];
	}
	// end inline asm
	// begin inline asm
	{	
ld.global.cg.u64 %rd45257, [%rd45255];
	}
	// end inline asm
	// begin inline asm
	{	
ld.global.cg.u64 %rd45259, [%rd45257];
	}
	// end inline asm
	// begin inline asm
	{	
ld.global.cg.u64 %rd45261, [%rd45259];
	}
	// end inline asm
	// begin inline asm
	{	
ld.global.cg.u64 %rd45263, [%rd45261];
	}
	// end inline asm
	// begin inline asm
	{	
ld.global.cg.u64 %rd45265, [%rd45263];
	}
	// end inline asm
	// begin inline asm
	{	
ld.global.cg.u64 %rd45267, [%rd45265];
	}
	// end inline asm
	// begin inline asm
	{	
ld.global.cg.u64 %rd45269, [%rd45267];
	}
	// end inline asm
	// begin inline asm
	{	
ld.global.cg.u64 %rd45271, [%rd45269];
	}
	// end inline asm
	// begin inline asm
	{	
ld.global.cg.u64 %rd45273, [%rd45271];
	}
	// end inline asm
	// begin inline asm
	{	
ld.global.cg.u64 %rd45275, [%rd45273];
	}
	// end inline asm
	// begin inline asm
	{	
ld.global.cg.u64 %rd45277, [%rd45275];
	}
	// end inline asm
	// begin inline asm
	{	
ld.global.cg.u64 %rd45279, [%rd45277];
	}
	// end inline asm
	// begin inline asm
	{	
ld.global.cg.u64 %rd45281, [%rd45279];
	}
	// end inline asm
	// begin inline asm
	{	
ld.global.cg.u64 %rd45283, [%rd45281];
	}
	// end inline asm
	// begin inline asm
	{	
ld.global.cg.u64 %rd45285, [%rd45283];
	}
	// end inline asm
	// begin inline asm
	{	
ld.global.cg.u64 %rd45287, [%rd45285];
	}
	// end inline asm
	// begin inline asm
	{	
ld.global.cg.u64 %rd45289, [%rd45287];
	}
	// end inline asm
	// begin inline asm
	{	
ld.global.cg.u64 %rd45291, [%rd45289];
	}
	// end inline asm
	// begin inline asm
	{	
ld.global.cg.u64 %rd45293, [%rd45291];
	}
	// end inline asm
	// begin inline asm
	{	
ld.global.cg.u64 %rd45295, [%rd45293];
	}
	// end inline asm
	// begin inline asm
	{	
ld.global.cg.u64 %rd45297, [%rd45295];
	}
	// end inline asm
	// begin inline asm
	{	
ld.global.cg.u64 %rd45299, [%rd45297];
	}
	// end inline asm
	// begin inline asm
	{	
ld.global.cg.u64 %rd45301, [%rd45299];
	}
	// end inline asm
	// begin inline asm
	{	
ld.global.cg.u64 %rd45303, [%rd45301];
	}
	// end inline asm
	// begin inline asm
	{	
ld.global.cg.u64 %rd45305, [%rd45303];
	}
	// end inline asm
	// begin inline asm
	{	
ld.global.cg.u64 %rd45307, [%rd45305];
	}
	// end inline asm
	// begin inline asm
	{	
ld.global.cg.u64 %rd45309, [%rd45307];
	}
	// end inline asm
	// begin inline asm
	{	
ld.global.cg.u64 %rd45311, [%rd45309];
	}
	// end inline asm
	// begin inline asm
	{	
ld.global.cg.u64 %rd45313, [%rd45311];
	}
	// end inline asm
	// begin inline asm
	{	
ld.global.cg.u64 %rd45315, [%rd45313];
	}
	// end inline asm
	// begin inline asm
	{	
ld.global.cg.u64 %rd45317, [%rd45315];
	}
	// end inline asm
	// begin inline asm
	{	
ld.global.cg.u64 %rd45319, [%rd45317];
	}
	// end inline asm
	// begin inline asm
	{	
ld.global.cg.u64 %rd45321, [%rd45319];
	}
	// end inline asm
	// begin inline asm
	{	
ld.global.cg.u64 %rd45323, [%rd45321];
	}
	// end inline asm
	// begin inline asm
	{	
ld.global.cg.u64 %rd45325, [%rd45323];
	}
	// end inline asm
	// begin inline asm
	{	
ld.global.cg.u64 %rd45327, [%rd45325];
	}
	// end inline asm
	// begin inline asm
	{	
ld.global.cg.u64 %rd45329, [%rd45327];
	}
	// end inline asm
	// begin inline asm
	{	
ld.global.cg.u64 %rd45331, [%rd45329];
	}
	// end inline asm
	// begin inline asm
	{	
ld.global.cg.u64 %rd45333, [%rd45331];
	}
	// end inline asm
	// begin inline asm
	{	
ld.global.cg.u64 %rd45335, [%rd45333];
	}
	// end inline asm
	// begin inline asm
	{	
ld.global.cg.u64 %rd45337, [%rd45335];
	}
	// end inline asm
	// begin inline asm
	{	
ld.global.cg.u64 %rd45339, [%rd45337];
	}
	// end inline asm
	// begin inline asm
	{	
ld.global.cg.u64 %rd45341, [%rd45339];
	}
	// end inline asm
	// begin inline asm
	{	
ld.global.cg.u64 %rd45343, [%rd45341];
	}
	// end inline asm
	// begin inline asm
	{	
ld.global.cg.u64 %rd45345, [%rd45343];
	}
	// end inline asm
	// begin inline asm
	{	
ld.global.cg.u64 %rd45347, [%rd45345];
	}
	// end inline asm
	// begin inline asm
	{	
ld.global.cg.u64 %rd45349, [%rd45347];
	}
	// end inline asm
	// begin inline asm
	{	
ld.global.cg.u64 %rd45351, [%rd45349];
	}
	// end inline asm
	// begin inline asm
	{	
ld.global.cg.u64 %rd45353, [%rd45351];
	}
	// end inline asm
	// begin inline asm
	{	
ld.global.cg.u64 %rd45355, [%rd45353];
	}
	// end inline asm
	// begin inline asm
	{	
ld.global.cg.u64 %rd45357, [%rd45355];
	}
	// end inline asm
	// begin inline asm
	{	
ld.global.cg.u64 %rd45359, [%rd45357];
	}
	// end inline asm
	// begin inline asm
	{	
ld.global.cg.u64 %rd45361, [%rd45359];
	}
	// end inline asm
	// begin inline asm
	{	
ld.global.cg.u64 %rd45363, [%rd45361];
	}
	// end inline asm
	// begin inline asm
	{	
ld.global.cg.u64 %rd45365, [%rd45363];
	}
	// end inline asm
	// begin inline asm
	{	
ld.global.cg.u64 %rd45367, [%rd45365];
	}
	// end inline asm
	// begin inline asm
	{	
ld.global.cg.u64 %rd45369, [%rd45367];
	}
	// end inline asm
	// begin inline asm
	{	
ld.global.cg.u64 %rd45371, [%rd45369];
	}
	// end inline asm
	// begin inline asm
	{	
ld.global.cg.u64 %rd45373, [%rd45371];
	}
	// end inline asm
	// begin inline asm
	{	
ld.global.cg.u64 %rd45375, [%rd45373];
	}
	// end inline asm
	// begin inline asm
	{	
ld.global.cg.u64 %rd45377, [%rd45375];
	}
	// end inline asm
	// begin inline asm
	{	
ld.global.cg.u64 %rd45379, [%rd45377];
	}
	// end inline asm
	// begin inline asm
	{	
ld.global.cg.u64 %rd45381, [%rd45379];
	}
	// end inline asm
	// begin inline asm
	{	
ld.global.cg.u64 %rd45383, [%rd45381];
	}
	// end inline asm
	// begin inline asm
	{	
ld.global.cg.u64 %rd45385, [%rd45383];
	}
	// end inline asm
	// begin inline asm
	{	
ld.global.cg.u64 %rd45387, [%rd45385];
	}
	// end inline asm
	// begin inline asm
	{	
ld.global.cg.u64 %rd45389, [%rd45387];
	}
	// end inline asm
	// begin inline asm
	{	
ld.global.cg.u64 %rd45391, [%rd45389];
	}
	// end inline asm
	// begin inline asm
	{	
ld.global.cg.u64 %rd45393, [%rd45391];
	}
	// end inline asm
	// begin inline asm
	{	
ld.global.cg.u64 %rd45395, [%rd45393];
	}
	// end inline asm
	// begin inline asm
	{	
ld.global.cg.u64 %rd45397, [%rd45395];
	}
	// end inline asm
	// begin inline asm
	{	
ld.global.cg.u64 %rd45399, [%rd45397];
	}
	// end inline asm
	// begin inline asm
	{	
ld.global.cg.u64 %rd45401, [%rd45399];
	}
	// end inline asm
	// begin inline asm
	{	
ld.global.cg.u64 %rd45403, [%rd45401];
	}
	// end inline asm
	// begin inline asm
	{	
ld.global.cg.u64 %rd45405, [%rd45403];
	}
	// end inline asm
	// begin inline asm
	{	
ld.global.cg.u64 %rd45407, [%rd45405];
	}
	// end inline asm
	// begin inline asm
	{	
ld.global.cg.u64 %rd45409, [%rd45407];
	}
	// end inline asm
	// begin inline asm
	{	
ld.global.cg.u64 %rd45411, [%rd45409];
	}
	// end inline asm
	// begin inline asm
	{	
ld.global.cg.u64 %rd45413, [%rd45411];
	}
	// end inline asm
	// begin inline asm
	{	
ld.global.cg.u64 %rd45415, [%rd45413];
	}
	// end inline asm
	// begin inline asm
	{	
ld.global.cg.u64 %rd45417, [%rd45415];
	}
	// end inline asm
	// begin inline asm
	{	
ld.global.cg.u64 %rd45419, [%rd45417];
	}
	// end inline asm
	// begin inline asm
	{	
ld.global.cg.u64 %rd45421, [%rd45419];
	}
	// end inline asm
	// begin inline asm
	{	
ld.global.cg.u64 %rd45423, [%rd45421];
	}
	// end inline asm
	// begin inline asm
	{	
ld.global.cg.u64 %rd45425, [%rd45423];
	}
	// end inline asm
	// begin inline asm
	{	
ld.global.cg.u64 %rd45427, [%rd45425];
	}
	// end inline asm
	// begin inline asm
	{	
ld.global.cg.u64 %rd45429, [%rd45427];
	}
	// end inline asm
	// begin inline asm
	{	
ld.global.cg.u64 %rd45431, [%rd45429];
	}
	// end inline asm
	// begin inline asm
	{	
ld.global.cg.u64 %rd45433, [%rd45431];
	}
	// end inline asm
	// begin inline asm
	{	
ld.global.cg.u64 %rd45435, [%rd45433];
	}
	// end inline asm
	// begin inline asm
	{	
ld.global.cg.u64 %rd45437, [%rd45435];
	}
	// end inline asm
	// begin inline asm
	{	
ld.global.cg.u64 %rd45439, [%rd45437];
	}
	// end inline asm
	// begin inline asm
	{	
ld.global.cg.u64 %rd45441, [%rd45439];
	}
	// end inline asm
	// begin inline asm
	{	
ld.global.cg.u64 %rd45443, [%rd45441];
	}
	// end inline asm
	// begin inline asm
	{	
ld.global.cg.u64 %rd45445, [%rd45443];
	}
	// end inline asm
	// begin inline asm
	{	
ld.global.cg.u64 %rd45447, [%rd45445];
	}
	// end inline asm
	// begin inline asm
	{	
ld.global.cg.u64 %rd45449, [%rd45447];
	}
	// end inline asm
	// begin inline asm
	{	
ld.global.cg.u64 %rd45451, [%rd45449];
	}
	// end inline asm
	// begin inline asm
	{	
ld.global.cg.u64 %rd45453, [%rd45451];
	}
	// end inline asm
	// begin inline asm
	{	
ld.global.cg.u64 %rd45455, [%rd45453];
	}
	// end inline asm
	// begin inline asm
	{	
ld.global.cg.u64 %rd45457, [%rd45455];
	}
	// end inline asm
	// begin inline asm
	{	
ld.global.cg.u64 %rd45459, [%rd45457];
	}
	// end inline asm
	// begin inline asm
	{	
ld.global.cg.u64 %rd45461, [%rd45459];
	}
	// end inline asm
	// begin inline asm
	{	
ld.global.cg.u64 %rd45463, [%rd45461];
	}
	// end inline asm
	// begin inline asm
	{	
ld.global.cg.u64 %rd45465, [%rd45463];
	}
	// end inline asm
	// begin inline asm
	{	
ld.global.cg.u64 %rd45467, [%rd45465];
	}
	// end inline asm
	// begin inline asm
	{	
ld.global.cg.u64 %rd45469, [%rd45467];
	}
	// end inline asm
	// begin inline asm
	{	
ld.global.cg.u64 %rd45471, [%rd45469];
	}
	// end inline asm
	// begin inline asm
	{	
ld.global.cg.u64 %rd45473, [%rd45471];
	}
	// end inline asm
	// begin inline asm
	{	
ld.global.cg.u64 %rd45475, [%rd45473];
	}
	// end inline asm
	// begin inline asm
	{	
ld.global.cg.u64 %rd45477, [%rd45475];
	}
	// end inline asm
	// begin inline asm
	{	
ld.global.cg.u64 %rd45479, [%rd45477];
	}
	// end inline asm
	// begin inline asm
	{	
ld.global.cg.u64 %rd45481, [%rd45479];
	}
	// end inline asm
	// begin inline asm
	{	
ld.global.cg.u64 %rd45483, [%rd45481];
	}
	// end inline asm
	// begin inline asm
	{	
ld.global.cg.u64 %rd45485, [%rd45483];
	}
	// end inline asm
	// begin inline asm
	{	
ld.global.cg.u64 %rd45487, [%rd45485];
	}
	// end inline asm
	// begin inline asm
	{	
ld.global.cg.u64 %rd45489, [%rd45487];
	}
	// end inline asm
	// begin inline asm
	{	
ld.global.cg.u64 %rd45491, [%rd45489];
	}
	// end inline asm
	// begin inline asm
	{	
ld.global.cg.u64 %rd45493, [%rd45491];
	}
	// end inline asm
	// begin inline asm
	{	
ld.global.cg.u64 %rd45495, [%rd45493];
	}
	// end inline asm
	// begin inline asm
	{	
ld.global.cg.u64 %rd45497, [%rd45495];
	}
	// end inline asm
	// begin inline asm
	{	
ld.global.cg.u64 %rd45499, [%rd45497];
	}
	// end inline asm
	// begin inline asm
	{	
ld.global.cg.u64 %rd45501, [%rd45499];
	}
	// end inline asm
	// begin inline asm
	{	
ld.global.cg.u64 %rd45503, [%rd45501];
	}
	// end inline asm
	// begin inline asm
	{	
ld.global.cg.u64 %rd45505, [%rd45503];
	}
	// end inline asm
	// begin inline asm
	{	
ld.global.cg.u64 %rd45507, [%rd45505];
	}
	// end inline asm
	// begin inline asm
	{	
ld.global.cg.u64 %rd45509, [%rd45507];
	}
	// end inline asm
	// begin inline asm
	{	
ld.global.cg.u64 %rd45511, [%rd45509];
	}
	// end inline asm
	// begin inline asm
	{	
ld.global.cg.u64 %rd45513, [%rd45511];
	}
	// end inline asm
	// begin inline asm
	{	
ld.global.cg.u64 %rd45515, [%rd45513];
	}
	// end inline asm
	// begin inline asm
	{	
ld.global.cg.u64 %rd45517, [%rd45515];
	}
	// end inline asm
	// begin inline asm
	{	
ld.global.cg.u64 %rd45519, [%rd45517];
	}
	// end inline asm
	// begin inline asm
	{	
ld.global.cg.u64 %rd45521, [%rd45519];
	}
	// end inline asm
	// begin inline asm
	{	
ld.global.cg.u64 %rd45523, [%rd45521];
	}
	// end inline asm
	// begin inline asm
	{	
ld.global.cg.u64 %rd45525, [%rd45523];
	}
	// end inline asm
	// begin inline asm
	{	
ld.global.cg.u64 %rd45527, [%rd45525];
	}
	// end inline asm
	// begin inline asm
	{	
ld.global.cg.u64 %rd45529, [%rd45527];
	}
	// end inline asm
	// begin inline asm
	{	
ld.global.cg.u64 %rd45531, [%rd45529];
	}
	// end inline asm
	// begin inline asm
	{	
ld.global.cg.u64 %rd45533, [%rd45531];
	}
	// end inline asm
	// begin inline asm
	{	
ld.global.cg.u64 %rd45535, [%rd45533];
	}
	// end inline asm
	// begin inline asm
	{	
ld.global.cg.u64 %rd45537, [%rd45535];
	}
	// end inline asm
	// begin inline asm
	{	
ld.global.cg.u64 %rd45539, [%rd45537];
	}
	// end inline asm
	// begin inline asm
	{	
ld.global.cg.u64 %rd45541, [%rd45539];
	}
	// end inline asm
	// begin inline asm
	{	
ld.global.cg.u64 %rd45543, [%rd45541];
	}
	// end inline asm
	// begin inline asm
	{	
ld.global.cg.u64 %rd45545, [%rd45543];
	}
	// end inline asm
	// begin inline asm
	{	
ld.global.cg.u64 %rd45547, [%rd45545];
	}
	// end inline asm
	// begin inline asm
	{	
ld.global.cg.u64 %rd45549, [%rd45547];
	}
	// end inline asm
	// begin inline asm
	{	
ld.global.cg.u64 %rd45551, [%rd45549];
	}
	// end inline asm
	// begin inline asm
	{	
ld.global.cg.u64 %rd45553, [%rd45551];
	}
	// end inline asm
	// begin inline asm
	{	
ld.global.cg.u64 %rd45555, [%rd45553];
	}
	// end inline asm
	// begin inline asm
	{	
ld.global.cg.u64 %rd45557, [%rd45555];
	}
	// end inline asm
	// begin inline asm
	{	
ld.global.cg.u64 %rd45559, [%rd45557];
	}
	// end inline asm
	// begin inline asm
	{	
ld.global.cg.u64 %rd45561, [%rd45559];
	}
	// end inline asm
	// begin inline asm
	{	
ld.global.cg.u64 %rd45563, [%rd45561];
	}
	// end inline asm
	// begin inline asm
	{	
ld.global.cg.u64 %rd45565, [%rd45563];
	}
	// end inline asm
	// begin inline asm
	{	
ld.global.cg.u64 %rd45567, [%rd45565];
	}
	// end inline asm
	// begin inline asm
	{	
ld.global.cg.u64 %rd45569, [%rd45567];
	}
	// end inline asm
	// begin inline asm
	{	
ld.global.cg.u64 %rd45571, [%rd45569];
	}
	// end inline asm
	// begin inline asm
	{	
ld.global.cg.u64 %rd45573, [%rd45571];
	}
	// end inline asm
	// begin inline asm
	{	
ld.global.cg.u64 %rd45575, [%rd45573];
	}
	// end inline asm
	// begin inline asm
	{	
ld.global.cg.u64 %rd45577, [%rd45575];
	}
	// end inline asm
	// begin inline asm
	{	
ld.global.cg.u64 %rd45579, [%rd45577];
	}
	// end inline asm
	// begin inline asm
	{	
ld.global.cg.u64 %rd45581, [%rd45579];
	}
	// end inline asm
	// begin inline asm
	{	
ld.global.cg.u64 %rd45583, [%rd45581];
	}
	// end inline asm
	// begin inline asm
	{	
ld.global.cg.u64 %rd45585, [%rd45583];
	}
	// end inline asm
	// begin inline asm
	{	
ld.global.cg.u64 %rd45587, [%rd45585];
	}
	// end inline asm
	// begin inline asm
	{	
ld.global.cg.u64 %rd45589, [%rd45587];
	}
	// end inline asm
	// begin inline asm
	{	
ld.global.cg.u64 %rd45591, [%rd45589];
	}
	// end inline asm
	// begin inline asm
	{	
ld.global.cg.u64 %rd45593, [%rd45591];
	}
	// end inline asm
	// begin inline asm
	{	
ld.global.cg.u64 %rd45595, [%rd45593];
	}
	// end inline asm
	// begin inline asm
	{	
ld.global.cg.u64 %rd45597, [%rd45595];
	}
	// end inline asm
	// begin inline asm
	{	
ld.global.cg.u64 %rd45599, [%rd45597];
	}
	// end inline asm
	// begin inline asm
	{	
ld.global.cg.u64 %rd45601, [%rd45599];
	}
	// end inline asm
	// begin inline asm
	{	
ld.global.cg.u64 %rd45603, [%rd45601];
	}
	// end inline asm
	// begin inline asm
	{	
ld.global.cg.u64 %rd45605, [%rd45603];
	}
	// end inline asm
	// begin inline asm
	{	
ld.global.cg.u64 %rd45607, [%rd45605];
	}
	// end inline asm
	// begin inline asm
	{	
ld.global.cg.u64 %rd45609, [%rd45607];
	}
	// end inline asm
	// begin inline asm
	{	
ld.global.cg.u64 %rd45611, [%rd45609];
	}
	// end inline asm
	// begin inline asm
	{	
ld.global.cg.u64 %rd45613, [%rd45611];
	}
	// end inline asm
	// begin inline asm
	{	
ld.global.cg.u64 %rd45615, [%rd45613];
	}
	// end inline asm
	// begin inline asm
	{	
ld.global.cg.u64 %rd45617, [%rd45615];
	}
	// end inline asm
	// begin inline asm
	{	
ld.global.cg.u64 %rd45619, [%rd45617];
	}
	// end inline asm
	// begin inline asm
	{	
ld.global.cg.u64 %rd45621, [%rd45619];
	}
	// end inline asm
	// begin inline asm
	{	
ld.global.cg.u64 %rd45623, [%rd45621];
	}
	// end inline asm
	// begin inline asm
	{	
ld.global.cg.u64 %rd45625, [%rd45623];
	}
	// end inline asm
	// begin inline asm
	{	
ld.global.cg.u64 %rd45627, [%rd45625];
	}
	// end inline asm
	// begin inline asm
	{	
ld.global.cg.u64 %rd45629, [%rd45627];
	}
	// end inline asm
	// begin inline asm
	{	
ld.global.cg.u64 %rd45631, [%rd45629];
	}
	// end inline asm
	// begin inline asm
	{	
ld.global.cg.u64 %rd45633, [%rd45631];
	}
	// end inline asm
	// begin inline asm
	{	
ld.global.cg.u64 %rd45635, [%rd45633];
	}
	// end inline asm
	// begin inline asm
	{	
ld.global.cg.u64 %rd45637, [%rd45635];
	}
	// end inline asm
	// begin inline asm
	{	
ld.global.cg.u64 %rd45639, [%rd45637];
	}
	// end inline asm
	// begin inline asm
	{	
ld.global.cg.u64 %rd45641, [%rd45639];
	}
	// end inline asm
	// begin inline asm
	{	
ld.global.cg.u64 %rd45643, [%rd45641];
	}
	// end inline asm
	// begin inline asm
	{	
ld.global.cg.u64 %rd45645, [%rd45643];
	}
	// end inline asm
	// begin inline asm
	{	
ld.global.cg.u64 %rd45647, [%rd45645];
	}
	// end inline asm
	// begin inline asm
	{	
ld.global.cg.u64 %rd45649, [%rd45647];
	}
	// end inline asm
	// begin inline asm
	{	
ld.global.cg.u64 %rd45651, [%rd45649];
	}
	// end inline asm
	// begin inline asm
	{	
ld.global.cg.u64 %rd45653, [%rd45651];
	}
	// end inline asm
	// begin inline asm
	{	
ld.global.cg.u64 %rd45655, [%rd45653];
	}
	// end inline asm
	// begin inline asm
	{	
ld.global.cg.u64 %rd45657, [%rd45655];
	}
	// end inline asm
	// begin inline asm
	{	
ld.global.cg.u64 %rd45659, [%rd45657];
	}
	// end inline asm
	// begin inline asm
	{	
ld.global.cg.u64 %rd45661, [%rd45659];
	}
	// end inline asm
	// begin inline asm
	{	
ld.global.cg.u64 %rd45663, [%rd45661];
	}
	// end inline asm
	// begin inline asm
	{	
ld.global.cg.u64 %rd45665, [%rd45663];
	}
	// end inline asm
	// begin inline asm
	{	
ld.global.cg.u64 %rd45667, [%rd45665];
	}
	// end inline asm
	// begin inline asm
	{	
ld.global.cg.u64 %rd45669, [%rd45667];
	}
	// end inline asm
	// begin inline asm
	{	
ld.global.cg.u64 %rd45671, [%rd45669];
	}
	// end inline asm
	// begin inline asm
	{	
ld.global.cg.u64 %rd45673, [%rd45671];
	}
	// end inline asm
	// begin inline asm
	{	
ld.global.cg.u64 %rd45675, [%rd45673];
	}
	// end inline asm
	// begin inline asm
	{	
ld.global.cg.u64 %rd45677, [%rd45675];
	}
	// end inline asm
	// begin inline asm
	{	
ld.global.cg.u64 %rd45679, [%rd45677];
	}
	// end inline asm
	// begin inline asm
	{	
ld.global.cg.u64 %rd45681, [%rd45679];
	}
	// end inline asm
	// begin inline asm
	{	
ld.global.cg.u64 %rd45683, [%rd45681];
	}
	// end inline asm
	// begin inline asm
	{	
ld.global.cg.u64 %rd45685, [%rd45683];
	}
	// end inline asm
	// begin inline asm
	{	
ld.global.cg.u64 %rd45687, [%rd45685];
	}
	// end inline asm
	// begin inline asm
	{	
ld.global.cg.u64 %rd45689, [%rd45687];
	}
	// end inline asm
	// begin inline asm
	{	
ld.global.cg.u64 %rd45691, [%rd45689];
	}
	// end inline asm
	// begin inline asm
	{	
ld.global.cg.u64 %rd45693, [%rd45691];
	}
	// end inline asm
	// begin inline asm
	{	
ld.global.cg.u64 %rd45695, [%rd45693];
	}
	// end inline asm
	// begin inline asm
	{	
ld.global.cg.u64 %rd45697, [%rd45695];
	}
	// end inline asm
	// begin inline asm
	{	
ld.global.cg.u64 %rd45699, [%rd45697];
	}
	// end inline asm
	// begin inline asm
	{	
ld.global.cg.u64 %rd45701, [%rd45699];
	}
	// end inline asm
	// begin inline asm
	{	
ld.global.cg.u64 %rd45703, [%rd45701];
	}
	// end inline asm
	// begin inline asm
	{	
ld.global.cg.u64 %rd45705, [%rd45703];
	}
	// end inline asm
	// begin inline asm
	{	
ld.global.cg.u64 %rd45707, [%rd45705];
	}
	// end inline asm
	// begin inline asm
	{	
ld.global.cg.u64 %rd45709, [%rd45707];
	}
	// end inline asm
	// begin inline asm
	{	
ld.global.cg.u64 %rd45711, [%rd45709];
	}
	// end inline asm
	// begin inline asm
	{	
ld.global.cg.u64 %rd45713, [%rd45711];
	}
	// end inline asm
	// begin inline asm
	{	
ld.global.cg.u64 %rd45715, [%rd45713];
	}
	// end inline asm
	// begin inline asm
	{	
ld.global.cg.u64 %rd45717, [%rd45715];
	}
	// end inline asm
	// begin inline asm
	{	
ld.global.cg.u64 %rd45719, [%rd45717];
	}
	// end inline asm
	// begin inline asm
	{	
ld.global.cg.u64 %rd45721, [%rd45719];
	}
	// end inline asm
	// begin inline asm
	{	
ld.global.cg.u64 %rd45723, [%rd45721];
	}
	// end inline asm
	// begin inline asm
	{	
ld.global.cg.u64 %rd45725, [%rd45723];
	}
	// end inline asm
	// begin inline asm
	{	
ld.global.cg.u64 %rd45727, [%rd45725];
	}
	// end inline asm
	// begin inline asm
	{	
ld.global.cg.u64 %rd45729, [%rd45727];
	}
	// end inline asm
	// begin inline asm
	{	
ld.global.cg.u64 %rd45731, [%rd45729];
	}
	// end inline asm
	// begin inline asm
	{	
ld.global.cg.u64 %rd45733, [%rd45731];
	}
	// end inline asm
	// begin inline asm
	{	
ld.global.cg.u64 %rd45735, [%rd45733];
	}
	// end inline asm
	// begin inline asm
	{	
ld.global.cg.u64 %rd45737, [%rd45735];
	}
	// end inline asm
	// begin inline asm
	{	
ld.global.cg.u64 %rd45739, [%rd45737];
	}
	// end inline asm
	// begin inline asm
	{	
ld.global.cg.u64 %rd45741, [%rd45739];
	}
	// end inline asm
	// begin inline asm
	{	
ld.global.cg.u64 %rd45743, [%rd45741];
	}
	// end inline asm
	// begin inline asm
	{	
ld.global.cg.u64 %rd45745, [%rd45743];
	}
	// end inline asm
	// begin inline asm
	{	
ld.global.cg.u64 %rd45747, [%rd45745];
	}
	// end inline asm
	// begin inline asm
	{	
ld.global.cg.u64 %rd45749, [%rd45747];
	}
	// end inline asm
	// begin inline asm
	{	
ld.global.cg.u64 %rd45751, [%rd45749];
	}
	// end inline asm
	// begin inline asm
	{	
ld.global.cg.u64 %rd45753, [%rd45751];
	}
	// end inline asm
	// begin inline asm
	{	
ld.global.cg.u64 %rd45755, [%rd45753];
	}
	// end inline asm
	// begin inline asm
	{	
ld.global.cg.u64 %rd45757, [%rd45755];
	}
	// end inline asm
	// begin inline asm
	{	
ld.global.cg.u64 %rd45759, [%rd45757];
	}
	// end inline asm
	// begin inline asm
	{	
ld.global.cg.u64 %rd45761, [%rd45759];
	}
	// end inline asm
	// begin inline asm
	{	
ld.global.cg.u64 %rd45763, [%rd45761];
	}
	// end inline asm
	// begin inline asm
	{	
ld.global.cg.u64 %rd45765, [%rd45763];
	}
	// end inline asm
	// begin inline asm
	{	
ld.global.cg.u64 %rd45767, [%rd45765];
	}
	// end inline asm
	// begin inline asm
	{	
ld.global.cg.u64 %rd45769, [%rd45767];
	}
	// end inline asm
	// begin inline asm
	{	
ld.global.cg.u64 %rd45771, [%rd45769];
	}
	// end inline asm
	// begin inline asm
	{	
ld.global.cg.u64 %rd45773, [%rd45771];
	}
	// end inline asm
	// begin inline asm
	{	
ld.global.cg.u64 %rd45775, [%rd45773];
	}
	// end inline asm
	// begin inline asm
	{	
ld.global.cg.u64 %rd45777, [%rd45775];
	}
	// end inline asm
	// begin inline asm
	{	
ld.global.cg.u64 %rd45779, [%rd45777];
	}
	// end inline asm
	// begin inline asm
	{	
ld.global.cg.u64 %rd45781, [%rd45779];
	}
	// end inline asm
	// begin inline asm
	{	
ld.global.cg.u64 %rd45783, [%rd45781];
	}
	// end inline asm
	// begin inline asm
	{	
ld.global.cg.u64 %rd45785, [%rd45783];
	}
	// end inline asm
	// begin inline asm
	{	
ld.global.cg.u64 %rd45787, [%rd45785];
	}
	// end inline asm
	// begin inline asm
	{	
ld.global.cg.u64 %rd45789, [%rd45787];
	}
	// end inline asm
	// begin inline asm
	{	
ld.global.cg.u64 %rd45791, [%rd45789];
	}
	// end inline asm
	// begin inline asm
	{	
ld.global.cg.u64 %rd45793, [%rd45791];
	}
	// end inline asm
	// begin inline asm
	{	
ld.global.cg.u64 %rd45795, [%rd45793];
	}
	// end inline asm
	// begin inline asm
	{	
ld.global.cg.u64 %rd45797, [%rd45795];
	}
	// end inline asm
	// begin inline asm
	{	
ld.global.cg.u64 %rd45799, [%rd45797];
	}
	// end inline asm
	// begin inline asm
	{	
ld.global.cg.u64 %rd45801, [%rd45799];
	}
	// end inline asm
	// begin inline asm
	{	
ld.global.cg.u64 %rd45803, [%rd45801];
	}
	// end inline asm
	// begin inline asm
	{	
ld.global.cg.u64 %rd45805, [%rd45803];
	}
	// end inline asm
	// begin inline asm
	{	
ld.global.cg.u64 %rd45807, [%rd45805];
	}
	// end inline asm
	// begin inline asm
	{	
ld.global.cg.u64 %rd45809, [%rd45807];
	}
	// end inline asm
	// begin inline asm
	{	
ld.global.cg.u64 %rd45811, [%rd45809];
	}
	// end inline asm
	// begin inline asm
	{	
ld.global.cg.u64 %rd45813, [%rd45811];
	}
	// end inline asm
	// begin inline asm
	{	
ld.global.cg.u64 %rd45815, [%rd45813];
	}
	// end inline asm
	// begin inline asm
	{	
ld.global.cg.u64 %rd45817, [%rd45815];
	}
	// end inline asm
	// begin inline asm
	{	
ld.global.cg.u64 %rd45819, [%rd45817];
	}
	// end inline asm
	// begin inline asm
	{	
ld.global.cg.u64 %rd45821, [%rd45819];
	}
	// end inline asm
	// begin inline asm
	{	
ld.global.cg.u64 %rd45823, [%rd45821];
	}
	// end inline asm
	// begin inline asm
	{	
ld.global.cg.u64 %rd45825, [%rd45823];
	}
	// end inline asm
	// begin inline asm
	{	
ld.global.cg.u64 %rd45827, [%rd45825];
	}
	// end inline asm
	// begin inline asm
	{	
ld.global.cg.u64 %rd45829, [%rd45827];
	}
	// end inline asm
	// begin inline asm
	{	
ld.global.cg.u64 %rd45831, [%rd45829];
	}
	// end inline asm
	// begin inline asm
	{	
ld.global.cg.u64 %rd45833, [%rd45831];
	}
	// end inline asm
	// begin inline asm
	{	
ld.global.cg.u64 %rd45835, [%rd45833];
	}
	// end inline asm
	// begin inline asm
	{	
ld.global.cg.u64 %rd45837, [%rd45835];
	}
	// end inline asm
	// begin inline asm
	{	
ld.global.cg.u64 %rd45839, [%rd45837];
	}
	// end inline asm
	// begin inline asm
	{	
ld.global.cg.u64 %rd45841, [%rd45839];
	}
	// end inline asm
	// begin inline asm
	{	
ld.global.cg.u64 %rd45843, [%rd45841];
	}
	// end inline asm
	// begin inline asm
	{	
ld.global.cg.u64 %rd45845, [%rd45843];
	}
	// end inline asm
	// begin inline asm
	{	
ld.global.cg.u64 %rd45847, [%rd45845];
	}
	// end inline asm
	// begin inline asm
	{	
ld.global.cg.u64 %rd45849, [%rd45847];
	}
	// end inline asm
	// begin inline asm
	{	
ld.global.cg.u64 %rd45851, [%rd45849];
	}
	// end inline asm
	// begin inline asm
	{	
ld.global.cg.u64 %rd45853, [%rd45851];
	}
	// end inline asm
	// begin inline asm
	{	
ld.global.cg.u64 %rd45855, [%rd45853];
	}
	// end inline asm
	// begin inline asm
	{	
ld.global.cg.u64 %rd45857, [%rd45855];
	}
	// end inline asm
	// begin inline asm
	{	
ld.global.cg.u64 %rd45859, [%rd45857];
	}
	// end inline asm
	// begin inline asm
	{	
ld.global.cg.u64 %rd45861, [%rd45859];
	}
	// end inline asm
	// begin inline asm
	{	
ld.global.cg.u64 %rd45863, [%rd45861];
	}
	// end inline asm
	// begin inline asm
	{	
ld.global.cg.u64 %rd45865, [%rd45863];
	}
	// end inline asm
	// begin inline asm
	{	
ld.global.cg.u64 %rd45867, [%rd45865];
	}
	// end inline asm
	// begin inline asm
	{	
ld.global.cg.u64 %rd45869, [%rd45867];
	}
	// end inline asm
	// begin inline asm
	{	
ld.global.cg.u64 %rd45871, [%rd45869];
	}
	// end inline asm
	// begin inline asm
	{	
ld.global.cg.u64 %rd45873, [%rd45871];
	}
	// end inline asm
	// begin inline asm
	{	
ld.global.cg.u64 %rd45875, [%rd45873];
	}
	// end inline asm
	// begin inline asm
	{	
ld.global.cg.u64 %rd45877, [%rd45875];
	}
	// end inline asm
	// begin inline asm
	{	
ld.global.cg.u64 %rd45879, [%rd45877];
	}
	// end inline asm
	// begin inline asm
	{	
ld.global.cg.u64 %rd45881, [%rd45879];
	}
	// end inline asm
	// begin inline asm
	{	
ld.global.cg.u64 %rd45883, [%rd45881];
	}
	// end inline asm
	// begin inline asm
	{	
ld.global.cg.u64 %rd45885, [%rd45883];
	}
	// end inline asm
	// begin inline asm
	{	
ld.global.cg.u64 %rd45887, [%rd45885];
	}
	// end inline asm
	// begin inline asm
	{	
ld.global.cg.u64 %rd45889, [%rd45887];
	}
	// end inline asm
	// begin inline asm
	{	
ld.global.cg.u64 %rd45891, [%rd45889];
	}
	// end inline asm
	// begin inline asm
	{	
ld.global.cg.u64 %rd45893, [%rd45891];
	}
	// end inline asm
	// begin inline asm
	{	
ld.global.cg.u64 %rd45895, [%rd45893];
	}
	// end inline asm
	// begin inline asm
	{	
ld.global.cg.u64 %rd45897, [%rd45895];
	}
	// end inline asm
	// begin inline asm
	{	
ld.global.cg.u64 %rd45899, [%rd45897];
	}
	// end inline asm
	// begin inline asm
	{	
ld.global.cg.u64 %rd45901, [%rd45899];
	}
	// end inline asm
	// begin inline asm
	{	
ld.global.cg.u64 %rd45903, [%rd45901];
	}
	// end inline asm
	// begin inline asm
	{	
ld.global.cg.u64 %rd45905, [%rd45903];
	}
	// end inline asm
	// begin inline asm
	{	
ld.global.cg.u64 %rd45907, [%rd45905];
	}
	// end inline asm
	// begin inline asm
	{	
ld.global.cg.u64 %rd45909, [%rd45907];
	}
	// end inline asm
	// begin inline asm
	{	
ld.global.cg.u64 %rd45911, [%rd45909];
	}
	// end inline asm
	// begin inline asm
	{	
ld.global.cg.u64 %rd45913, [%rd45911];
	}
	// end inline asm
	// begin inline asm
	{	
ld.global.cg.u64 %rd45915, [%rd45913];
	}
	// end inline asm
	// begin inline asm
	{	
ld.global.cg.u64 %rd45917, [%rd45915];
	}
	// end inline asm
	// begin inline asm
	{	
ld.global.cg.u64 %rd45919, [%rd45917];
	}
	// end inline asm
	// begin inline asm
	{	
ld.global.cg.u64 %rd45921, [%rd45919];
	}
	// end inline asm
	// begin inline asm
	{	
ld.global.cg.u64 %rd45923, [%rd45921];
	}
	// end inline asm
	// begin inline asm
	{	
ld.global.cg.u64 %rd45925, [%rd45923];
	}
	// end inline asm
	// begin inline asm
	{	
ld.global.cg.u64 %rd45927, [%rd45925];
	}
	// end inline asm
	// begin inline asm
	{	
ld.global.cg.u64 %rd45929, [%rd45927];
	}
	// end inline asm
	// begin inline asm
	{	
ld.global.cg.u64 %rd45931, [%rd45929];
	}
	// end inline asm
	// begin inline asm
	{	
ld.global.cg.u64 %rd45933, [%rd45931];
	}
	// end inline asm
	// begin inline asm
	{	
ld.global.cg.u64 %rd45935, [%rd45933];
	}
	// end inline asm
	// begin inline asm
	{	
ld.global.cg.u64 %rd45937, [%rd45935];
	}
	// end inline asm
	// begin inline asm
	{	
ld.global.cg.u64 %rd45939, [%rd45937];
	}
	// end inline asm
	// begin inline asm
	{	
ld.global.cg.u64 %rd45941, [%rd45939];
	}
	// end inline asm
	// begin inline asm
	{	
ld.global.cg.u64 %rd45943, [%rd45941];
	}
	// end inline asm
	// begin inline asm
	{	
ld.global.cg.u64 %rd45945, [%rd45943];
	}
	// end inline asm
	// begin inline asm
	{	
ld.global.cg.u64 %rd45947, [%rd45945];
	}
	// end inline asm
	// begin inline asm
	{	
ld.global.cg.u64 %rd45949, [%rd45947];
	}
	// end inline asm
	// begin inline asm
	{	
ld.global.cg.u64 %rd45951, [%rd45949];
	}
	// end inline asm
	// begin inline asm
	{	
ld.global.cg.u64 %rd45953, [%rd45951];
	}
	// end inline asm
	// begin inline asm
	{	
ld.global.cg.u64 %rd45955, [%rd45953];
	}
	// end inline asm
	// begin inline asm
	{	
ld.global.cg.u64 %rd45957, [%rd45955];
	}
	// end inline asm
	// begin inline asm
	{	
ld.global.cg.u64 %rd45959, [%rd45957];
	}
	// end inline asm
	// begin inline asm
	{	
ld.global.cg.u64 %rd45961, [%rd45959];
	}
	// end inline asm
	// begin inline asm
	{	
ld.global.cg.u64 %rd45963, [%rd45961];
	}
	// end inline asm
	// begin inline asm
	{	
ld.global.cg.u64 %rd45965, [%rd45963];
	}
	// end inline asm
	// begin inline asm
	{	
ld.global.cg.u64 %rd45967, [%rd45965];
	}
	// end inline asm
	// begin inline asm
	{	
ld.global.cg.u64 %rd45969, [%rd45967];
	}
	// end inline asm
	// begin inline asm
	{	
ld.global.cg.u64 %rd45971, [%rd45969];
	}
	// end inline asm
	// begin inline asm
	{	
ld.global.cg.u64 %rd45973, [%rd45971];
	}
	// end inline asm
	// begin inline asm
	{	
ld.global.cg.u64 %rd45975, [%rd45973];
	}
	// end inline asm
	// begin inline asm
	{	
ld.global.cg.u64 %rd45977, [%rd45975];
	}
	// end inline asm
	// begin inline asm
	{	
ld.global.cg.u64 %rd45979, [%rd45977];
	}
	// end inline asm
	// begin inline asm
	{	
ld.global.cg.u64 %rd45981, [%rd45979];
	}
	// end inline asm
	// begin inline asm
	{	
ld.global.cg.u64 %rd45983, [%rd45981];
	}
	// end inline asm
	// begin inline asm
	{	
ld.global.cg.u64 %rd45985, [%rd45983];
	}
	// end inline asm
	// begin inline asm
	{	
ld.global.cg.u64 %rd45987, [%rd45985];
	}
	// end inline asm
	// begin inline asm
	{	
ld.global.cg.u64 %rd45989, [%rd45987];
	}
	// end inline asm
	// begin inline asm
	{	
ld.global.cg.u64 %rd45991, [%rd45989];
	}
	// end inline asm
	// begin inline asm
	{	
ld.global.cg.u64 %rd45993, [%rd45991];
	}
	// end inline asm
	// begin inline asm
	{	
ld.global.cg.u64 %rd45995, [%rd45993];
	}
	// end inline asm
	// begin inline asm
	{	
ld.global.cg.u64 %rd45997, [%rd45995];
	}
	// end inline asm
	// begin inline asm
	{	
ld.global.cg.u64 %rd45999, [%rd45997];
	}
	// end inline asm
	// begin inline asm
	{	
ld.global.cg.u64 %rd46001, [%rd45999];
	}
	// end inline asm
	// begin inline asm
	{	
ld.global.cg.u64 %rd46003, [%rd46001];
	}
	// end inline asm
	// begin inline asm
	{	
ld.global.cg.u64 %rd46005, [%rd46003];
	}
	// end inline asm
	// begin inline asm
	{	
ld.global.cg.u64 %rd46007, [%rd46005];
	}
	// end inline asm
	// begin inline asm
	{	
ld.global.cg.u64 %rd46009, [%rd46007];
	}
	// end inline asm
	// begin inline asm
	{	
ld.global.cg.u64 %rd46011, [%rd46009];
	}
	// end inline asm
	// begin inline asm
	{	
ld.global.cg.u64 %rd46013, [%rd46011];
	}
	// end inline asm
	// begin inline asm
	{	
ld.global.cg.u64 %rd46015, [%rd46013];
	}
	// end inline asm
	// begin inline asm
	{	
ld.global.cg.u64 %rd46017, [%rd46015];
	}
	// end inline asm
	// begin inline asm
	{	
ld.global.cg.u64 %rd46019, [%rd46017];
	}
	// end inline asm
	// begin inline asm
	{	
ld.global.cg.u64 %rd46021, [%rd46019];
	}
	// end inline asm
	// begin inline asm
	{	
ld.global.cg.u64 %rd46023, [%rd46021];
	}
	// end inline asm
	// begin inline asm
	{	
ld.global.cg.u64 %rd46025, [%rd46023];
	}
	// end inline asm
	// begin inline asm
	{	
ld.global.cg.u64 %rd46027, [%rd46025];
	}
	// end inline asm
	// begin inline asm
	{	
ld.global.cg.u64 %rd46029, [%rd46027];
	}
	// end inline asm
	// begin inline asm
	{	
ld.global.cg.u64 %rd46031, [%rd46029];
	}
	// end inline asm
	// begin inline asm
	{	
ld.global.cg.u64 %rd46033, [%rd46031];
	}
	// end inline asm
	// begin inline asm
	{	
ld.global.cg.u64 %rd46035, [%rd46033];
	}
	// end inline asm
	// begin inline asm
	{	
ld.global.cg.u64 %rd46037, [%rd46035];
	}
	// end inline asm
	// begin inline asm
	{	
ld.global.cg.u64 %rd46039, [%rd46037];
	}
	// end inline asm
	// begin inline asm
	{	
ld.global.cg.u64 %rd46041, [%rd46039];
	}
	// end inline asm
	// begin inline asm
	{	
ld.global.cg.u64 %rd46043, [%rd46041];
	}
	// end inline asm
	// begin inline asm
	{	
ld.global.cg.u64 %rd46045, [%rd46043];
	}
	// end inline asm
	// begin inline asm
	{	
ld.global.cg.u64 %rd46047, [%rd46045];
	}
	// end inline asm
	// begin inline asm
	{	
ld.global.cg.u64 %rd46049, [%rd46047];
	}
	// end inline asm
	// begin inline asm
	{	
ld.global.cg.u64 %rd46051, [%rd46049];
	}
	// end inline asm
	// begin inline asm
	{	
ld.global.cg.u64 %rd46053, [%rd46051];
	}
	// end inline asm
	// begin inline asm
	{	
ld.global.cg.u64 %rd46055, [%rd46053];
	}
	// end inline asm
	// begin inline asm
	{	
ld.global.cg.u64 %rd46057, [%rd46055];
	}
	// end inline asm
	// begin inline asm
	{	
ld.global.cg.u64 %rd46059, [%rd46057];
	}
	// end inline asm
	// begin inline asm
	{	
ld.global.cg.u64 %rd46061, [%rd46059];
	}
	// end inline asm
	// begin inline asm
	{	
ld.global.cg.u64 %rd46063, [%rd46061];
	}
	// end inline asm
	// begin inline asm
	{	
ld.global.cg.u64 %rd46065, [%rd46063];
	}
	// end inline asm
	// begin inline asm
	{	
ld.global.cg.u64 %rd46067, [%rd46065];
	}
	// end inline asm
	// begin inline asm
	{	
ld.global.cg.u64 %rd46069, [%rd46067];
	}
	// end inline asm
	// begin inline asm
	{	
ld.global.cg.u64 %rd46071, [%rd46069];
	}
	// end inline asm
	// begin inline asm
	{	
ld.global.cg.u64 %rd46073, [%rd46071];
	}
	// end inline asm
	// begin inline asm
	{	
ld.global.cg.u64 %rd46075, [%rd46073];
	}
	// end inline asm
	// begin inline asm
	{	
ld.global.cg.u64 %rd46077, [%rd46075];
	}
	// end inline asm
	// begin inline asm
	{	
ld.global.cg.u64 %rd46079, [%rd46077];
	}
	// end inline asm
	// begin inline asm
	{	
ld.global.cg.u64 %rd46081, [%rd46079];
	}
	// end inline asm
	// begin inline asm
	{	
ld.global.cg.u64 %rd46083, [%rd46081];
	}
	// end inline asm
	// begin inline asm
	{	
ld.global.cg.u64 %rd46085, [%rd46083];
	}
	// end inline asm
	// begin inline asm
	{	
ld.global.cg.u64 %rd46087, [%rd46085];
	}
	// end inline asm
	// begin inline asm
	{	
ld.global.cg.u64 %rd46089, [%rd46087];
	}
	// end inline asm
	// begin inline asm
	{	
ld.global.cg.u64 %rd46091, [%rd46089];
	}
	// end inline asm
	// begin inline asm
	{	
ld.global.cg.u64 %rd46093, [%rd46091];
	}
	// end inline asm
	// begin inline asm
	{	
ld.global.cg.u64 %rd46095, [%rd46093];
	}
	// end inline asm
	// begin inline asm
	{	
ld.global.cg.u64 %rd46097, [%rd46095];
	}
	// end inline asm
	// begin inline asm
	{	
ld.global.cg.u64 %rd46099, [%rd46097];
	}
	// end inline asm
	// begin inline asm
	{	
ld.global.cg.u64 %rd46101, [%rd46099];
	}
	// end inline asm
	// begin inline asm
	{	
ld.global.cg.u64 %rd46103, [%rd46101];
	}
	// end inline asm
	// begin inline asm
	{	
ld.global.cg.u64 %rd46105, [%rd46103];
	}
	// end inline asm
	// begin inline asm
	{	
ld.global.cg.u64 %rd46107, [%rd46105];
	}
	// end inline asm
	// begin inline asm
	{	
ld.global.cg.u64 %rd46109, [%rd46107];
	}
	// end inline asm
	// begin inline asm
	{	
ld.global.cg.u64 %rd46111, [%rd46109];
	}
	// end inline asm
	// begin inline asm
	{	
ld.global.cg.u64 %rd46113, [%rd46111];
	}
	// end inline asm
	// begin inline asm
	{	
ld.global.cg.u64 %rd46115, [%rd46113];
	}
	// end inline asm
	// begin inline asm
	{	
ld.global.cg.u64 %rd46117, [%rd46115];
	}
	// end inline asm
	// begin inline asm
	{	
ld.global.cg.u64 %rd46119, [%rd46117];
	}
	// end inline asm
	// begin inline asm
	{	
ld.global.cg.u64 %rd46121, [%rd46119];
	}
	// end inline asm
	// begin inline asm
	{	
ld.global.cg.u64 %rd46123, [%rd46121];
	}
	// end inline asm
	// begin inline asm
	{	
ld.global.cg.u64 %rd46125, [%rd46123];
	}
	// end inline asm
	// begin inline asm
	{	
ld.global.cg.u64 %rd46127, [%rd46125];
	}
	// end inline asm
	// begin inline asm
	{	
ld.global.cg.u64 %rd46129, [%rd46127];
	}
	// end inline asm
	// begin inline asm
	{	
ld.global.cg.u64 %rd46131, [%rd46129];
	}
	// end inline asm
	// begin inline asm
	{	
ld.global.cg.u64 %rd46133, [%rd46131];
	}
	// end inline asm
	// begin inline asm
	{	
ld.global.cg.u64 %rd46135, [%rd46133];
	}
	// end inline asm
	// begin inline asm
	{	
ld.global.cg.u64 %rd46137, [%rd46135];
	}
	// end inline asm
	// begin inline asm
	{	
ld.global.cg.u64 %rd46139, [%rd46137];
	}
	// end inline asm
	// begin inline asm
	{	
ld.global.cg.u64 %rd46141, [%rd46139];
	}
	// end inline asm
	// begin inline asm
	{	
ld.global.cg.u64 %rd46143, [%rd46141];
	}
	// end inline asm
	// begin inline asm
	{	
ld.global.cg.u64 %rd46145, [%rd46143];
	}
	// end inline asm
	// begin inline asm
	{	
ld.global.cg.u64 %rd46147, [%rd46145];
	}
	// end inline asm
	// begin inline asm
	{	
ld.global.cg.u64 %rd46149, [%rd46147];
	}
	// end inline asm
	// begin inline asm
	{	
ld.global.cg.u64 %rd46151, [%rd46149];
	}
	// end inline asm
	// begin inline asm
	{	
ld.global.cg.u64 %rd46153, [%rd46151];
	}
	// end inline asm
	// begin inline asm
	{	
ld.global.cg.u64 %rd46155, [%rd46153];
	}
	// end inline asm
	// begin inline asm
	{	
ld.global.cg.u64 %rd46157, [%rd46155];
	}
	// end inline asm
	// begin inline asm
	{	
ld.global.cg.u64 %rd46159, [%rd46157];
	}
	// end inline asm
	// begin inline asm
	{	
ld.global.cg.u64 %rd46161, [%rd46159];
	}
	// end inline asm
	// begin inline asm
	{	
ld.global.cg.u64 %rd46163, [%rd46161];
	}
	// end inline asm
	// begin inline asm
	{	
ld.global.cg.u64 %rd46165, [%rd46163];
	}
	// end inline asm
	// begin inline asm
	{	
ld.global.cg.u64 %rd46167, [%rd46165];
	}
	// end inline asm
	// begin inline asm
	{	
ld.global.cg.u64 %rd46169, [%rd46167];
	}
	// end inline asm
	// begin inline asm
	{	
ld.global.cg.u64 %rd46171, [%rd46169];
	}
	// end inline asm
	// begin inline asm
	{	
ld.global.cg.u64 %rd46173, [%rd46171];
	}
	// end inline asm
	// begin inline asm
	{	
ld.global.cg.u64 %rd46175, [%rd46173];
	}
	// end inline asm
	// begin inline asm
	{	
ld.global.cg.u64 %rd46177, [%rd46175];
	}
	// end inline asm
	// begin inline asm
	{	
ld.global.cg.u64 %rd46179, [%rd46177];
	}
	// end inline asm
	// begin inline asm
	{	
ld.global.cg.u64 %rd46181, [%rd46179];
	}
	// end inline asm
	// begin inline asm
	{	
ld.global.cg.u64 %rd46183, [%rd46181];
	}
	// end inline asm
	// begin inline asm
	{	
ld.global.cg.u64 %rd46185, [%rd46183];
	}
	// end inline asm
	// begin inline asm
	{	
ld.global.cg.u64 %rd46187, [%rd46185];
	}
	// end inline asm
	// begin inline asm
	{	
ld.global.cg.u64 %rd46189, [%rd46187];
	}
	// end inline asm
	// begin inline asm
	{	
ld.global.cg.u64 %rd46191, [%rd46189];
	}
	// end inline asm
	// begin inline asm
	{	
ld.global.cg.u64 %rd46193, [%rd46191];
	}
	// end inline asm
	// begin inline asm
	{	
ld.global.cg.u64 %rd46195, [%rd46193];
	}
	// end inline asm
	// begin inline asm
	{	
ld.global.cg.u64 %rd46197, [%rd46195];
	}
	// end inline asm
	// begin inline asm
	{	
ld.global.cg.u64 %rd46199, [%rd46197];
	}
	// end inline asm
	// begin inline asm
	{	
ld.global.cg.u64 %rd46201, [%rd46199];
	}
	// end inline asm
	// begin inline asm
	{	
ld.global.cg.u64 %rd46203, [%rd46201];
	}
	// end inline asm
	// begin inline asm
	{	
ld.global.cg.u64 %rd46205, [%rd46203];
	}
	// end inline asm
	// begin inline asm
	{	
ld.global.cg.u64 %rd46207, [%rd46205];
	}
	// end inline asm
	// begin inline asm
	{	
ld.global.cg.u64 %rd46209, [%rd46207];
	}
	// end inline asm
	// begin inline asm
	{	
ld.global.cg.u64 %rd46211, [%rd46209];
	}
	// end inline asm
	// begin inline asm
	{	
ld.global.cg.u64 %rd46213, [%rd46211];
	}
	// end inline asm
	// begin inline asm
	{	
ld.global.cg.u64 %rd46215, [%rd46213];
	}
	// end inline asm
	// begin inline asm
	{	
ld.global.cg.u64 %rd46217, [%rd46215];
	}
	// end inline asm
	// begin inline asm
	{	
ld.global.cg.u64 %rd46219, [%rd46217];
	}
	// end inline asm
	// begin inline asm
	{	
ld.global.cg.u64 %rd46221, [%rd46219];
	}
	// end inline asm
	// begin inline asm
	{	
ld.global.cg.u64 %rd46223, [%rd46221];
	}
	// end inline asm
	// begin inline asm
	{	
ld.global.cg.u64 %rd46225, [%rd46223];
	}
	// end inline asm
	// begin inline asm
	{	
ld.global.cg.u64 %rd46227, [%rd46225];
	}
	// end inline asm
	// begin inline asm
	{	
ld.global.cg.u64 %rd46229, [%rd46227];
	}
	// end inline asm
	// begin inline asm
	{	
ld.global.cg.u64 %rd46231, [%rd46229];
	}
	// end inline asm
	// begin inline asm
	{	
ld.global.cg.u64 %rd46233, [%rd46231];
	}
	// end inline asm
	// begin inline asm
	{	
ld.global.cg.u64 %rd46235, [%rd46233];
	}
	// end inline asm
	// begin inline asm
	{	
ld.global.cg.u64 %rd46237, [%rd46235];
	}
	// end inline asm
	// begin inline asm
	{	
ld.global.cg.u64 %rd46239, [%rd46237];
	}
	// end inline asm
	// begin inline asm
	{	
ld.global.cg.u64 %rd46241, [%rd46239];
	}
	// end inline asm
	// begin inline asm
	{	
ld.global.cg.u64 %rd46243, [%rd46241];
	}
	// end inline asm
	// begin inline asm
	{	
ld.global.cg.u64 %rd46245, [%rd46243];
	}
	// end inline asm
	// begin inline asm
	{	
ld.global.cg.u64 %rd46247, [%rd46245];
	}
	// end inline asm
	// begin inline asm
	{	
ld.global.cg.u64 %rd46249, [%rd46247];
	}
	// end inline asm
	// begin inline asm
	{	
ld.global.cg.u64 %rd46251, [%rd46249];
	}
	// end inline asm
	// begin inline asm
	{	
ld.global.cg.u64 %rd46253, [%rd46251];
	}
	// end inline asm
	// begin inline asm
	{	
ld.global.cg.u64 %rd46255, [%rd46253];
	}
	// end inline asm
	// begin inline asm
	{	
ld.global.cg.u64 %rd46257, [%rd46255];
	}
	// end inline asm
	// begin inline asm
	{	
ld.global.cg.u64 %rd46259, [%rd46257];
	}
	// end inline asm
	// begin inline asm
	{	
ld.global.cg.u64 %rd46261, [%rd46259];
	}
	// end inline asm
	// begin inline asm
	{	
ld.global.cg.u64 %rd46263, [%rd46261];
	}
	// end inline asm
	// begin inline asm
	{	
ld.global.cg.u64 %rd46265, [%rd46263];
	}
	// end inline asm
	// begin inline asm
	{	
ld.global.cg.u64 %rd46267, [%rd46265];
	}
	// end inline asm
	// begin inline asm
	{	
ld.global.cg.u64 %rd46269, [%rd46267];
	}
	// end inline asm
	// begin inline asm
	{	
ld.global.cg.u64 %rd46271, [%rd46269];
	}
	// end inline asm
	// begin inline asm
	{	
ld.global.cg.u64 %rd46273, [%rd46271];
	}
	// end inline asm
	// begin inline asm
	{	
ld.global.cg.u64 %rd46275, [%rd46273];
	}
	// end inline asm
	// begin inline asm
	{	
ld.global.cg.u64 %rd46277, [%rd46275];
	}
	// end inline asm
	// begin inline asm
	{	
ld.global.cg.u64 %rd46279, [%rd46277];
	}
	// end inline asm
	// begin inline asm
	{	
ld.global.cg.u64 %rd46281, [%rd46279];
	}
	// end inline asm
	// begin inline asm
	{	
ld.global.cg.u64 %rd46283, [%rd46281];
	}
	// end inline asm
	// begin inline asm
	{	
ld.global.cg.u64 %rd46285, [%rd46283];
	}
	// end inline asm
	// begin inline asm
	{	
ld.global.cg.u64 %rd46287, [%rd46285];
	}
	// end inline asm
	// begin inline asm
	{	
ld.global.cg.u64 %rd46289, [%rd46287];
	}
	// end inline asm
	// begin inline asm
	{	
ld.global.cg.u64 %rd46291, [%rd46289];
	}
	// end inline asm
	// begin inline asm
	{	
ld.global.cg.u64 %rd46293, [%rd46291];
	}
	// end inline asm
	// begin inline asm
	{	
ld.global.cg.u64 %rd46295, [%rd46293];
	}
	// end inline asm
	// begin inline asm
	{	
ld.global.cg.u64 %rd46297, [%rd46295];
	}
	// end inline asm
	// begin inline asm
	{	
ld.global.cg.u64 %rd46299, [%rd46297];
	}
	// end inline asm
	// begin inline asm
	{	
ld.global.cg.u64 %rd46301, [%rd46299];
	}
	// end inline asm
	// begin inline asm
	{	
ld.global.cg.u64 %rd46303, [%rd46301];
	}
	// end inline asm
	// begin inline asm
	{	
ld.global.cg.u64 %rd46305, [%rd46303];
	}
	// end inline asm
	// begin inline asm
	{	
ld.global.cg.u64 %rd46307, [%rd46305];
	}
	// end inline asm
	// begin inline asm
	{	
ld.global.cg.u64 %rd46309, [%rd46307];
	}
	// end inline asm
	// begin inline asm
	{	
ld.global.cg.u64 %rd46311, [%rd46309];
	}
	// end inline asm
	// begin inline asm
	{	
ld.global.cg.u64 %rd46313, [%rd46311];
	}
	// end inline asm
	// begin inline asm
	{	
ld.global.cg.u64 %rd46315, [%rd46313];
	}
	// end inline asm
	// begin inline asm
	{	
ld.global.cg.u64 %rd46317, [%rd46315];
	}
	// end inline asm
	// begin inline asm
	{	
ld.global.cg.u64 %rd46319, [%rd46317];
	}
	// end inline asm
	// begin inline asm
	{	
ld.global.cg.u64 %rd46321, [%rd46319];
	}
	// end inline asm
	// begin inline asm
	{	
ld.global.cg.u64 %rd46323, [%rd46321];
	}
	// end inline asm
	// begin inline asm
	{	
ld.global.cg.u64 %rd46325, [%rd46323];
	}
	// end inline asm
	// begin inline asm
	{	
ld.global.cg.u64 %rd46327, [%rd46325];
	}
	// end inline asm
	// begin inline asm
	{	
ld.global.cg.u64 %rd46329, [%rd46327];
	}
	// end inline asm
	// begin inline asm
	{	
ld.global.cg.u64 %rd46331, [%rd46329];
	}
	// end inline asm
	// begin inline asm
	{	
ld.global.cg.u64 %rd46333, [%rd46331];
	}
	// end inline asm
	// begin inline asm
	{	
ld.global.cg.u64 %rd46335, [%rd46333];
	}
	// end inline asm
	// begin inline asm
	{	
ld.global.cg.u64 %rd46337, [%rd46335];
	}
	// end inline asm
	// begin inline asm
	{	
ld.global.cg.u64 %rd46339, [%rd46337];
	}
	// end inline asm
	// begin inline asm
	{	
ld.global.cg.u64 %rd46341, [%rd46339];
	}
	// end inline asm
	// begin inline asm
	{	
ld.global.cg.u64 %rd46343, [%rd46341];
	}
	// end inline asm
	// begin inline asm
	{	
ld.global.cg.u64 %rd46345, [%rd46343];
	}
	// end inline asm
	// begin inline asm
	{	
ld.global.cg.u64 %rd46347, [%rd46345];
	}
	// end inline asm
	// begin inline asm
	{	
ld.global.cg.u64 %rd46349, [%rd46347];
	}
	// end inline asm
	// begin inline asm
	{	
ld.global.cg.u64 %rd46351, [%rd46349];
	}
	// end inline asm
	// begin inline asm
	{	
ld.global.cg.u64 %rd46353, [%rd46351];
	}
	// end inline asm
	// begin inline asm
	{	
ld.global.cg.u64 %rd46355, [%rd46353];
	}
	// end inline asm
	// begin inline asm
	{	
ld.global.cg.u64 %rd46357, [%rd46355];
	}
	// end inline asm
	// begin inline asm
	{	
ld.global.cg.u64 %rd46359, [%rd46357];
	}
	// end inline asm
	// begin inline asm
	{	
ld.global.cg.u64 %rd46361, [%rd46359];
	}
	// end inline asm
	// begin inline asm
	{	
ld.global.cg.u64 %rd46363, [%rd46361];
	}
	// end inline asm
	// begin inline asm
	{	
ld.global.cg.u64 %rd46365, [%rd46363];
	}
	// end inline asm
	// begin inline asm
	{	
ld.global.cg.u64 %rd46367, [%rd46365];
	}
	// end inline asm
	// begin inline asm
	{	
ld.global.cg.u64 %rd46369, [%rd46367];
	}
	// end inline asm
	// begin inline asm
	{	
ld.global.cg.u64 %rd46371, [%rd46369];
	}
	// end inline asm
	// begin inline asm
	{	
ld.global.cg.u64 %rd46373, [%rd46371];
	}
	// end inline asm
	// begin inline asm
	{	
ld.global.cg.u64 %rd46375, [%rd46373];
	}
	// end inline asm
	// begin inline asm
	{	
ld.global.cg.u64 %rd46377, [%rd46375];
	}
	// end inline asm
	// begin inline asm
	{	
ld.global.cg.u64 %rd46379, [%rd46377];
	}
	// end inline asm
	// begin inline asm
	{	
ld.global.cg.u64 %rd46381, [%rd46379];
	}
	// end inline asm
	// begin inline asm
	{	
ld.global.cg.u64 %rd46383, [%rd46381];
	}
	// end inline asm
	// begin inline asm
	{	
ld.global.cg.u64 %rd46385, [%rd46383];
	}
	// end inline asm
	// begin inline asm
	{	
ld.global.cg.u64 %rd46387, [%rd46385];
	}
	// end inline asm
	// begin inline asm
	{	
ld.global.cg.u64 %rd46389, [%rd46387];
	}
	// end inline asm
	// begin inline asm
	{	
ld.global.cg.u64 %rd46391, [%rd46389];
	}
	// end inline asm
	// begin inline asm
	{	
ld.global.cg.u64 %rd46393, [%rd46391];
	}
	// end inline asm
	// begin inline asm
	{	
ld.global.cg.u64 %rd46395, [%rd46393];
	}
	// end inline asm
	// begin inline asm
	{	
ld.global.cg.u64 %rd46397, [%rd46395];
	}
	// end inline asm
	// begin inline asm
	{	
ld.global.cg.u64 %rd46399, [%rd46397];
	}
	// end inline asm
	// begin inline asm
	{	
ld.global.cg.u64 %rd46401, [%rd46399];
	}
	// end inline asm
	// begin inline asm
	{	
ld.global.cg.u64 %rd46403, [%rd46401];
	}
	// end inline asm
	// begin inline asm
	{	
ld.global.cg.u64 %rd46405, [%rd46403];
	}
	// end inline asm
	// begin inline asm
	{	
ld.global.cg.u64 %rd46407, [%rd46405];
	}
	// end inline asm
	// begin inline asm
	{	
ld.global.cg.u64 %rd46409, [%rd46407];
	}
	// end inline asm
	// begin inline asm
	{	
ld.global.cg.u64 %rd46411, [%rd46409];
	}
	// end inline asm
	// begin inline asm
	{	
ld.global.cg.u64 %rd46413, [%rd46411];
	}
	// end inline asm
	// begin inline asm
	{	
ld.global.cg.u64 %rd46415, [%rd46413];
	}
	// end inline asm
	// begin inline asm
	{	
ld.global.cg.u64 %rd46417, [%rd46415];
	}
	// end inline asm
	// begin inline asm
	{	
ld.global.cg.u64 %rd46419, [%rd46417];
	}
	// end inline asm
	// begin inline asm
	{	
ld.global.cg.u64 %rd46421, [%rd46419];
	}
	// end inline asm
	// begin inline asm
	{	
ld.global.cg.u64 %rd46423, [%rd46421];
	}
	// end inline asm
	// begin inline asm
	{	
ld.global.cg.u64 %rd46425, [%rd46423];
	}
	// end inline asm
	// begin inline asm
	{	
ld.global.cg.u64 %rd46427, [%rd46425];
	}
	// end inline asm
	// begin inline asm
	{	
ld.global.cg.u64 %rd46429, [%rd46427];
	}
	// end inline asm
	// begin inline asm
	{	
ld.global.cg.u64 %rd46431, [%rd46429];
	}
	// end inline asm
	// begin inline asm
	{	
ld.global.cg.u64 %rd46433, [%rd46431];
	}
	// end inline asm
	// begin inline asm
	{	
ld.global.cg.u64 %rd46435, [%rd46433];
	}
	// end inline asm
	// begin inline asm
	{	
ld.global.cg.u64 %rd46437, [%rd46435];
	}
	// end inline asm
	// begin inline asm
	{	
ld.global.cg.u64 %rd46439, [%rd46437];
	}
	// end inline asm
	// begin inline asm
	{	
ld.global.cg.u64 %rd46441, [%rd46439];
	}
	// end inline asm
	// begin inline asm
	{	
ld.global.cg.u64 %rd46443, [%rd46441];
	}
	// end inline asm
	// begin inline asm
	{	
ld.global.cg.u64 %rd46445, [%rd46443];
	}
	// end inline asm
	// begin inline asm
	{	
ld.global.cg.u64 %rd46447, [%rd46445];
	}
	// end inline asm
	// begin inline asm
	{	
ld.global.cg.u64 %rd46449, [%rd46447];
	}
	// end inline asm
	// begin inline asm
	{	
ld.global.cg.u64 %rd46451, [%rd46449];
	}
	// end inline asm
	// begin inline asm
	{	
ld.global.cg.u64 %rd46453, [%rd46451];
	}
	// end inline asm
	// begin inline asm
	{	
ld.global.cg.u64 %rd46455, [%rd46453];
	}
	// end inline asm
	// begin inline asm
	{	
ld.global.cg.u64 %rd46457, [%rd46455];
	}
	// end inline asm
	// begin inline asm
	{	
ld.global.cg.u64 %rd46459, [%rd46457];
	}
	// end inline asm
	// begin inline asm
	{	
ld.global.cg.u64 %rd46461, [%rd46459];
	}
	// end inline asm
	// begin inline asm
	{	
ld.global.cg.u64 %rd46463, [%rd46461];
	}
	// end inline asm
	// begin inline asm
	{	
ld.global.cg.u64 %rd46465, [%rd46463];
	}
	// end inline asm
	// begin inline asm
	{	
ld.global.cg.u64 %rd46467, [%rd46465];
	}
	// end inline asm
	// begin inline asm
	{	
ld.global.cg.u64 %rd46469, [%rd46467];
	}
	// end inline asm
	// begin inline asm
	{	
ld.global.cg.u64 %rd46471, [%rd46469];
	}
	// end inline asm
	// begin inline asm
	{	
ld.global.cg.u64 %rd46473, [%rd46471];
	}
	// end inline asm
	// begin inline asm
	{	
ld.global.cg.u64 %rd46475, [%rd46473];
	}
	// end inline asm
	// begin inline asm
	{	
ld.global.cg.u64 %rd46477, [%rd46475];
	}
	// end inline asm
	// begin inline asm
	{	
ld.global.cg.u64 %rd46479, [%rd46477];
	}
	// end inline asm
	// begin inline asm
	{	
ld.global.cg.u64 %rd46481, [%rd46479];
	}
	// end inline asm
	// begin inline asm
	{	
ld.global.cg.u64 %rd46483, [%rd46481];
	}
	// end inline asm
	// begin inline asm
	{	
ld.global.cg.u64 %rd46485, [%rd46483];
	}
	// end inline asm
	// begin inline asm
	{	
ld.global.cg.u64 %rd46487, [%rd46485];
	}
	// end inline asm
	// begin inline asm
	{	
ld.global.cg.u64 %rd46489, [%rd46487];
	}
	// end inline asm
	// begin inline asm
	{	
ld.global.cg.u64 %rd46491, [%rd46489];
	}
	// end inline asm
	// begin inline asm
	{	
ld.global.cg.u64 %rd46493, [%rd46491];
	}
	// end inline asm
	// begin inline asm
	{	
ld.global.cg.u64 %rd46495, [%rd46493];
	}
	// end inline asm
	// begin inline asm
	{	
ld.global.cg.u64 %rd46497, [%rd46495];
	}
	// end inline asm
	// begin inline asm
	{	
ld.global.cg.u64 %rd46499, [%rd46497];
	}
	// end inline asm
	// begin inline asm
	{	
ld.global.cg.u64 %rd46501, [%rd46499];
	}
	// end inline asm
	// begin inline asm
	{	
ld.global.cg.u64 %rd46503, [%rd46501];
	}
	// end inline asm
	// begin inline asm
	{	
ld.global.cg.u64 %rd46505, [%rd46503];
	}
	// end inline asm
	// begin inline asm
	{	
ld.global.cg.u64 %rd46507, [%rd46505];
	}
	// end inline asm
	// begin inline asm
	{	
ld.global.cg.u64 %rd46509, [%rd46507];
	}
	// end inline asm
	// begin inline asm
	{	
ld.global.cg.u64 %rd46511, [%rd46509];
	}
	// end inline asm
	// begin inline asm
	{	
ld.global.cg.u64 %rd46513, [%rd46511];
	}
	// end inline asm
	// begin inline asm
	{	
ld.global.cg.u64 %rd46515, [%rd46513];
	}
	// end inline asm
	// begin inline asm
	{	
ld.global.cg.u64 %rd46517, [%rd46515];
	}
	// end inline asm
	// begin inline asm
	{	
ld.global.cg.u64 %rd46519, [%rd46517];
	}
	// end inline asm
	// begin inline asm
	{	
ld.global.cg.u64 %rd46521, [%rd46519];
	}
	// end inline asm
	// begin inline asm
	{	
ld.global.cg.u64 %rd46523, [%rd46521];
	}
	// end inline asm
	// begin inline asm
	{	
ld.global.cg.u64 %rd46525, [%rd46523];
	}
	// end inline asm
	// begin inline asm
	{	
ld.global.cg.u64 %rd46527, [%rd46525];
	}
	// end inline asm
	// begin inline asm
	{	
ld.global.cg.u64 %rd46529, [%rd46527];
	}
	// end inline asm
	// begin inline asm
	{	
ld.global.cg.u64 %rd46531, [%rd46529];
	}
	// end inline asm
	// begin inline asm
	{	
ld.global.cg.u64 %rd46533, [%rd46531];
	}
	// end inline asm
	// begin inline asm
	{	
ld.global.cg.u64 %rd46535, [%rd46533];
	}
	// end inline asm
	// begin inline asm
	{	
ld.global.cg.u64 %rd46537, [%rd46535];
	}
	// end inline asm
	// begin inline asm
	{	
ld.global.cg.u64 %rd46539, [%rd46537];
	}
	// end inline asm
	// begin inline asm
	{	
ld.global.cg.u64 %rd46541, [%rd46539];
	}
	// end inline asm
	// begin inline asm
	{	
ld.global.cg.u64 %rd46543, [%rd46541];
	}
	// end inline asm
	// begin inline asm
	{	
ld.global.cg.u64 %rd46545, [%rd46543];
	}
	// end inline asm
	// begin inline asm
	{	
ld.global.cg.u64 %rd46547, [%rd46545];
	}
	// end inline asm
	// begin inline asm
	{	
ld.global.cg.u64 %rd46549, [%rd46547];
	}
	// end inline asm
	// begin inline asm
	{	
ld.global.cg.u64 %rd46551, [%rd46549];
	}
	// end inline asm
	// begin inline asm
	{	
ld.global.cg.u64 %rd46553, [%rd46551];
	}
	// end inline asm
	// begin inline asm
	{	
ld.global.cg.u64 %rd46555, [%rd46553];
	}
	// end inline asm
	// begin inline asm
	{	
ld.global.cg.u64 %rd46557, [%rd46555];
	}
	// end inline asm
	// begin inline asm
	{	
ld.global.cg.u64 %rd46559, [%rd46557];
	}
	// end inline asm
	// begin inline asm
	{	
ld.global.cg.u64 %rd46561, [%rd46559];
	}
	// end inline asm
	// begin inline asm
	{	
ld.global.cg.u64 %rd46563, [%rd46561];
	}
	// end inline asm
	// begin inline asm
	{	
ld.global.cg.u64 %rd46565, [%rd46563];
	}
	// end inline asm
	// begin inline asm
	{	
ld.global.cg.u64 %rd46567, [%rd46565];
	}
	// end inline asm
	// begin inline asm
	{	
ld.global.cg.u64 %rd46569, [%rd46567];
	}
	// end inline asm
	// begin inline asm
	{	
ld.global.cg.u64 %rd46571, [%rd46569];
	}
	// end inline asm
	// begin inline asm
	{	
ld.global.cg.u64 %rd46573, [%rd46571];
	}
	// end inline asm
	// begin inline asm
	{	
ld.global.cg.u64 %rd46575, [%rd46573];
	}
	// end inline asm
	// begin inline asm
	{	
ld.global.cg.u64 %rd46577, [%rd46575];
	}
	// end inline asm
	// begin inline asm
	{	
ld.global.cg.u64 %rd46579, [%rd46577];
	}
	// end inline asm
	// begin inline asm
	{	
ld.global.cg.u64 %rd46581, [%rd46579];
	}
	// end inline asm
	// begin inline asm
	{	
ld.global.cg.u64 %rd46583, [%rd46581];
	}
	// end inline asm
	// begin inline asm
	{	
ld.global.cg.u64 %rd46585, [%rd46583];
	}
	// end inline asm
	// begin inline asm
	{	
ld.global.cg.u64 %rd46587, [%rd46585];
	}
	// end inline asm
	// begin inline asm
	{	
ld.global.cg.u64 %rd46589, [%rd46587];
	}
	// end inline asm
	// begin inline asm
	{	
ld.global.cg.u64 %rd46591, [%rd46589];
	}
	// end inline asm
	// begin inline asm
	{	
ld.global.cg.u64 %rd46593, [%rd46591];
	}
	// end inline asm
	// begin inline asm
	{	
ld.global.cg.u64 %rd46595, [%rd46593];
	}
	// end inline asm
	// begin inline asm
	{	
ld.global.cg.u64 %rd46597, [%rd46595];
	}
	// end inline asm
	// begin inline asm
	{	
ld.global.cg.u64 %rd46599, [%rd46597];
	}
	// end inline asm
	// begin inline asm
	{	
ld.global.cg.u64 %rd46601, [%rd46599];
	}
	// end inline asm
	// begin inline asm
	{	
ld.global.cg.u64 %rd46603, [%rd46601];
	}
	// end inline asm
	// begin inline asm
	{	
ld.global.cg.u64 %rd46605, [%rd46603];
	}
	// end inline asm
	// begin inline asm
	{	
ld.global.cg.u64 %rd46607, [%rd46605];
	}
	// end inline asm
	// begin inline asm
	{	
ld.global.cg.u64 %rd46609, [%rd46607];
	}
	// end inline asm
	// begin inline asm
	{	
ld.global.cg.u64 %rd46611, [%rd46609];
	}
	// end inline asm
	// begin inline asm
	{	
ld.global.cg.u64 %rd46613, [%rd46611];
	}
	// end inline asm
	// begin inline asm
	{	
ld.global.cg.u64 %rd46615, [%rd46613];
	}
	// end inline asm
	// begin inline asm
	{	
ld.global.cg.u64 %rd46617, [%rd46615];
	}
	// end inline asm
	// begin inline asm
	{	
ld.global.cg.u64 %rd46619, [%rd46617];
	}
	// end inline asm
	// begin inline asm
	{	
ld.global.cg.u64 %rd46621, [%rd46619];
	}
	// end inline asm
	// begin inline asm
	{	
ld.global.cg.u64 %rd46623, [%rd46621];
	}
	// end inline asm
	// begin inline asm
	{	
ld.global.cg.u64 %rd46625, [%rd46623];
	}
	// end inline asm
	// begin inline asm
	{	
ld.global.cg.u64 %rd46627, [%rd46625];
	}
	// end inline asm
	// begin inline asm
	{	
ld.global.cg.u64 %rd46629, [%rd46627];
	}
	// end inline asm
	// begin inline asm
	{	
ld.global.cg.u64 %rd46631, [%rd46629];
	}
	// end inline asm
	// begin inline asm
	{	
ld.global.cg.u64 %rd46633, [%rd46631];
	}
	// end inline asm
	// begin inline asm
	{	
ld.global.cg.u64 %rd46635, [%rd46633];
	}
	// end inline asm
	// begin inline asm
	{	
ld.global.cg.u64 %rd46637, [%rd46635];
	}
	// end inline asm
	// begin inline asm
	{	
ld.global.cg.u64 %rd46639, [%rd46637];
	}
	// end inline asm
	// begin inline asm
	{	
ld.global.cg.u64 %rd46641, [%rd46639];
	}
	// end inline asm
	// begin inline asm
	{	
ld.global.cg.u64 %rd46643, [%rd46641];
	}
	// end inline asm
	// begin inline asm
	{	
ld.global.cg.u64 %rd46645, [%rd46643];
	}
	// end inline asm
	// begin inline asm
	{	
ld.global.cg.u64 %rd46647, [%rd46645];
	}
	// end inline asm
	// begin inline asm
	{	
ld.global.cg.u64 %rd46649, [%rd46647];
	}
	// end inline asm
	// begin inline asm
	{	
ld.global.cg.u64 %rd46651, [%rd46649];
	}
	// end inline asm
	// begin inline asm
	{	
ld.global.cg.u64 %rd46653, [%rd46651];
	}
	// end inline asm
	// begin inline asm
	{	
ld.global.cg.u64 %rd46655, [%rd46653];
	}
	// end inline asm
	// begin inline asm
	{	
ld.global.cg.u64 %rd46657, [%rd46655];
	}
	// end inline asm
	// begin inline asm
	{	
ld.global.cg.u64 %rd46659, [%rd46657];
	}
	// end inline asm
	// begin inline asm
	{	
ld.global.cg.u64 %rd46661, [%rd46659];
	}
	// end inline asm
	// begin inline asm
	{	
ld.global.cg.u64 %rd46663, [%rd46661];
	}
	// end inline asm
	// begin inline asm
	{	
ld.global.cg.u64 %rd46665, [%rd46663];
	}
	// end inline asm
	// begin inline asm
	{	
ld.global.cg.u64 %rd46667, [%rd46665];
	}
	// end inline asm
	// begin inline asm
	{	
ld.global.cg.u64 %rd46669, [%rd46667];
	}
	// end inline asm
	// begin inline asm
	{	
ld.global.cg.u64 %rd46671, [%rd46669];
	}
	// end inline asm
	// begin inline asm
	{	
ld.global.cg.u64 %rd46673, [%rd46671];
	}
	// end inline asm
	// begin inline asm
	{	
ld.global.cg.u64 %rd46675, [%rd46673];
	}
	// end inline asm
	// begin inline asm
	{	
ld.global.cg.u64 %rd46677, [%rd46675];
	}
	// end inline asm
	// begin inline asm
	{	
ld.global.cg.u64 %rd46679, [%rd46677];
	}
	// end inline asm
	// begin inline asm
	{	
ld.global.cg.u64 %rd46681, [%rd46679];
	}
	// end inline asm
	// begin inline asm
	{	
ld.global.cg.u64 %rd46683, [%rd46681];
	}
	// end inline asm
	// begin inline asm
	{	
ld.global.cg.u64 %rd46685, [%rd46683];
	}
	// end inline asm
	// begin inline asm
	{	
ld.global.cg.u64 %rd46687, [%rd46685];
	}
	// end inline asm
	// begin inline asm
	{	
ld.global.cg.u64 %rd46689, [%rd46687];
	}
	// end inline asm
	// begin inline asm
	{	
ld.global.cg.u64 %rd46691, [%rd46689];
	}
	// end inline asm
	// begin inline asm
	{	
ld.global.cg.u64 %rd46693, [%rd46691];
	}
	// end inline asm
	// begin inline asm
	{	
ld.global.cg.u64 %rd46695, [%rd46693];
	}
	// end inline asm
	// begin inline asm
	{	
ld.global.cg.u64 %rd46697, [%rd46695];
	}
	// end inline asm
	// begin inline asm
	{	
ld.global.cg.u64 %rd46699, [%rd46697];
	}
	// end inline asm
	// begin inline asm
	{	
ld.global.cg.u64 %rd46701, [%rd46699];
	}
	// end inline asm
	// begin inline asm
	{	
ld.global.cg.u64 %rd46703, [%rd46701];
	}
	// end inline asm
	// begin inline asm
	{	
ld.global.cg.u64 %rd46705, [%rd46703];
	}
	// end inline asm
	// begin inline asm
	{	
ld.global.cg.u64 %rd46707, [%rd46705];
	}
	// end inline asm
	// begin inline asm
	{	
ld.global.cg.u64 %rd46709, [%rd46707];
	}
	// end inline asm
	// begin inline asm
	{	
ld.global.cg.u64 %rd46711, [%rd46709];
	}
	// end inline asm
	// begin inline asm
	{	
ld.global.cg.u64 %rd46713, [%rd46711];
	}
	// end inline asm
	// begin inline asm
	{	
ld.global.cg.u64 %rd46715, [%rd46713];
	}
	// end inline asm
	// begin inline asm
	{	
ld.global.cg.u64 %rd46717, [%rd46715];
	}
	// end inline asm
	// begin inline asm
	{	
ld.global.cg.u64 %rd46719, [%rd46717];
	}
	// end inline asm
	// begin inline asm
	{	
ld.global.cg.u64 %rd46721, [%rd46719];
	}
	// end inline asm
	// begin inline asm
	{	
ld.global.cg.u64 %rd46723, [%rd46721];
	}
	// end inline asm
	// begin inline asm
	{	
ld.global.cg.u64 %rd46725, [%rd46723];
	}
	// end inline asm
	// begin inline asm
	{	
ld.global.cg.u64 %rd46727, [%rd46725];
	}
	// end inline asm
	// begin inline asm
	{	
ld.global.cg.u64 %rd46729, [%rd46727];
	}
	// end inline asm
	// begin inline asm
	{	
ld.global.cg.u64 %rd46731, [%rd46729];
	}
	// end inline asm
	// begin inline asm
	{	
ld.global.cg.u64 %rd46733, [%rd46731];
	}
	// end inline asm
	// begin inline asm
	{	
ld.global.cg.u64 %rd46735, [%rd46733];
	}
	// end inline asm
	// begin inline asm
	{	
ld.global.cg.u64 %rd46737, [%rd46735];
	}
	// end inline asm
	// begin inline asm
	{	
ld.global.cg.u64 %rd46739, [%rd46737];
	}
	// end inline asm
	// begin inline asm
	{	
ld.global.cg.u64 %rd46741, [%rd46739];
	}
	// end inline asm
	// begin inline asm
	{	
ld.global.cg.u64 %rd46743, [%rd46741];
	}
	// end inline asm
	// begin inline asm
	{	
ld.global.cg.u64 %rd46745, [%rd46743];
	}
	// end inline asm
	// begin inline asm
	{	
ld.global.cg.u64 %rd46747, [%rd46745];
	}
	// end inline asm
	// begin inline asm
	{	
ld.global.cg.u64 %rd46749, [%rd46747];
	}
	// end inline asm
	// begin inline asm
	{	
ld.global.cg.u64 %rd46751, [%rd46749];
	}
	// end inline asm
	// begin inline asm
	{	
ld.global.cg.u64 %rd46753, [%rd46751];
	}
	// end inline asm
	// begin inline asm
	{	
ld.global.cg.u64 %rd46755, [%rd46753];
	}
	// end inline asm
	// begin inline asm
	{	
ld.global.cg.u64 %rd46757, [%rd46755];
	}
	// end inline asm
	// begin inline asm
	{	
ld.global.cg.u64 %rd46759, [%rd46757];
	}
	// end inline asm
	// begin inline asm
	{	
ld.global.cg.u64 %rd46761, [%rd46759];
	}
	// end inline asm
	// begin inline asm
	{	
ld.global.cg.u64 %rd46763, [%rd46761];
	}
	// end inline asm
	// begin inline asm
	{	
ld.global.cg.u64 %rd46765, [%rd46763];
	}
	// end inline asm
	// begin inline asm
	{	
ld.global.cg.u64 %rd46767, [%rd46765];
	}
	// end inline asm
	// begin inline asm
	{	
ld.global.cg.u64 %rd46769, [%rd46767];
	}
	// end inline asm
	// begin inline asm
	{	
ld.global.cg.u64 %rd46771, [%rd46769];
	}
	// end inline asm
	// begin inline asm
	{	
ld.global.cg.u64 %rd46773, [%rd46771];
	}
	// end inline asm
	// begin inline asm
	{	
ld.global.cg.u64 %rd46775, [%rd46773];
	}
	// end inline asm
	// begin inline asm
	{	
ld.global.cg.u64 %rd46777, [%rd46775];
	}
	// end inline asm
	// begin inline asm
	{	
ld.global.cg.u64 %rd46779, [%rd46777];
	}
	// end inline asm
	// begin inline asm
	{	
ld.global.cg.u64 %rd46781, [%rd46779];
	}
	// end inline asm
	// begin inline asm
	{	
ld.global.cg.u64 %rd46783, [%rd46781];
	}
	// end inline asm
	// begin inline asm
	{	
ld.global.cg.u64 %rd46785, [%rd46783];
	}
	// end inline asm
	// begin inline asm
	{	
ld.global.cg.u64 %rd46787, [%rd46785];
	}
	// end inline asm
	// begin inline asm
	{	
ld.global.cg.u64 %rd46789, [%rd46787];
	}
	// end inline asm
	// begin inline asm
	{	
ld.global.cg.u64 %rd46791, [%rd46789];
	}
	// end inline asm
	// begin inline asm
	{	
ld.global.cg.u64 %rd46793, [%rd46791];
	}
	// end inline asm
	// begin inline asm
	{	
ld.global.cg.u64 %rd46795, [%rd46793];
	}
	// end inline asm
	// begin inline asm
	{	
ld.global.cg.u64 %rd46797, [%rd46795];
	}
	// end inline asm
	// begin inline asm
	{	
ld.global.cg.u64 %rd46799, [%rd46797];
	}
	// end inline asm
	// begin inline asm
	{	
ld.global.cg.u64 %rd46801, [%rd46799];
	}
	// end inline asm
	// begin inline asm
	{	
ld.global.cg.u64 %rd46803, [%rd46801];
	}
	// end inline asm
	// begin inline asm
	{	
ld.global.cg.u64 %rd46805, [%rd46803];
	}
	// end inline asm
	// begin inline asm
	{	
ld.global.cg.u64 %rd46807, [%rd46805];
	}
	// end inline asm
	// begin inline asm
	{	
ld.global.cg.u64 %rd46809, [%rd46807];
	}
	// end inline asm
	// begin inline asm
	{	
ld.global.cg.u64 %rd46811, [%rd46809];
	}
	// end inline asm
	// begin inline asm
	{	
ld.global.cg.u64 %rd46813, [%rd46811];
	}
	// end inline asm
	// begin inline asm
	{	
ld.global.cg.u64 %rd46815, [%rd46813];
	}
	// end inline asm
	// begin inline asm
	{	
ld.global.cg.u64 %rd46817, [%rd46815];
	}
	// end inline asm
	// begin inline asm
	{	
ld.global.cg.u64 %rd46819, [%rd46817];
	}
	// end inline asm
	// begin inline asm
	{	
ld.global.cg.u64 %rd46821, [%rd46819];
	}
	// end inline asm
	// begin inline asm
	{	
ld.global.cg.u64 %rd46823, [%rd46821];
	}
	// end inline asm
	// begin inline asm
	{	
ld.global.cg.u64 %rd46825, [%rd46823];
	}
	// end inline asm
	// begin inline asm
	{	
ld.global.cg.u64 %rd46827, [%rd46825];
	}
	// end inline asm
	// begin inline asm
	{	
ld.global.cg.u64 %rd46829, [%rd46827];
	}
	// end inline asm
	// begin inline asm
	{	
ld.global.cg.u64 %rd46831, [%rd46829];
	}
	// end inline asm
	// begin inline asm
	{	
ld.global.cg.u64 %rd46833, [%rd46831];
	}
	// end inline asm
	// begin inline asm
	{	
ld.global.cg.u64 %rd46835, [%rd46833];
	}
	// end inline asm
	// begin inline asm
	{	
ld.global.cg.u64 %rd46837, [%rd46835];
	}
	// end inline asm
	// begin inline asm
	{	
ld.global.cg.u64 %rd46839, [%rd46837];
	}
	// end inline asm
	// begin inline asm
	{	
ld.global.cg.u64 %rd46841, [%rd46839];
	}
	// end inline asm
	// begin inline asm
	{	
ld.global.cg.u64 %rd46843, [%rd46841];
	}
	// end inline asm
	// begin inline asm
	{	
ld.global.cg.u64 %rd46845, [%rd46843];
	}
	// end inline asm
	// begin inline asm
	{	
ld.global.cg.u64 %rd46847, [%rd46845];
	}
	// end inline asm
	// begin inline asm
	{	
ld.global.cg.u64 %rd46849, [%rd46847];
	}
	// end inline asm
	// begin inline asm
	{	
ld.global.cg.u64 %rd46851, [%rd46849];
	}
	// end inline asm
	// begin inline asm
	{	
ld.global.cg.u64 %rd46853, [%rd46851];
	}
	// end inline asm
	// begin inline asm
	{	
ld.global.cg.u64 %rd46855, [%rd46853];
	}
	// end inline asm
	// begin inline asm
	{	
ld.global.cg.u64 %rd46857, [%rd46855];
	}
	// end inline asm
	// begin inline asm
	{	
ld.global.cg.u64 %rd46859, [%rd46857];
	}
	// end inline asm
	// begin inline asm
	{	
ld.global.cg.u64 %rd46861, [%rd46859];
	}
	// end inline asm
	// begin inline asm
	{	
ld.global.cg.u64 %rd46863, [%rd46861];
	}
	// end inline asm
	// begin inline asm
	{	
ld.global.cg.u64 %rd46865, [%rd46863];
	}
	// end inline asm
	// begin inline asm
	{	
ld.global.cg.u64 %rd46867, [%rd46865];
	}
	// end inline asm
	// begin inline asm
	{	
ld.global.cg.u64 %rd46869, [%rd46867];
	}
	// end inline asm
	// begin inline asm
	{	
ld.global.cg.u64 %rd46871, [%rd46869];
	}
	// end inline asm
	// begin inline asm
	{	
ld.global.cg.u64 %rd46873, [%rd46871];
	}
	// end inline asm
	// begin inline asm
	{	
ld.global.cg.u64 %rd46875, [%rd46873];
	}
	// end inline asm
	// begin inline asm
	{	
ld.global.cg.u64 %rd46877, [%rd46875];
	}
	// end inline asm
	// begin inline asm
	{	
ld.global.cg.u64 %rd46879, [%rd46877];
	}
	// end inline asm
	// begin inline asm
	{	
ld.global.cg.u64 %rd46881, [%rd46879];
	}
	// end inline asm
	// begin inline asm
	{	
ld.global.cg.u64 %rd46883, [%rd46881];
	}
	// end inline asm
	// begin inline asm
	{	
ld.global.cg.u64 %rd46885, [%rd46883];
	}
	// end inline asm
	// begin inline asm
	{	
ld.global.cg.u64 %rd46887, [%rd46885];
	}
	// end inline asm
	// begin inline asm
	{	
ld.global.cg.u64 %rd46889, [%rd46887];
	}
	// end inline asm
	// begin inline asm
	{	
ld.global.cg.u64 %rd46891, [%rd46889];
	}
	// end inline asm
	// begin inline asm
	{	
ld.global.cg.u64 %rd46893, [%rd46891];
	}
	// end inline asm
	// begin inline asm
	{	
ld.global.cg.u64 %rd46895, [%rd46893];
	}
	// end inline asm
	// begin inline asm
	{	
ld.global.cg.u64 %rd46897, [%rd46895];
	}
	// end inline asm
	// begin inline asm
	{	
ld.global.cg.u64 %rd46899, [%rd46897];
	}
	// end inline asm
	// begin inline asm
	{	
ld.global.cg.u64 %rd46901, [%rd46899];
	}
	// end inline asm
	// begin inline asm
	{	
ld.global.cg.u64 %rd46903, [%rd46901];
	}
	// end inline asm
	// begin inline asm
	{	
ld.global.cg.u64 %rd46905, [%rd46903];
	}
	// end inline asm
	// begin inline asm
	{	
ld.global.cg.u64 %rd46907, [%rd46905];
	}
	// end inline asm
	// begin inline asm
	{	
ld.global.cg.u64 %rd46909, [%rd46907];
	}
	// end inline asm
	// begin inline asm
	{	
ld.global.cg.u64 %rd46911, [%rd46909];
	}
	// end inline asm
	// begin inline asm
	{	
ld.global.cg.u64 %rd46913, [%rd46911];
	}
	// end inline asm
	// begin inline asm
	{	
ld.global.cg.u64 %rd46915, [%rd46913];
	}
	// end inline asm
	// begin inline asm
	{	
ld.global.cg.u64 %rd46917, [%rd46915];
	}
	// end inline asm
	// begin inline asm
	{	
ld.global.cg.u64 %rd46919, [%rd46917];
	}
	// end inline asm
	// begin inline asm
	{	
ld.global.cg.u64 %rd46921, [%rd46919];
	}
	// end inline asm
	// begin inline asm
	{	
ld.global.cg.u64 %rd46923, [%rd46921];
	}
	// end inline asm
	// begin inline asm
	{	
ld.global.cg.u64 %rd46925, [%rd46923];
	}
	// end inline asm
	// begin inline asm
	{	
ld.global.cg.u64 %rd46927, [%rd46925];
	}
	// end inline asm
	// begin inline asm
	{	
ld.global.cg.u64 %rd46929, [%rd46927];
	}
	// end inline asm
	// begin inline asm
	{	
ld.global.cg.u64 %rd46931, [%rd46929];
	}
	// end inline asm
	// begin inline asm
	{	
ld.global.cg.u64 %rd46933, [%rd46931];
	}
	// end inline asm
	// begin inline asm
	{	
ld.global.cg.u64 %rd46935, [%rd46933];
	}
	// end inline asm
	// begin inline asm
	{	
ld.global.cg.u64 %rd46937, [%rd46935];
	}
	// end inline asm
	// begin inline asm
	{	
ld.global.cg.u64 %rd46939, [%rd46937];
	}
	// end inline asm
	// begin inline asm
	{	
ld.global.cg.u64 %rd46941, [%rd46939];
	}
	// end inline asm
	// begin inline asm
	{	
ld.global.cg.u64 %rd46943, [%rd46941];
	}
	// end inline asm
	// begin inline asm
	{	
ld.global.cg.u64 %rd46945, [%rd46943];
	}
	// end inline asm
	// begin inline asm
	{	
ld.global.cg.u64 %rd46947, [%rd46945];
	}
	// end inline asm
	// begin inline asm
	{	
ld.global.cg.u64 %rd46949, [%rd46947];
	}
	// end inline asm
	// begin inline asm
	{	
ld.global.cg.u64 %rd46951, [%rd46949];
	}
	// end inline asm
	// begin inline asm
	{	
ld.global.cg.u64 %rd46953, [%rd46951];
	}
	// end inline asm
	// begin inline asm
	{	
ld.global.cg.u64 %rd46955, [%rd46953];
	}
	// end inline asm
	// begin inline asm
	{	
ld.global.cg.u64 %rd46957, [%rd46955];
	}
	// end inline asm
	// begin inline asm
	{	
ld.global.cg.u64 %rd46959, [%rd46957];
	}
	// end inline asm
	// begin inline asm
	{	
ld.global.cg.u64 %rd46961, [%rd46959];
	}
	// end inline asm
	// begin inline asm
	{	
ld.global.cg.u64 %rd46963, [%rd46961];
	}
	// end inline asm
	// begin inline asm
	{	
ld.global.cg.u64 %rd46965, [%rd46963];
	}
	// end inline asm
	// begin inline asm
	{	
ld.global.cg.u64 %rd46967, [%rd46965];
	}
	// end inline asm
	// begin inline asm
	{	
ld.global.cg.u64 %rd46969, [%rd46967];
	}
	// end inline asm
	// begin inline asm
	{	
ld.global.cg.u64 %rd46971, [%rd46969];
	}
	// end inline asm
	// begin inline asm
	{	
ld.global.cg.u64 %rd46973, [%rd46971];
	}
	// end inline asm
	// begin inline asm
	{	
ld.global.cg.u64 %rd46975, [%rd46973];
	}
	// end inline asm
	// begin inline asm
	{	
ld.global.cg.u64 %rd46977, [%rd46975];
	}
	// end inline asm
	// begin inline asm
	{	
ld.global.cg.u64 %rd46979, [%rd46977];
	}
	// end inline asm
	// begin inline asm
	{	
ld.global.cg.u64 %rd46981, [%rd46979];
	}
	// end inline asm
	// begin inline asm
	{	
ld.global.cg.u64 %rd46983, [%rd46981];
	}
	// end inline asm
	// begin inline asm
	{	
ld.global.cg.u64 %rd46985, [%rd46983];
	}
	// end inline asm
	// begin inline asm
	{	
ld.global.cg.u64 %rd46987, [%rd46985];
	}
	// end inline asm
	// begin inline asm
	{	
ld.global.cg.u64 %rd46989, [%rd46987];
	}
	// end inline asm
	// begin inline asm
	{	
ld.global.cg.u64 %rd46991, [%rd46989];
	}
	// end inline asm
	// begin inline asm
	{	
ld.global.cg.u64 %rd46993, [%rd46991];
	}
	// end inline asm
	// begin inline asm
	{	
ld.global.cg.u64 %rd46995, [%rd46993];
	}
	// end inline asm
	// begin inline asm
	{	
ld.global.cg.u64 %rd46997, [%rd46995];
	}
	// end inline asm
	// begin inline asm
	{	
ld.global.cg.u64 %rd46999, [%rd46997];
	}
	// end inline asm
	// begin inline asm
	{	
ld.global.cg.u64 %rd47001, [%rd46999];
	}
	// end inline asm
	// begin inline asm
	{	
ld.global.cg.u64 %rd47003, [%rd47001];
	}
	// end inline asm
	// begin inline asm
	{	
ld.global.cg.u64 %rd47005, [%rd47003];
	}
	// end inline asm
	// begin inline asm
	{	
ld.global.cg.u64 %rd47007, [%rd47005];
	}
	// end inline asm
	// begin inline asm
	{	
ld.global.cg.u64 %rd47009, [%rd47007];
	}
	// end inline asm
	// begin inline asm
	{	
ld.global.cg.u64 %rd47011, [%rd47009];
	}
	// end inline asm
	// begin inline asm
	{	
ld.global.cg.u64 %rd47013, [%rd47011];
	}
	// end inline asm
	// begin inline asm
	{	
ld.global.cg.u64 %rd47015, [%rd47013];
	}
	// end inline asm
	// begin inline asm
	{	
ld.global.cg.u64 %rd47017, [%rd47015];
	}
	// end inline asm
	// begin inline asm
	{	
ld.global.cg.u64 %rd47019, [%rd47017];
	}
	// end inline asm
	// begin inline asm
	{	
ld.global.cg.u64 %rd47021, [%rd47019];
	}
	// end inline asm
	// begin inline asm
	{	
ld.global.cg.u64 %rd47023, [%rd47021];
	}
	// end inline asm
	// begin inline asm
	{	
ld.global.cg.u64 %rd47025, [%rd47023];
	}
	// end inline asm
	// begin inline asm
	{	
ld.global.cg.u64 %rd47027, [%rd47025];
	}
	// end inline asm
	// begin inline asm
	{	
ld.global.cg.u64 %rd47029, [%rd47027];
	}
	// end inline asm
	// begin inline asm
	{	
ld.global.cg.u64 %rd47031, [%rd47029];
	}
	// end inline asm
	// begin inline asm
	{	
ld.global.cg.u64 %rd47033, [%rd47031];
	}
	// end inline asm
	// begin inline asm
	{	
ld.global.cg.u64 %rd47035, [%rd47033];
	}
	// end inline asm
	// begin inline asm
	{	
ld.global.cg.u64 %rd47037, [%rd47035];
	}
	// end inline asm
	// begin inline asm
	{	
ld.global.cg.u64 %rd47039, [%rd47037];
	}
	// end inline asm
	// begin inline asm
	{	
ld.global.cg.u64 %rd47041, [%rd47039];
	}
	// end inline asm
	// begin inline asm
	{	
ld.global.cg.u64 %rd47043, [%rd47041];
	}
	// end inline asm
	// begin inline asm
	{	
ld.global.cg.u64 %rd47045, [%rd47043];
	}
	// end inline asm
	// begin inline asm
	{	
ld.global.cg.u64 %rd47047, [%rd47045];
	}
	// end inline asm
	// begin inline asm
	{	
ld.global.cg.u64 %rd47049, [%rd47047];
	}
	// end inline asm
	// begin inline asm
	{	
ld.global.cg.u64 %rd47051, [%rd47049];
	}
	// end inline asm
	// begin inline asm
	{	
ld.global.cg.u64 %rd47053, [%rd47051];
	}
	// end inline asm
	// begin inline asm
	{	
ld.global.cg.u64 %rd47055, [%rd47053];
	}
	// end inline asm
	// begin inline asm
	{	
ld.global.cg.u64 %rd47057, [%rd47055];
	}
	// end inline asm
	// begin inline asm
	{	
ld.global.cg.u64 %rd47059, [%rd47057];
	}
	// end inline asm
	// begin inline asm
	{	
ld.global.cg.u64 %rd47061, [%rd47059];
	}
	// end inline asm
	// begin inline asm
	{	
ld.global.cg.u64 %rd47063, [%rd47061];
	}
	// end inline asm
	// begin inline asm
	{	
ld.global.cg.u64 %rd47065, [%rd47063];
	}
	// end inline asm
	// begin inline asm
	{	
ld.global.cg.u64 %rd47067, [%rd47065];
	}
	// end inline asm
	// begin inline asm
	{	
ld.global.cg.u64 %rd47069, [%rd47067];
	}
	// end inline asm
	// begin inline asm
	{	
ld.global.cg.u64 %rd47071, [%rd47069];
	}
	// end inline asm
	// begin inline asm
	{	
ld.global.cg.u64 %rd47073, [%rd47071];
	}
	// end inline asm
	// begin inline asm
	{	
ld.global.cg.u64 %rd47075, [%rd47073];
	}
	// end inline asm
	// begin inline asm
	{	
ld.global.cg.u64 %rd47077, [%rd47075];
	}
	// end inline asm
	// begin inline asm
	{	
ld.global.cg.u64 %rd47079, [%rd47077];
	}
	// end inline asm
	// begin inline asm
	{	
ld.global.cg.u64 %rd47081, [%rd47079];
	}
	// end inline asm
	// begin inline asm
	{	
ld.global.cg.u64 %rd47083, [%rd47081];
	}
	// end inline asm
	// begin inline asm
	{	
ld.global.cg.u64 %rd47085, [%rd47083];
	}
	// end inline asm
	// begin inline asm
	{	
ld.global.cg.u64 %rd47087, [%rd47085];
	}
	// end inline asm
	// begin inline asm
	{	
ld.global.cg.u64 %rd47089, [%rd47087];
	}
	// end inline asm
	// begin inline asm
	{	
ld.global.cg.u64 %rd47091, [%rd47089];
	}
	// end inline asm
	// begin inline asm
	{	
ld.global.cg.u64 %rd47093, [%rd47091];
	}
	// end inline asm
	// begin inline asm
	{	
ld.global.cg.u64 %rd47095, [%rd47093];
	}
	// end inline asm
	// begin inline asm
	{	
ld.global.cg.u64 %rd47097, [%rd47095];
	}
	// end inline asm
	// begin inline asm
	{	
ld.global.cg.u64 %rd47099, [%rd47097];
	}
	// end inline asm
	// begin inline asm
	{	
ld.global.cg.u64 %rd47101, [%rd47099];
	}
	// end inline asm
	// begin inline asm
	{	
ld.global.cg.u64 %rd47103, [%rd47101];
	}
	// end inline asm
	// begin inline asm
	{	
ld.global.cg.u64 %rd47105, [%rd47103];
	}
	// end inline asm
	// begin inline asm
	{	
ld.global.cg.u64 %rd47107, [%rd47105];
	}
	// end inline asm
	// begin inline asm
	{	
ld.global.cg.u64 %rd47109, [%rd47107];
	}
	// end inline asm
	// begin inline asm
	{	
ld.global.cg.u64 %rd47111, [%rd47109];
	}
	// end inline asm
	// begin inline asm
	{	
ld.global.cg.u64 %rd47113, [%rd47111];
	}
	// end inline asm
	// begin inline asm
	{	
ld.global.cg.u64 %rd47115, [%rd47113];
	}
	// end inline asm
	// begin inline asm
	{	
ld.global.cg.u64 %rd47117, [%rd47115];
	}
	// end inline asm
	// begin inline asm
	{	
ld.global.cg.u64 %rd47119, [%rd47117];
	}
	// end inline asm
	// begin inline asm
	{	
ld.global.cg.u64 %rd47121, [%rd47119];
	}
	// end inline asm
	// begin inline asm
	{	
ld.global.cg.u64 %rd47123, [%rd47121];
	}
	// end inline asm
	// begin inline asm
	{	
ld.global.cg.u64 %rd47125, [%rd47123];
	}
	// end inline asm
	// begin inline asm
	{	
ld.global.cg.u64 %rd47127, [%rd47125];
	}
	// end inline asm
	// begin inline asm
	{	
ld.global.cg.u64 %rd47129, [%rd47127];
	}
	// end inline asm
	// begin inline asm
	{	
ld.global.cg.u64 %rd47131, [%rd47129];
	}
	// end inline asm
	// begin inline asm
	{	
ld.global.cg.u64 %rd47133, [%rd47131];
	}
	// end inline asm
	// begin inline asm
	{	
ld.global.cg.u64 %rd47135, [%rd47133];
	}
	// end inline asm
	// begin inline asm
	{	
ld.global.cg.u64 %rd47137, [%rd47135];
	}
	// end inline asm
	// begin inline asm
	{	
ld.global.cg.u64 %rd47139, [%rd47137];
	}
	// end inline asm
	// begin inline asm
	{	
ld.global.cg.u64 %rd47141, [%rd47139];
	}
	// end inline asm
	// begin inline asm
	{	
ld.global.cg.u64 %rd47143, [%rd47141];
	}
	// end inline asm
	// begin inline asm
	{	
ld.global.cg.u64 %rd47145, [%rd47143];
	}
	// end inline asm
	// begin inline asm
	{	
ld.global.cg.u64 %rd47147, [%rd47145];
	}
	// end inline asm
	// begin inline asm
	{	
ld.global.cg.u64 %rd47149, [%rd47147];
	}
	// end inline asm
	// begin inline asm
	{	
ld.global.cg.u64 %rd47151, [%rd47149];
	}
	// end inline asm
	// begin inline asm
	{	
ld.global.cg.u64 %rd47153, [%rd47151];
	}
	// end inline asm
	// begin inline asm
	{	
ld.global.cg.u64 %rd47155, [%rd47153];
	}
	// end inline asm
	// begin inline asm
	{	
ld.global.cg.u64 %rd47157, [%rd47155];
	}
	// end inline asm
	// begin inline asm
	{	
ld.global.cg.u64 %rd47159, [%rd47157];
	}
	// end inline asm
	// begin inline asm
	{	
ld.global.cg.u64 %rd47161, [%rd47159];
	}
	// end inline asm
	// begin inline asm
	{	
ld.global.cg.u64 %rd47163, [%rd47161];
	}
	// end inline asm
	// begin inline asm
	{	
ld.global.cg.u64 %rd47165, [%rd47163];
	}
	// end inline asm
	// begin inline asm
	{	
ld.global.cg.u64 %rd47167, [%rd47165];
	}
	// end inline asm
	// begin inline asm
	{	
ld.global.cg.u64 %rd47169, [%rd47167];
	}
	// end inline asm
	// begin inline asm
	{	
ld.global.cg.u64 %rd47171, [%rd47169];
	}
	// end inline asm
	// begin inline asm
	{	
ld.global.cg.u64 %rd47173, [%rd47171];
	}
	// end inline asm
	// begin inline asm
	{	
ld.global.cg.u64 %rd47175, [%rd47173];
	}
	// end inline asm
	// begin inline asm
	{	
ld.global.cg.u64 %rd47177, [%rd47175];
	}
	// end inline asm
	// begin inline asm
	{	
ld.global.cg.u64 %rd47179, [%rd47177];
	}
	// end inline asm
	// begin inline asm
	{	
ld.global.cg.u64 %rd47181, [%rd47179];
	}
	// end inline asm
	// begin inline asm
	{	
ld.global.cg.u64 %rd47183, [%rd47181];
	}
	// end inline asm
	// begin inline asm
	{	
ld.global.cg.u64 %rd47185, [%rd47183];
	}
	// end inline asm
	// begin inline asm
	{	
ld.global.cg.u64 %rd47187, [%rd47185];
	}
	// end inline asm
	// begin inline asm
	{	
ld.global.cg.u64 %rd47189, [%rd47187];
	}
	// end inline asm
	// begin inline asm
	{	
ld.global.cg.u64 %rd47191, [%rd47189];
	}
	// end inline asm
	// begin inline asm
	{	
ld.global.cg.u64 %rd47193, [%rd47191];
	}
	// end inline asm
	// begin inline asm
	{	
ld.global.cg.u64 %rd47195, [%rd47193];
	}
	// end inline asm
	// begin inline asm
	{	
ld.global.cg.u64 %rd47197, [%rd47195];
	}
	// end inline asm
	// begin inline asm
	{	
ld.global.cg.u64 %rd47199, [%rd47197];
	}
	// end inline asm
	// begin inline asm
	{	
ld.global.cg.u64 %rd47201, [%rd47199];
	}
	// end inline asm
	// begin inline asm
	{	
ld.global.cg.u64 %rd47203, [%rd47201];
	}
	// end inline asm
	// begin inline asm
	{	
ld.global.cg.u64 %rd47205, [%rd47203];
	}
	// end inline asm
	// begin inline asm
	{	
ld.global.cg.u64 %rd47207, [%rd47205];
	}
	// end inline asm
	// begin inline asm
	{	
ld.global.cg.u64 %rd47209, [%rd47207];
	}
	// end inline asm
	// begin inline asm
	{	
ld.global.cg.u64 %rd47211, [%rd47209];
	}
	// end inline asm
	// begin inline asm
	{	
ld.global.cg.u64 %rd47213, [%rd47211];
	}
	// end inline asm
	// begin inline asm
	{	
ld.global.cg.u64 %rd47215, [%rd47213];
	}
	// end inline asm
	// begin inline asm
	{	
ld.global.cg.u64 %rd47217, [%rd47215];
	}
	// end inline asm
	// begin inline asm
	{	
ld.global.cg.u64 %rd47219, [%rd47217];
	}
	// end inline asm
	// begin inline asm
	{	
ld.global.cg.u64 %rd47221, [%rd47219];
	}
	// end inline asm
	// begin inline asm
	{	
ld.global.cg.u64 %rd47223, [%rd47221];
	}
	// end inline asm
	// begin inline asm
	{	
ld.global.cg.u64 %rd47225, [%rd47223];
	}
	// end inline asm
	// begin inline asm
	{	
ld.global.cg.u64 %rd47227, [%rd47225];
	}
	// end inline asm
	// begin inline asm
	{	
ld.global.cg.u64 %rd47229, [%rd47227];
	}
	// end inline asm
	// begin inline asm
	{	
ld.global.cg.u64 %rd47231, [%rd47229];
	}
	// end inline asm
	// begin inline asm
	{	
ld.global.cg.u64 %rd47233, [%rd47231];
	}
	// end inline asm
	// begin inline asm
	{	
ld.global.cg.u64 %rd47235, [%rd47233];
	}
	// end inline asm
	// begin inline asm
	{	
ld.global.cg.u64 %rd47237, [%rd47235];
	}
	// end inline asm
	// begin inline asm
	{	
ld.global.cg.u64 %rd47239, [%rd47237];
	}
	// end inline asm
	// begin inline asm
	{	
ld.global.cg.u64 %rd47241, [%rd47239];
	}
	// end inline asm
	// begin inline asm
	{	
ld.global.cg.u64 %rd47243, [%rd47241];
	}
	// end inline asm
	// begin inline asm
	{	
ld.global.cg.u64 %rd47245, [%rd47243];
	}
	// end inline asm
	// begin inline asm
	{	
ld.global.cg.u64 %rd47247, [%rd47245];
	}
	// end inline asm
	// begin inline asm
	{	
ld.global.cg.u64 %rd47249, [%rd47247];
	}
	// end inline asm
	// begin inline asm
	{	
ld.global.cg.u64 %rd47251, [%rd47249];
	}
	// end inline asm
	// begin inline asm
	{	
ld.global.cg.u64 %rd47253, [%rd47251];
	}
	// end inline asm
	// begin inline asm
	{	
ld.global.cg.u64 %rd47255, [%rd47253];
	}
	// end inline asm
	// begin inline asm
	{	
ld.global.cg.u64 %rd47257, [%rd47255];
	}
	// end inline asm
	// begin inline asm
	{	
ld.global.cg.u64 %rd47259, [%rd47257];
	}
	// end inline asm
	// begin inline asm
	{	
ld.global.cg.u64 %rd47261, [%rd47259];
	}
	// end inline asm
	// begin inline asm
	{	
ld.global.cg.u64 %rd47263, [%rd47261];
	}
	// end inline asm
	// begin inline asm
	{	
ld.global.cg.u64 %rd47265, [%rd47263];
	}
	// end inline asm
	// begin inline asm
	{	
ld.global.cg.u64 %rd47267, [%rd47265];
	}
	// end inline asm
	// begin inline asm
	{	
ld.global.cg.u64 %rd47269, [%rd47267];
	}
	// end inline asm
	// begin inline asm
	{	
ld.global.cg.u64 %rd47271, [%rd47269];
	}
	// end inline asm
	// begin inline asm
	{	
ld.global.cg.u64 %rd47273, [%rd47271];
	}
	// end inline asm
	// begin inline asm
	{	
ld.global.cg.u64 %rd47275, [%rd47273];
	}
	// end inline asm
	// begin inline asm
	{	
ld.global.cg.u64 %rd47277, [%rd47275];
	}
	// end inline asm
	// begin inline asm
	{	
ld.global.cg.u64 %rd47279, [%rd47277];
	}
	// end inline asm
	// begin inline asm
	{	
ld.global.cg.u64 %rd47281, [%rd47279];
	}
	// end inline asm
	// begin inline asm
	{	
ld.global.cg.u64 %rd47283, [%rd47281];
	}
	// end inline asm
	// begin inline asm
	{	
ld.global.cg.u64 %rd47285, [%rd47283];
	}
	// end inline asm
	// begin inline asm
	{	
ld.global.cg.u64 %rd47287, [%rd47285];
	}
	// end inline asm
	// begin inline asm
	{	
ld.global.cg.u64 %rd47289, [%rd47287];
	}
	// end inline asm
	// begin inline asm
	{	
ld.global.cg.u64 %rd47291, [%rd47289];
	}
	// end inline asm
	// begin inline asm
	{	
ld.global.cg.u64 %rd47293, [%rd47291];
	}
	// end inline asm
	// begin inline asm
	{	
ld.global.cg.u64 %rd47295, [%rd47293];
	}
	// end inline asm
	// begin inline asm
	{	
ld.global.cg.u64 %rd47297, [%rd47295];
	}
	// end inline asm
	// begin inline asm
	{	
ld.global.cg.u64 %rd47299, [%rd47297];
	}
	// end inline asm
	// begin inline asm
	{	
ld.global.cg.u64 %rd47301, [%rd47299];
	}
	// end inline asm
	// begin inline asm
	{	
ld.global.cg.u64 %rd47303, [%rd47301];
	}
	// end inline asm
	// begin inline asm
	{	
ld.global.cg.u64 %rd47305, [%rd47303];
	}
	// end inline asm
	// begin inline asm
	{	
ld.global.cg.u64 %rd47307, [%rd47305];
	}
	// end inline asm
	// begin inline asm
	{	
ld.global.cg.u64 %rd47309, [%rd47307];
	}
	// end inline asm
	// begin inline asm
	{	
ld.global.cg.u64 %rd47311, [%rd47309];
	}
	// end inline asm
	// begin inline asm
	{	
ld.global.cg.u64 %rd47313, [%rd47311];
	}
	// end inline asm
	// begin inline asm
	{	
ld.global.cg.u64 %rd47315, [%rd47313];
	}
	// end inline asm
	// begin inline asm
	{	
ld.global.cg.u64 %rd47317, [%rd47315];
	}
	// end inline asm
	// begin inline asm
	{	
ld.global.cg.u64 %rd47319, [%rd47317];
	}
	// end inline asm
	// begin inline asm
	{	
ld.global.cg.u64 %rd47321, [%rd47319];
	}
	// end inline asm
	// begin inline asm
	{	
ld.global.cg.u64 %rd47323, [%rd47321];
	}
	// end inline asm
	// begin inline asm
	{	
ld.global.cg.u64 %rd47325, [%rd47323];
	}
	// end inline asm
	// begin inline asm
	{	
ld.global.cg.u64 %rd47327, [%rd47325];
	}
	// end inline asm
	// begin inline asm
	{	
ld.global.cg.u64 %rd47329, [%rd47327];
	}
	// end inline asm
	// begin inline asm
	{	
ld.global.cg.u64 %rd47331, [%rd47329];
	}
	// end inline asm
	// begin inline asm
	{	
ld.global.cg.u64 %rd47333, [%rd47331];
	}
	// end inline asm
	// begin inline asm
	{	
ld.global.cg.u64 %rd47335, [%rd47333];
	}
	// end inline asm
	// begin inline asm
	{	
ld.global.cg.u64 %rd47337, [%rd47335];
	}
	// end inline asm
	// begin inline asm
	{	
ld.global.cg.u64 %rd47339, [%rd47337];
	}
	// end inline asm
	// begin inline asm
	{	
ld.global.cg.u64 %rd47341, [%rd47339];
	}
	// end inline asm
	// begin inline asm
	{	
ld.global.cg.u64 %rd47343, [%rd47341];
	}
	// end inline asm
	// begin inline asm
	{	
ld.global.cg.u64 %rd47345, [%rd47343];
	}
	// end inline asm
	// begin inline asm
	{	
ld.global.cg.u64 %rd47347, [%rd47345];
	}
	// end inline asm
	// begin inline asm
	{	
ld.global.cg.u64 %rd47349, [%rd47347];
	}
	// end inline asm
	// begin inline asm
	{	
ld.global.cg.u64 %rd47351, [%rd47349];
	}
	// end inline asm
	// begin inline asm
	{	
ld.global.cg.u64 %rd47353, [%rd47351];
	}
	// end inline asm
	// begin inline asm
	{	
ld.global.cg.u64 %rd47355, [%rd47353];
	}
	// end inline asm
	// begin inline asm
	{	
ld.global.cg.u64 %rd47357, [%rd47355];
	}
	// end inline asm
	// begin inline asm
	{	
ld.global.cg.u64 %rd47359, [%rd47357];
	}
	// end inline asm
	// begin inline asm
	{	
ld.global.cg.u64 %rd47361, [%rd47359];
	}
	// end inline asm
	// begin inline asm
	{	
ld.global.cg.u64 %rd47363, [%rd47361];
	}
	// end inline asm
	// begin inline asm
	{	
ld.global.cg.u64 %rd47365, [%rd47363];
	}
	// end inline asm
	// begin inline asm
	{	
ld.global.cg.u64 %rd47367, [%rd47365];
	}
	// end inline asm
	// begin inline asm
	{	
ld.global.cg.u64 %rd47369, [%rd47367];
	}
	// end inline asm
	// begin inline asm
	{	
ld.global.cg.u64 %rd47371, [%rd47369];
	}
	// end inline asm
	// begin inline asm
	{	
ld.global.cg.u64 %rd47373, [%rd47371];
	}
	// end inline asm
	// begin inline asm
	{	
ld.global.cg.u64 %rd47375, [%rd47373];
	}
	// end inline asm
	// begin inline asm
	{	
ld.global.cg.u64 %rd47377, [%rd47375];
	}
	// end inline asm
	// begin inline asm
	{	
ld.global.cg.u64 %rd47379, [%rd47377];
	}
	// end inline asm
	// begin inline asm
	{	
ld.global.cg.u64 %rd47381, [%rd47379];
	}
	// end inline asm
	// begin inline asm
	{	
ld.global.cg.u64 %rd47383, [%rd47381];
	}
	// end inline asm
	// begin inline asm
	{	
ld.global.cg.u64 %rd47385, [%rd47383];
	}
	// end inline asm
	// begin inline asm
	{	
ld.global.cg.u64 %rd47387, [%rd47385];
	}
	// end inline asm
	// begin inline asm
	{	
ld.global.cg.u64 %rd47389, [%rd47387];
	}
	// end inline asm
	// begin inline asm
	{	
ld.global.cg.u64 %rd47391, [%rd47389];
	}
	// end inline asm
	// begin inline asm
	{	
ld.global.cg.u64 %rd47393, [%rd47391];
	}
	// end inline asm
	// begin inline asm
	{	
ld.global.cg.u64 %rd47395, [%rd47393];
	}
	// end inline asm
	// begin inline asm
	{	
ld.global.cg.u64 %rd47397, [%rd47395];
	}
	// end inline asm
	// begin inline asm
	{	
ld.global.cg.u64 %rd47399, [%rd47397];
	}
	// end inline asm
	// begin inline asm
	{	
ld.global.cg.u64 %rd47401, [%rd47399];
	}
	// end inline asm
	// begin inline asm
	{	
ld.global.cg.u64 %rd47403, [%rd47401];
	}
	// end inline asm
	// begin inline asm
	{	
ld.global.cg.u64 %rd47405, [%rd47403];
	}
	// end inline asm
	// begin inline asm
	{	
ld.global.cg.u64 %rd47407, [%rd47405];
	}
	// end inline asm
	// begin inline asm
	{	
ld.global.cg.u64 %rd47409, [%rd47407];
	}
	// end inline asm
	// begin inline asm
	{	
ld.global.cg.u64 %rd47411, [%rd47409];
	}
	// end inline asm
	// begin inline asm
	{	
ld.global.cg.u64 %rd47413, [%rd47411];
	}
	// end inline asm
	// begin inline asm
	{	
ld.global.cg.u64 %rd47415, [%rd47413];
	}
	// end inline asm
	// begin inline asm
	{	
ld.global.cg.u64 %rd47417, [%rd47415];
	}
	// end inline asm
	// begin inline asm
	{	
ld.global.cg.u64 %rd47419, [%rd47417];
	}
	// end inline asm
	// begin inline asm
	{	
ld.global.cg.u64 %rd47421, [%rd47419];
	}
	// end inline asm
	// begin inline asm
	{	
ld.global.cg.u64 %rd47423, [%rd47421];
	}
	// end inline asm
	// begin inline asm
	{	
ld.global.cg.u64 %rd47425, [%rd47423];
	}
	// end inline asm
	// begin inline asm
	{	
ld.global.cg.u64 %rd47427, [%rd47425];
	}
	// end inline asm
	// begin inline asm
	{	
ld.global.cg.u64 %rd47429, [%rd47427];
	}
	// end inline asm
	// begin inline asm
	{	
ld.global.cg.u64 %rd47431, [%rd47429];
	}
	// end inline asm
	// begin inline asm
	{	
ld.global.cg.u64 %rd47433, [%rd47431];
	}
	// end inline asm
	// begin inline asm
	{	
ld.global.cg.u64 %rd47435, [%rd47433];
	}
	// end inline asm
	// begin inline asm
	{	
ld.global.cg.u64 %rd47437, [%rd47435];
	}
	// end inline asm
	// begin inline asm
	{	
ld.global.cg.u64 %rd47439, [%rd47437];
	}
	// end inline asm
	// begin inline asm
	{	
ld.global.cg.u64 %rd47441, [%rd47439];
	}
	// end inline asm
	// begin inline asm
	{	
ld.global.cg.u64 %rd47443, [%rd47441];
	}
	// end inline asm
	// begin inline asm
	{	
ld.global.cg.u64 %rd47445, [%rd47443];
	}
	// end inline asm
	// begin inline asm
	{	
ld.global.cg.u64 %rd47447, [%rd47445];
	}
	// end inline asm
	// begin inline asm
	{	
ld.global.cg.u64 %rd47449, [%rd47447];
	}
	// end inline asm
	// begin inline asm
	{	
ld.global.cg.u64 %rd47451, [%rd47449];
	}
	// end inline asm
	// begin inline asm
	{	
ld.global.cg.u64 %rd47453, [%rd47451];
	}
	// end inline asm
	// begin inline asm
	{	
ld.global.cg.u64 %rd47455, [%rd47453];
	}
	// end inline asm
	// begin inline asm
	{	
ld.global.cg.u64 %rd47457, [%rd47455];
	}
	// end inline asm
	// begin inline asm
	{	
ld.global.cg.u64 %rd47459, [%rd47457];
	}
	// end inline asm
	// begin inline asm
	{	
ld.global.cg.u64 %rd47461, [%rd47459];
	}
	// end inline asm
	// begin inline asm
	{	
ld.global.cg.u64 %rd47463, [%rd47461];
	}
	// end inline asm
	// begin inline asm
	{	
ld.global.cg.u64 %rd47465, [%rd47463];
	}
	// end inline asm
	// begin inline asm
	{	
ld.global.cg.u64 %rd47467, [%rd47465];
	}
	// end inline asm
	// begin inline asm
	{	
ld.global.cg.u64 %rd47469, [%rd47467];
	}
	// end inline asm
	// begin inline asm
	{	
ld.global.cg.u64 %rd47471, [%rd47469];
	}
	// end inline asm
	// begin inline asm
	{	
ld.global.cg.u64 %rd47473, [%rd47471];
	}
	// end inline asm
	// begin inline asm
	{	
ld.global.cg.u64 %rd47475, [%rd47473];
	}
	// end inline asm
	// begin inline asm
	{	
ld.global.cg.u64 %rd47477, [%rd47475];
	}
	// end inline asm
	// begin inline asm
	{	
ld.global.cg.u64 %rd47479, [%rd47477];
	}
	// end inline asm
	// begin inline asm
	{	
ld.global.cg.u64 %rd47481, [%rd47479];
	}
	// end inline asm
	// begin inline asm
	{	
ld.global.cg.u64 %rd47483, [%rd47481];
	}
	// end inline asm
	// begin inline asm
	{	
ld.global.cg.u64 %rd47485, [%rd47483];
	}
	// end inline asm
	// begin inline asm
	{	
ld.global.cg.u64 %rd47487, [%rd47485];
	}
	// end inline asm
	// begin inline asm
	{	
ld.global.cg.u64 %rd47489, [%rd47487];
	}
	// end inline asm
	// begin inline asm
	{	
ld.global.cg.u64 %rd47491, [%rd47489];
	}
	// end inline asm
	// begin inline asm
	{	
ld.global.cg.u64 %rd47493, [%rd47491];
	}
	// end inline asm
	// begin inline asm
	{	
ld.global.cg.u64 %rd47495, [%rd47493];
	}
	// end inline asm
	// begin inline asm
	{	
ld.global.cg.u64 %rd47497, [%rd47495];
	}
	// end inline asm
	// begin inline asm
	{	
ld.global.cg.u64 %rd47499, [%rd47497];
	}
	// end inline asm
	// begin inline asm
	{	
ld.global.cg.u64 %rd47501, [%rd47499];
	}
	// end inline asm
	// begin inline asm
	{	
ld.global.cg.u64 %rd47503, [%rd47501];
	}
	// end inline asm
	// begin inline asm
	{	
ld.global.cg.u64 %rd47505, [%rd47503];
	}
	// end inline asm
	// begin inline asm
	{	
ld.global.cg.u64 %rd47507, [%rd47505];
	}
	// end inline asm
	// begin inline asm
	{	
ld.global.cg.u64 %rd47509, [%rd47507];
	}
	// end inline asm
	// begin inline asm
	{	
ld.global.cg.u64 %rd47511, [%rd47509];
	}
	// end inline asm
	// begin inline asm
	{	
ld.global.cg.u64 %rd47513, [%rd47511];
	}
	// end inline asm
	// begin inline asm
	{	
ld.global.cg.u64 %rd47515, [%rd47513];
	}
	// end inline asm
	// begin inline asm
	{	
ld.global.cg.u64 %rd47517, [%rd47515];
	}
	// end inline asm
	// begin inline asm
	{	
ld.global.cg.u64 %rd47519, [%rd47517];
	}
	// end inline asm
	// begin inline asm
	{	
ld.global.cg.u64 %rd47521, [%rd47519];
	}
	// end inline asm
	// begin inline asm
	{	
ld.global.cg.u64 %rd47523, [%rd47521];
	}
	// end inline asm
	// begin inline asm
	{	
ld.global.cg.u64 %rd47525, [%rd47523];
	}
	// end inline asm
	// begin inline asm
	{	
ld.global.cg.u64 %rd47527, [%rd47525];
	}
	// end inline asm
	// begin inline asm
	{	
ld.global.cg.u64 %rd47529, [%rd47527];
	}
	// end inline asm
	// begin inline asm
	{	
ld.global.cg.u64 %rd47531, [%rd47529];
	}
	// end inline asm
	// begin inline asm
	{	
ld.global.cg.u64 %rd47533, [%rd47531];
	}
	// end inline asm
	// begin inline asm
	{	
ld.global.cg.u64 %rd47535, [%rd47533];
	}
	// end inline asm
	// begin inline asm
	{	
ld.global.cg.u64 %rd47537, [%rd47535];
	}
	// end inline asm
	// begin inline asm
	{	
ld.global.cg.u64 %rd47539, [%rd47537];
	}
	// end inline asm
	// begin inline asm
	{	
ld.global.cg.u64 %rd47541, [%rd47539];
	}
	// end inline asm
	// begin inline asm
	{	
ld.global.cg.u64 %rd47543, [%rd47541];
	}
	// end inline asm
	// begin inline asm
	{	
ld.global.cg.u64 %rd47545, [%rd47543];
	}
	// end inline asm
	// begin inline asm
	{	
ld.global.cg.u64 %rd47547, [%rd47545];
	}
	// end inline asm
	// begin inline asm
	{	
ld.global.cg.u64 %rd47549, [%rd47547];
	}
	// end inline asm
	// begin inline asm
	{	
ld.global.cg.u64 %rd47551, [%rd47549];
	}
	// end inline asm
	// begin inline asm
	{	
ld.global.cg.u64 %rd47553, [%rd47551];
	}
	// end inline asm
	// begin inline asm
	{	
ld.global.cg.u64 %rd47555, [%rd47553];
	}
	// end inline asm
	// begin inline asm
	{	
ld.global.cg.u64 %rd47557, [%rd47555];
	}
	// end inline asm
	// begin inline asm
	{	
ld.global.cg.u64 %rd47559, [%rd47557];
	}
	// end inline asm
	// begin inline asm
	{	
ld.global.cg.u64 %rd47561, [%rd47559];
	}
	// end inline asm
	// begin inline asm
	{	
ld.global.cg.u64 %rd47563, [%rd47561];
	}
	// end inline asm
	// begin inline asm
	{	
ld.global.cg.u64 %rd47565, [%rd47563];
	}
	// end inline asm
	// begin inline asm
	{	
ld.global.cg.u64 %rd47567, [%rd47565];
	}
	// end inline asm
	// begin inline asm
	{	
ld.global.cg.u64 %rd47569, [%rd47567];
	}
	// end inline asm
	// begin inline asm
	{	
ld.global.cg.u64 %rd47571, [%rd47569];
	}
	// end inline asm
	// begin inline asm
	{	
ld.global.cg.u64 %rd47573, [%rd47571];
	}
	// end inline asm
	// begin inline asm
	{	
ld.global.cg.u64 %rd47575, [%rd47573];
	}
	// end inline asm
	// begin inline asm
	{	
ld.global.cg.u64 %rd47577, [%rd47575];
	}
	// end inline asm
	// begin inline asm
	{	
ld.global.cg.u64 %rd47579, [%rd47577];
	}
	// end inline asm
	// begin inline asm
	{	
ld.global.cg.u64 %rd47581, [%rd47579];
	}
	// end inline asm
	// begin inline asm
	{	
ld.global.cg.u64 %rd47583, [%rd47581];
	}
	// end inline asm
	// begin inline asm
	{	
ld.global.cg.u64 %rd47585, [%rd47583];
	}
	// end inline asm
	// begin inline asm
	{	
ld.global.cg.u64 %rd47587, [%rd47585];
	}
	// end inline asm
	// begin inline asm
	{	
ld.global.cg.u64 %rd47589, [%rd47587];
	}
	// end inline asm
	// begin inline asm
	{	
ld.global.cg.u64 %rd47591, [%rd47589];
	}
	// end inline asm
	// begin inline asm
	{	
ld.global.cg.u64 %rd47593, [%rd47591];
	}
	// end inline asm
	// begin inline asm
	{	
ld.global.cg.u64 %rd47595, [%rd47593];
	}
	// end inline asm
	// begin inline asm
	{	
ld.global.cg.u64 %rd47597, [%rd47595];
	}
	// end inline asm
	// begin inline asm
	{	
ld.global.cg.u64 %rd47599, [%rd47597];
	}
	// end inline asm
	// begin inline asm
	{	
ld.global.cg.u64 %rd47601, [%rd47599];
	}
	// end inline asm
	// begin inline asm
	{	
ld.global.cg.u64 %rd47603, [%rd47601];
	}
	// end inline asm
	// begin inline asm
	{	
ld.global.cg.u64 %rd47605, [%rd47603];
	}
	// end inline asm
	// begin inline asm
	{	
ld.global.cg.u64 %rd47607, [%rd47605];
	}
	// end inline asm
	// begin inline asm
	{	
ld.global.cg.u64 %rd47609, [%rd47607];
	}
	// end inline asm
	// begin inline asm
	{	
ld.global.cg.u64 %rd47611, [%rd47609];
	}
	// end inline asm
	// begin inline asm
	{	
ld.global.cg.u64 %rd47613, [%rd47611];
	}
	// end inline asm
	// begin inline asm
	{	
ld.global.cg.u64 %rd47615, [%rd47613];
	}
	// end inline asm
	// begin inline asm
	{	
ld.global.cg.u64 %rd47617, [%rd47615];
	}
	// end inline asm
	// begin inline asm
	{	
ld.global.cg.u64 %rd47619, [%rd47617];
	}
	// end inline asm
	// begin inline asm
	{	
ld.global.cg.u64 %rd47621, [%rd47619];
	}
	// end inline asm
	// begin inline asm
	{	
ld.global.cg.u64 %rd47623, [%rd47621];
	}
	// end inline asm
	// begin inline asm
	{	
ld.global.cg.u64 %rd47625, [%rd47623];
	}
	// end inline asm
	// begin inline asm
	{	
ld.global.cg.u64 %rd47627, [%rd47625];
	}
	// end inline asm
	// begin inline asm
	{	
ld.global.cg.u64 %rd47629, [%rd47627];
	}
	// end inline asm
	// begin inline asm
	{	
ld.global.cg.u64 %rd47631, [%rd47629];
	}
	// end inline asm
	// begin inline asm
	{	
ld.global.cg.u64 %rd47633, [%rd47631];
	}
	// end inline asm
	// begin inline asm
	{	
ld.global.cg.u64 %rd47635, [%rd47633];
	}
	// end inline asm
	// begin inline asm
	{	
ld.global.cg.u64 %rd47637, [%rd47635];
	}
	// end inline asm
	// begin inline asm
	{	
ld.global.cg.u64 %rd47639, [%rd47637];
	}
	// end inline asm
	// begin inline asm
	{	
ld.global.cg.u64 %rd47641, [%rd47639];
	}
	// end inline asm
	// begin inline asm
	{	
ld.global.cg.u64 %rd47643, [%rd47641];
	}
	// end inline asm
	// begin inline asm
	{	
ld.global.cg.u64 %rd47645, [%rd47643];
	}
	// end inline asm
	// begin inline asm
	{	
ld.global.cg.u64 %rd47647, [%rd47645];
	}
	// end inline asm
	// begin inline asm
	{	
ld.global.cg.u64 %rd47649, [%rd47647];
	}
	// end inline asm
	// begin inline asm
	{	
ld.global.cg.u64 %rd47651, [%rd47649];
	}
	// end inline asm
	// begin inline asm
	{	
ld.global.cg.u64 %rd47653, [%rd47651];
	}
	// end inline asm
	// begin inline asm
	{	
ld.global.cg.u64 %rd47655, [%rd47653];
	}
	// end inline asm
	// begin inline asm
	{	
ld.global.cg.u64 %rd47657, [%rd47655];
	}
	// end inline asm
	// begin inline asm
	{	
ld.global.cg.u64 %rd47659, [%rd47657];
	}
	// end inline asm
	// begin inline asm
	{	
ld.global.cg.u64 %rd47661, [%rd47659];
	}
	// end inline asm
	// begin inline asm
	{	
ld.global.cg.u64 %rd47663, [%rd47661];
	}
	// end inline asm
	// begin inline asm
	{	
ld.global.cg.u64 %rd47665, [%rd47663];
	}
	// end inline asm
	// begin inline asm
	{	
ld.global.cg.u64 %rd47667, [%rd47665];
	}
	// end inline asm
	// begin inline asm
	{	
ld.global.cg.u64 %rd47669, [%rd47667];
	}
	// end inline asm
	// begin inline asm
	{	
ld.global.cg.u64 %rd47671, [%rd47669];
	}
	// end inline asm
	// begin inline asm
	{	
ld.global.cg.u64 %rd47673, [%rd47671];
	}
	// end inline asm
	// begin inline asm
	{	
ld.global.cg.u64 %rd47675, [%rd47673];
	}
	// end inline asm
	// begin inline asm
	{	
ld.global.cg.u64 %rd47677, [%rd47675];
	}
	// end inline asm
	// begin inline asm
	{	
ld.global.cg.u64 %rd47679, [%rd47677];
	}
	// end inline asm
	// begin inline asm
	{	
ld.global.cg.u64 %rd47681, [%rd47679];
	}
	// end inline asm
	// begin inline asm
	{	
ld.global.cg.u64 %rd47683, [%rd47681];
	}
	// end inline asm
	// begin inline asm
	{	
ld.global.cg.u64 %rd47685, [%rd47683];
	}
	// end inline asm
	// begin inline asm
	{	
ld.global.cg.u64 %rd47687, [%rd47685];
	}
	// end inline asm
	// begin inline asm
	{	
ld.global.cg.u64 %rd47689, [%rd47687];
	}
	// end inline asm
	// begin inline asm
	{	
ld.global.cg.u64 %rd47691, [%rd47689];
	}
	// end inline asm
	// begin inline asm
	{	
ld.global.cg.u64 %rd47693, [%rd47691];
	}
	// end inline asm
	// begin inline asm
	{	
ld.global.cg.u64 %rd47695, [%rd47693];
	}
	// end inline asm
	// begin inline asm
	{	
ld.global.cg.u64 %rd47697, [%rd47695];
	}
	// end inline asm
	// begin inline asm
	{	
ld.global.cg.u64 %rd47699, [%rd47697];
	}
	// end inline asm
	// begin inline asm
	{	
ld.global.cg.u64 %rd47701, [%rd47699];
	}
	// end inline asm
	// begin inline asm
	{	
ld.global.cg.u64 %rd47703, [%rd47701];
	}
	// end inline asm
	// begin inline asm
	{	
ld.global.cg.u64 %rd47705, [%rd47703];
	}
	// end inline asm
	// begin inline asm
	{	
ld.global.cg.u64 %rd47707, [%rd47705];
	}
	// end inline asm
	// begin inline asm
	{	
ld.global.cg.u64 %rd47709, [%rd47707];
	}
	// end inline asm
	// begin inline asm
	{	
ld.global.cg.u64 %rd47711, [%rd47709];
	}
	// end inline asm
	// begin inline asm
	{	
ld.global.cg.u64 %rd47713, [%rd47711];
	}
	// end inline asm
	// begin inline asm
	{	
ld.global.cg.u64 %rd47715, [%rd47713];
	}
	// end inline asm
	// begin inline asm
	{	
ld.global.cg.u64 %rd47717, [%rd47715];
	}
	// end inline asm
	// begin inline asm
	{	
ld.global.cg.u64 %rd47719, [%rd47717];
	}
	// end inline asm
	// begin inline asm
	{	
ld.global.cg.u64 %rd47721, [%rd47719];
	}
	// end inline asm
	// begin inline asm
	{	
ld.global.cg.u64 %rd47723, [%rd47721];
	}
	// end inline asm
	// begin inline asm
	{	
ld.global.cg.u64 %rd47725, [%rd47723];
	}
	// end inline asm
	// begin inline asm
	{	
ld.global.cg.u64 %rd47727, [%rd47725];
	}
	// end inline asm
	// begin inline asm
	{	
ld.global.cg.u64 %rd47729, [%rd47727];
	}
	// end inline asm
	// begin inline asm
	{	
ld.global.cg.u64 %rd47731, [%rd47729];
	}
	// end inline asm
	// begin inline asm
	{	
ld.global.cg.u64 %rd47733, [%rd47731];
	}
	// end inline asm
	// begin inline asm
	{	
ld.global.cg.u64 %rd47735, [%rd47733];
	}
	// end inline asm
	// begin inline asm
	{	
ld.global.cg.u64 %rd47737, [%rd47735];
	}
	// end inline asm
	// begin inline asm
	{	
ld.global.cg.u64 %rd47739, [%rd47737];
	}
	// end inline asm
	// begin inline asm
	{	
ld.global.cg.u64 %rd47741, [%rd47739];
	}
	// end inline asm
	// begin inline asm
	{	
ld.global.cg.u64 %rd47743, [%rd47741];
	}
	// end inline asm
	// begin inline asm
	{	
ld.global.cg.u64 %rd47745, [%rd47743];
	}
	// end inline asm
	// begin inline asm
	{	
ld.global.cg.u64 %rd47747, [%rd47745];
	}
	// end inline asm
	// begin inline asm
	{	
ld.global.cg.u64 %rd47749, [%rd47747];
	}
	// end inline asm
	// begin inline asm
	{	
ld.global.cg.u64 %rd47751, [%rd47749];
	}
	// end inline asm
	// begin inline asm
	{	
ld.global.cg.u64 %rd47753, [%rd47751];
	}
	// end inline asm
	// begin inline asm
	{	
ld.global.cg.u64 %rd47755, [%rd47753];
	}
	// end inline asm
	// begin inline asm
	{	
ld.global.cg.u64 %rd47757, [%rd47755];
	}
	// end inline asm
	// begin inline asm
	{	
ld.global.cg.u64 %rd47759, [%rd47757];
	}
	// end inline asm
	// begin inline asm
	{	
ld.global.cg.u64 %rd47761, [%rd47759];
	}
	// end inline asm
	// begin inline asm
	{	
ld.global.cg.u64 %rd47763, [%rd47761];
	}
	// end inline asm
	// begin inline asm
	{	
ld.global.cg.u64 %rd47765, [%rd47763];
	}
	// end inline asm
	// begin inline asm
	{	
ld.global.cg.u64 %rd47767, [%rd47765];
	}
	// end inline asm
	// begin inline asm
	{	
ld.global.cg.u64 %rd47769, [%rd47767];
	}
	// end inline asm
	// begin inline asm
	{	
ld.global.cg.u64 %rd47771, [%rd47769];
	}
	// end inline asm
	// begin inline asm
	{	
ld.global.cg.u64 %rd47773, [%rd47771];
	}
	// end inline asm
	// begin inline asm
	{	
ld.global.cg.u64 %rd47775, [%rd47773];
	}
	// end inline asm
	// begin inline asm
	{	
ld.global.cg.u64 %rd47777, [%rd47775];
	}
	// end inline asm
	// begin inline asm
	{	
ld.global.cg.u64 %rd47779, [%rd47777];
	}
	// end inline asm
	// begin inline asm
	{	
ld.global.cg.u64 %rd47781, [%rd47779];
	}
	// end inline asm
	// begin inline asm
	{	
ld.global.cg.u64 %rd47783, [%rd47781];
	}
	// end inline asm
	// begin inline asm
	{	
ld.global.cg.u64 %rd47785, [%rd47783];
	}
	// end inline asm
	// begin inline asm
	{	
ld.global.cg.u64 %rd47787, [%rd47785];
	}
	// end inline asm
	// begin inline asm
	{	
ld.global.cg.u64 %rd47789, [%rd47787];
	}
	// end inline asm
	// begin inline asm
	{	
ld.global.cg.u64 %rd47791, [%rd47789];
	}
	// end inline asm
	// begin inline asm
	{	
ld.global.cg.u64 %rd47793, [%rd47791];
	}
	// end inline asm
	// begin inline asm
	{	
ld.global.cg.u64 %rd47795, [%rd47793];
	}
	// end inline asm
	// begin inline asm
	{	
ld.global.cg.u64 %rd47797, [%rd47795];
	}
	// end inline asm
	// begin inline asm
	{	
ld.global.cg.u64 %rd47799, [%rd47797];
	}
	// end inline asm
	// begin inline asm
	{	
ld.global.cg.u64 %rd47801, [%rd47799];
	}
	// end inline asm
	// begin inline asm
	{	
ld.global.cg.u64 %rd47803, [%rd47801];
	}
	// end inline asm
	// begin inline asm
	{	
ld.global.cg.u64 %rd47805, [%rd47803];
	}
	// end inline asm
	// begin inline asm
	{	
ld.global.cg.u64 %rd47807, [%rd47805];
	}
	// end inline asm
	// begin inline asm
	{	
ld.global.cg.u64 %rd47809, [%rd47807];
	}
	// end inline asm
	// begin inline asm
	{	
ld.global.cg.u64 %rd47811, [%rd47809];
	}
	// end inline asm
	// begin inline asm
	{	
ld.global.cg.u64 %rd47813, [%rd47811];
	}
	// end inline asm
	// begin inline asm
	{	
ld.global.cg.u64 %rd47815, [%rd47813];
	}
	// end inline asm
	// begin inline asm
	{	
ld.global.cg.u64 %rd47817, [%rd47815];
	}
	// end inline asm
	// begin inline asm
	{	
ld.global.cg.u64 %rd47819, [%rd47817];
	}
	// end inline asm
	// begin inline asm
	{	
ld.global.cg.u64 %rd47821, [%rd47819];
	}
	// end inline asm
	// begin inline asm
	{	
ld.global.cg.u64 %rd47823, [%rd47821];
	}
	// end inline asm
	// begin inline asm
	{	
ld.global.cg.u64 %rd47825, [%rd47823];
	}
	// end inline asm
	// begin inline asm
	{	
ld.global.cg.u64 %rd47827, [%rd47825];
	}
	// end inline asm
	// begin inline asm
	{	
ld.global.cg.u64 %rd47829, [%rd47827];
	}
	// end inline asm
	// begin inline asm
	{	
ld.global.cg.u64 %rd47831, [%rd47829];
	}
	// end inline asm
	// begin inline asm
	{	
ld.global.cg.u64 %rd47833, [%rd47831];
	}
	// end inline asm
	// begin inline asm
	{	
ld.global.cg.u64 %rd47835, [%rd47833];
	}
	// end inline asm
	// begin inline asm
	{	
ld.global.cg.u64 %rd47837, [%rd47835];
	}
	// end inline asm
	// begin inline asm
	{	
ld.global.cg.u64 %rd47839, [%rd47837];
	}
	// end inline asm
	// begin inline asm
	{	
ld.global.cg.u64 %rd47841, [%rd47839];
	}
	// end inline asm
	// begin inline asm
	{	
ld.global.cg.u64 %rd47843, [%rd47841];
	}
	// end inline asm
	// begin inline asm
	{	
ld.global.cg.u64 %rd47845, [%rd47843];
	}
	// end inline asm
	// begin inline asm
	{	
ld.global.cg.u64 %rd47847, [%rd47845];
	}
	// end inline asm
	// begin inline asm
	{	
ld.global.cg.u64 %rd47849, [%rd47847];
	}
	// end inline asm
	// begin inline asm
	{	
ld.global.cg.u64 %rd47851, [%rd47849];
	}
	// end inline asm
	// begin inline asm
	{	
ld.global.cg.u64 %rd47853, [%rd47851];
	}
	// end inline asm
	// begin inline asm
	{	
ld.global.cg.u64 %rd47855, [%rd47853];
	}
	// end inline asm
	// begin inline asm
	{	
ld.global.cg.u64 %rd47857, [%rd47855];
	}
	// end inline asm
	// begin inline asm
	{	
ld.global.cg.u64 %rd47859, [%rd47857];
	}
	// end inline asm
	// begin inline asm
	{	
ld.global.cg.u64 %rd47861, [%rd47859];
	}
	// end inline asm
	// begin inline asm
	{	
ld.global.cg.u64 %rd47863, [%rd47861];
	}
	// end inline asm
	// begin inline asm
	{	
ld.global.cg.u64 %rd47865, [%rd47863];
	}
	// end inline asm
	// begin inline asm
	{	
ld.global.cg.u64 %rd47867, [%rd47865];
	}
	// end inline asm
	// begin inline asm
	{	
ld.global.cg.u64 %rd47869, [%rd47867];
	}
	// end inline asm
	// begin inline asm
	{	
ld.global.cg.u64 %rd47871, [%rd47869];
	}
	// end inline asm
	// begin inline asm
	{	
ld.global.cg.u64 %rd47873, [%rd47871];
	}
	// end inline asm
	// begin inline asm
	{	
ld.global.cg.u64 %rd47875, [%rd47873];
	}
	// end inline asm
	// begin inline asm
	{	
ld.global.cg.u64 %rd47877, [%rd47875];
	}
	// end inline asm
	// begin inline asm
	{	
ld.global.cg.u64 %rd47879, [%rd47877];
	}
	// end inline asm
	// begin inline asm
	{	
ld.global.cg.u64 %rd47881, [%rd47879];
	}
	// end inline asm
	// begin inline asm
	{	
ld.global.cg.u64 %rd47883, [%rd47881];
	}
	// end inline asm
	// begin inline asm
	{	
ld.global.cg.u64 %rd47885, [%rd47883];
	}
	// end inline asm
	// begin inline asm
	{	
ld.global.cg.u64 %rd47887, [%rd47885];
	}
	// end inline asm
	// begin inline asm
	{	
ld.global.cg.u64 %rd47889, [%rd47887];
	}
	// end inline asm
	// begin inline asm
	{	
ld.global.cg.u64 %rd47891, [%rd47889];
	}
	// end inline asm
	// begin inline asm
	{	
ld.global.cg.u64 %rd47893, [%rd47891];
	}
	// end inline asm
	// begin inline asm
	{	
ld.global.cg.u64 %rd47895, [%rd47893];
	}
	// end inline asm
	// begin inline asm
	{	
ld.global.cg.u64 %rd47897, [%rd47895];
	}
	// end inline asm
	// begin inline asm
	{	
ld.global.cg.u64 %rd47899, [%rd47897];
	}
	// end inline asm
	// begin inline asm
	{	
ld.global.cg.u64 %rd47901, [%rd47899];
	}
	// end inline asm
	// begin inline asm
	{	
ld.global.cg.u64 %rd47903, [%rd47901];
	}
	// end inline asm
	// begin inline asm
	{	
ld.global.cg.u64 %rd47905, [%rd47903];
	}
	// end inline asm
	// begin inline asm
	{	
ld.global.cg.u64 %rd47907, [%rd47905];
	}
	// end inline asm
	// begin inline asm
	{	
ld.global.cg.u64 %rd47909, [%rd47907];
	}
	// end inline asm
	// begin inline asm
	{	
ld.global.cg.u64 %rd47911, [%rd47909];
	}
	// end inline asm
	// begin inline asm
	{	
ld.global.cg.u64 %rd47913, [%rd47911];
	}
	// end inline asm
	// begin inline asm
	{	
ld.global.cg.u64 %rd47915, [%rd47913];
	}
	// end inline asm
	// begin inline asm
	{	
ld.global.cg.u64 %rd47917, [%rd47915];
	}
	// end inline asm
	// begin inline asm
	{	
ld.global.cg.u64 %rd47919, [%rd47917];
	}
	// end inline asm
	// begin inline asm
	{	
ld.global.cg.u64 %rd47921, [%rd47919];
	}
	// end inline asm
	// begin inline asm
	{	
ld.global.cg.u64 %rd47923, [%rd47921];
	}
	// end inline asm
	// begin inline asm
	{	
ld.global.cg.u64 %rd47925, [%rd47923];
	}
	// end inline asm
	// begin inline asm
	{	
ld.global.cg.u64 %rd47927, [%rd47925];
	}
	// end inline asm
	// begin inline asm
	{	
ld.global.cg.u64 %rd47929, [%rd47927];
	}
	// end inline asm
	// begin inline asm
	{	
ld.global.cg.u64 %rd47931, [%rd47929];
	}
	// end inline asm
	// begin inline asm
	{	
ld.global.cg.u64 %rd47933, [%rd47931];
	}
	// end inline asm
	// begin inline asm
	{	
ld.global.cg.u64 %rd47935, [%rd47933];
	}
	// end inline asm
	// begin inline asm
	{	
ld.global.cg.u64 %rd47937, [%rd47935];
	}
	// end inline asm
	// begin inline asm
	{	
ld.global.cg.u64 %rd47939, [%rd47937];
	}
	// end inline asm
	// begin inline asm
	{	
ld.global.cg.u64 %rd47941, [%rd47939];
	}
	// end inline asm
	// begin inline asm
	{	
ld.global.cg.u64 %rd47943, [%rd47941];
	}
	// end inline asm
	// begin inline asm
	{	
ld.global.cg.u64 %rd47945, [%rd47943];
	}
	// end inline asm
	// begin inline asm
	{	
ld.global.cg.u64 %rd47947, [%rd47945];
	}
	// end inline asm
	// begin inline asm
	{	
ld.global.cg.u64 %rd47949, [%rd47947];
	}
	// end inline asm
	// begin inline asm
	{	
ld.global.cg.u64 %rd47951, [%rd47949];
	}
	// end inline asm
	// begin inline asm
	{	
ld.global.cg.u64 %rd47953, [%rd47951];
	}
	// end inline asm
	// begin inline asm
	{	
ld.global.cg.u64 %rd47955, [%rd47953];
	}
	// end inline asm
	// begin inline asm
	{	
ld.global.cg.u64 %rd47957, [%rd47955];
	}
	// end inline asm
	// begin inline asm
	{	
ld.global.cg.u64 %rd47959, [%rd47957];
	}
	// end inline asm
	// begin inline asm
	{	
ld.global.cg.u64 %rd47961, [%rd47959];
	}
	// end inline asm
	// begin inline asm
	{	
ld.global.cg.u64 %rd47963, [%rd47961];
	}
	// end inline asm
	// begin inline asm
	{	
ld.global.cg.u64 %rd47965, [%rd47963];
	}
	// end inline asm
	// begin inline asm
	{	
ld.global.cg.u64 %rd47967, [%rd47965];
	}
	// end inline asm
	// begin inline asm
	{	
ld.global.cg.u64 %rd47969, [%rd47967];
	}
	// end inline asm
	// begin inline asm
	{	
ld.global.cg.u64 %rd47971, [%rd47969];
	}
	// end inline asm
	// begin inline asm
	{	
ld.global.cg.u64 %rd47973, [%rd47971];
	}
	// end inline asm
	// begin inline asm
	{	
ld.global.cg.u64 %rd47975, [%rd47973];
	}
	// end inline asm
	// begin inline asm
	{	
ld.global.cg.u64 %rd47977, [%rd47975];
	}
	// end inline asm
	// begin inline asm
	{	
ld.global.cg.u64 %rd47979, [%rd47977];
	}
	// end inline asm
	// begin inline asm
	{	
ld.global.cg.u64 %rd47981, [%rd47979];
	}
	// end inline asm
	// begin inline asm
	{	
ld.global.cg.u64 %rd47983, [%rd47981];
	}
	// end inline asm
	// begin inline asm
	{	
ld.global.cg.u64 %rd47985, [%rd47983];
	}
	// end inline asm
	// begin inline asm
	{	
ld.global.cg.u64 %rd47987, [%rd47985];
	}
	// end inline asm
	// begin inline asm
	{	
ld.global.cg.u64 %rd47989, [%rd47987];
	}
	// end inline asm
	// begin inline asm
	{	
ld.global.cg.u64 %rd47991, [%rd47989];
	}
	// end inline asm
	// begin inline asm
	{	
ld.global.cg.u64 %rd47993, [%rd47991];
	}
	// end inline asm
	// begin inline asm
	{	
ld.global.cg.u64 %rd47995, [%rd47993];
	}
	// end inline asm
	// begin inline asm
	{	
ld.global.cg.u64 %rd47997, [%rd47995];
	}
	// end inline asm
	// begin inline asm
	{	
ld.global.cg.u64 %rd47999, [%rd47997];
	}
	// end inline asm
	// begin inline asm
	{	
ld.global.cg.u64 %rd48001, [%rd47999];
	}
	// end inline asm
	// begin inline asm
	{	
ld.global.cg.u64 %rd48003, [%rd48001];
	}
	// end inline asm
	// begin inline asm
	{	
ld.global.cg.u64 %rd48005, [%rd48003];
	}
	// end inline asm
	// begin inline asm
	{	
ld.global.cg.u64 %rd48007, [%rd48005];
	}
	// end inline asm
	// begin inline asm
	{	
ld.global.cg.u64 %rd48009, [%rd48007];
	}
	// end inline asm
	// begin inline asm
	{	
ld.global.cg.u64 %rd48011, [%rd48009];
	}
	// end inline asm
	// begin inline asm
	{	
ld.global.cg.u64 %rd48013, [%rd48011];
	}
	// end inline asm
	// begin inline asm
	{	
ld.global.cg.u64 %rd48015, [%rd48013];
	}
	// end inline asm
	// begin inline asm
	{	
ld.global.cg.u64 %rd48017, [%rd48015];
	}
	// end inline asm
	// begin inline asm
	{	
ld.global.cg.u64 %rd48019, [%rd48017];
	}
	// end inline asm
	// begin inline asm
	{	
ld.global.cg.u64 %rd48021, [%rd48019];
	}
	// end inline asm
	// begin inline asm
	{	
ld.global.cg.u64 %rd48023, [%rd48021];
	}
	// end inline asm
	// begin inline asm
	{	
ld.global.cg.u64 %rd48025, [%rd48023];
	}
	// end inline asm
	// begin inline asm
	{	
ld.global.cg.u64 %rd48027, [%rd48025];
	}
	// end inline asm
	// begin inline asm
	{	
ld.global.cg.u64 %rd48029, [%rd48027];
	}
	// end inline asm
	// begin inline asm
	{	
ld.global.cg.u64 %rd48031, [%rd48029];
	}
	// end inline asm
	// begin inline asm
	{	
ld.global.cg.u64 %rd48033, [%rd48031];
	}
	// end inline asm
	// begin inline asm
	{	
ld.global.cg.u64 %rd48035, [%rd48033];
	}
	// end inline asm
	// begin inline asm
	{	
ld.global.cg.u64 %rd48037, [%rd48035];
	}
	// end inline asm
	// begin inline asm
	{	
ld.global.cg.u64 %rd48039, [%rd48037];
	}
	// end inline asm
	// begin inline asm
	{	
ld.global.cg.u64 %rd48041, [%rd48039];
	}
	// end inline asm
	// begin inline asm
	{	
ld.global.cg.u64 %rd48043, [%rd48041];
	}
	// end inline asm
	// begin inline asm
	{	
ld.global.cg.u64 %rd48045, [%rd48043];
	}
	// end inline asm
	// begin inline asm
	{	
ld.global.cg.u64 %rd48047, [%rd48045];
	}
	// end inline asm
	// begin inline asm
	{	
ld.global.cg.u64 %rd48049, [%rd48047];
	}
	// end inline asm
	// begin inline asm
	{	
ld.global.cg.u64 %rd48051, [%rd48049];
	}
	// end inline asm
	// begin inline asm
	{	
ld.global.cg.u64 %rd48053, [%rd48051];
	}
	// end inline asm
	// begin inline asm
	{	
ld.global.cg.u64 %rd48055, [%rd48053];
	}
	// end inline asm
	// begin inline asm
	{	
ld.global.cg.u64 %rd48057, [%rd48055];
	}
	// end inline asm
	// begin inline asm
	{	
ld.global.cg.u64 %rd48059, [%rd48057];
	}
	// end inline asm
	// begin inline asm
	{	
ld.global.cg.u64 %rd48061, [%rd48059];
	}
	// end inline asm
	// begin inline asm
	{	
ld.global.cg.u64 %rd48063, [%rd48061];
	}
	// end inline asm
	// begin inline asm
	{	
ld.global.cg.u64 %rd48065, [%rd48063];
	}
	// end inline asm
	// begin inline asm
	{	
ld.global.cg.u64 %rd48067, [%rd48065];
	}
	// end inline asm
	// begin inline asm
	{	
ld.global.cg.u64 %rd48069, [%rd48067];
	}
	// end inline asm
	// begin inline asm
	{	
ld.global.cg.u64 %rd48071, [%rd48069];
	}
	// end inline asm
	// begin inline asm
	{	
ld.global.cg.u64 %rd48073, [%rd48071];
	}
	// end inline asm
	// begin inline asm
	{	
ld.global.cg.u64 %rd48075, [%rd48073];
	}
	// end inline asm
	// begin inline asm
	{	
ld.global.cg.u64 %rd48077, [%rd48075];
	}
	// end inline asm
	// begin inline asm
	{	
ld.global.cg.u64 %rd48079, [%rd48077];
	}
	// end inline asm
	// begin inline asm
	{	
ld.global.cg.u64 %rd48081, [%rd48079];
	}
	// end inline asm
	// begin inline asm
	{	
ld.global.cg.u64 %rd48083, [%rd48081];
	}
	// end inline asm
	// begin inline asm
	{	
ld.global.cg.u64 %rd48085, [%rd48083];
	}
	// end inline asm
	// begin inline asm
	{	
ld.global.cg.u64 %rd48087, [%rd48085];
	}
	// end inline asm
	// begin inline asm
	{	
ld.global.cg.u64 %rd48089, [%rd48087];
	}
	// end inline asm
	// begin inline asm
	{	
ld.global.cg.u64 %rd48091, [%rd48089];
	}
	// end inline asm
	// begin inline asm
	{	
ld.global.cg.u64 %rd48093, [%rd48091];
	}
	// end inline asm
	// begin inline asm
	{	
ld.global.cg.u64 %rd48095, [%rd48093];
	}
	// end inline asm
	// begin inline asm
	{	
ld.global.cg.u64 %rd48097, [%rd48095];
	}
	// end inline asm
	// begin inline asm
	{	
ld.global.cg.u64 %rd48099, [%rd48097];
	}
	// end inline asm
	// begin inline asm
	{	
ld.global.cg.u64 %rd48101, [%rd48099];
	}
	// end inline asm
	// begin inline asm
	{	
ld.global.cg.u64 %rd48103, [%rd48101];
	}
	// end inline asm
	// begin inline asm
	{	
ld.global.cg.u64 %rd48105, [%rd48103];
	}
	// end inline asm
	// begin inline asm
	{	
ld.global.cg.u64 %rd48107, [%rd48105];
	}
	// end inline asm
	// begin inline asm
	{	
ld.global.cg.u64 %rd48109, [%rd48107];
	}
	// end inline asm
	// begin inline asm
	{	
ld.global.cg.u64 %rd48111, [%rd48109];
	}
	// end inline asm
	// begin inline asm
	{	
ld.global.cg.u64 %rd48113, [%rd48111];
	}
	// end inline asm
	// begin inline asm
	{	
ld.global.cg.u64 %rd48115, [%rd48113];
	}
	// end inline asm
	// begin inline asm
	{	
ld.global.cg.u64 %rd48117, [%rd48115];
	}
	// end inline asm
	// begin inline asm
	{	
ld.global.cg.u64 %rd48119, [%rd48117];
	}
	// end inline asm
	// begin inline asm
	{	
ld.global.cg.u64 %rd48121, [%rd48119];
	}
	// end inline asm
	// begin inline asm
	{	
ld.global.cg.u64 %rd48123, [%rd48121];
	}
	// end inline asm
	// begin inline asm
	{	
ld.global.cg.u64 %rd48125, [%rd48123];
	}
	// end inline asm
	// begin inline asm
	{	
ld.global.cg.u64 %rd48127, [%rd48125];
	}
	// end inline asm
	// begin inline asm
	{	
ld.global.cg.u64 %rd48129, [%rd48127];
	}
	// end inline asm
	// begin inline asm
	{	
ld.global.cg.u64 %rd48131, [%rd48129];
	}
	// end inline asm
	// begin inline asm
	{	
ld.global.cg.u64 %rd48133, [%rd48131];
	}
	// end inline asm
	// begin inline asm
	{	
ld.global.cg.u64 %rd48135, [%rd48133];
	}
	// end inline asm
	// begin inline asm
	{	
ld.global.cg.u64 %rd48137, [%rd48135];
	}
	// end inline asm
	// begin inline asm
	{	
ld.global.cg.u64 %rd48139, [%rd48137];
	}
	// end inline asm
	// begin inline asm
	{	
ld.global.cg.u64 %rd48141, [%rd48139];
	}
	// end inline asm
	// begin inline asm
	{	
ld.global.cg.u64 %rd48143, [%rd48141];
	}
	// end inline asm
	// begin inline asm
	{	
ld.global.cg.u64 %rd48145, [%rd48143];
	}
	// end inline asm
	// begin inline asm
	{	
ld.global.cg.u64 %rd48147, [%rd48145];
	}
	// end inline asm
	// begin inline asm
	{	
ld.global.cg.u64 %rd48149, [%rd48147];
	}
	// end inline asm
	// begin inline asm
	{	
ld.global.cg.u64 %rd48151, [%rd48149];
	}
	// end inline asm
	// begin inline asm
	{	
ld.global.cg.u64 %rd48153, [%rd48151];
	}
	// end inline asm
	// begin inline asm
	{	
ld.global.cg.u64 %rd48155, [%rd48153];
	}
	// end inline asm
	// begin inline asm
	{	
ld.global.cg.u64 %rd48157, [%rd48155];
	}
	// end inline asm
	// begin inline asm
	{	
ld.global.cg.u64 %rd48159, [%rd48157];
	}
	// end inline asm
	// begin inline asm
	{	
ld.global.cg.u64 %rd48161, [%rd48159];
	}
	// end inline asm
	// begin inline asm
	{	
ld.global.cg.u64 %rd48163, [%rd48161];
	}
	// end inline asm
	// begin inline asm
	{	
ld.global.cg.u64 %rd48165, [%rd48163];
	}
	// end inline asm
	// begin inline asm
	{	
ld.global.cg.u64 %rd48167, [%rd48165];
	}
	// end inline asm
	// begin inline asm
	{	
ld.global.cg.u64 %rd48169, [%rd48167];
	}
	// end inline asm
	// begin inline asm
	{	
ld.global.cg.u64 %rd48171, [%rd48169];
	}
	// end inline asm
	// begin inline asm
	{	
ld.global.cg.u64 %rd48173, [%rd48171];
	}
	// end inline asm
	// begin inline asm
	{	
ld.global.cg.u64 %rd48175, [%rd48173];
	}
	// end inline asm
	// begin inline asm
	{	
ld.global.cg.u64 %rd48177, [%rd48175];
	}
	// end inline asm
	// begin inline asm
	{	
ld.global.cg.u64 %rd48179, [%rd48177];
	}
	// end inline asm
	// begin inline asm
	{	
ld.global.cg.u64 %rd48181, [%rd48179];
	}
	// end inline asm
	// begin inline asm
	{	
ld.global.cg.u64 %rd48183, [%rd48181];
	}
	// end inline asm
	// begin inline asm
	{	
ld.global.cg.u64 %rd48185, [%rd48183];
	}
	// end inline asm
	// begin inline asm
	{	
ld.global.cg.u64 %rd48187, [%rd48185];
	}
	// end inline asm
	// begin inline asm
	{	
ld.global.cg.u64 %rd48189, [%rd48187];
	}
	// end inline asm
	// begin inline asm
	{	
ld.global.cg.u64 %rd48191, [%rd48189];
	}
	// end inline asm
	// begin inline asm
	{	
ld.global.cg.u64 %rd48193, [%rd48191];
	}
	// end inline asm
	// begin inline asm
	{	
ld.global.cg.u64 %rd48195, [%rd48193];
	}
	// end inline asm
	// begin inline asm
	{	
ld.global.cg.u64 %rd48197, [%rd48195];
	}
	// end inline asm
	// begin inline asm
	{	
ld.global.cg.u64 %rd48199, [%rd48197];
	}
	// end inline asm
	// begin inline asm
	{	
ld.global.cg.u64 %rd48201, [%rd48199];
	}
	// end inline asm
	// begin inline asm
	{	
ld.global.cg.u64 %rd48203, [%rd48201];
	}
	// end inline asm
	// begin inline asm
	{	
ld.global.cg.u64 %rd48205, [%rd48203];
	}
	// end inline asm
	// begin inline asm
	{	
ld.global.cg.u64 %rd48207, [%rd48205];
	}
	// end inline asm
	// begin inline asm
	{	
ld.global.cg.u64 %rd48209, [%rd48207];
	}
	// end inline asm
	// begin inline asm
	{	
ld.global.cg.u64 %rd48211, [%rd48209];
	}
	// end inline asm
	// begin inline asm
	{	
ld.global.cg.u64 %rd48213, [%rd48211];
	}
	// end inline asm
	// begin inline asm
	{	
ld.global.cg.u64 %rd48215, [%rd48213];
	}
	// end inline asm
	// begin inline asm
	{	
ld.global.cg.u64 %rd48217, [%rd48215];
	}
	// end inline asm
	// begin inline asm
	{	
ld.global.cg.u64 %rd48219, [%rd48217];
	}
	// end inline asm
	// begin inline asm
	{	
ld.global.cg.u64 %rd48221, [%rd48219];
	}
	// end inline asm
	// begin inline asm
	{	
ld.global.cg.u64 %rd48223, [%rd48221];
	}
	// end inline asm
	// begin inline asm
	{	
ld.global.cg.u64 %rd48225, [%rd48223];
	}
	// end inline asm
	// begin inline asm
	{	
ld.global.cg.u64 %rd48227, [%rd48225];
	}
	// end inline asm
	// begin inline asm
	{	
ld.global.cg.u64 %rd48229, [%rd48227];
	}
	// end inline asm
	// begin inline asm
	{	
ld.global.cg.u64 %rd48231, [%rd48229];
	}
	// end inline asm
	// begin inline asm
	{	
ld.global.cg.u64 %rd48233, [%rd48231];
	}
	// end inline asm
	// begin inline asm
	{	
ld.global.cg.u64 %rd48235, [%rd48233];
	}
	// end inline asm
	// begin inline asm
	{	
ld.global.cg.u64 %rd48237, [%rd48235];
	}
	// end inline asm
	// begin inline asm
	{	
ld.global.cg.u64 %rd48239, [%rd48237];
	}
	// end inline asm
	// begin inline asm
	{	
ld.global.cg.u64 %rd48241, [%rd48239];
	}
	// end inline asm
	// begin inline asm
	{	
ld.global.cg.u64 %rd48243, [%rd48241];
	}
	// end inline asm
	// begin inline asm
	{	
ld.global.cg.u64 %rd48245, [%rd48243];
	}
	// end inline asm
	// begin inline asm
	{	
ld.global.cg.u64 %rd48247, [%rd48245];
	}
	// end inline asm
	// begin inline asm
	{	
ld.global.cg.u64 %rd48249, [%rd48247];
	}
	// end inline asm
	// begin inline asm
	{	
ld.global.cg.u64 %rd48251, [%rd48249];
	}
	// end inline asm
	// begin inline asm
	{	
ld.global.cg.u64 %rd48253, [%rd48251];
	}
	// end inline asm
	// begin inline asm
	{	
ld.global.cg.u64 %rd48255, [%rd48253];
	}
	// end inline asm
	// begin inline asm
	{	
ld.global.cg.u64 %rd48257, [%rd48255];
	}
	// end inline asm
	// begin inline asm
	{	
ld.global.cg.u64 %rd48259, [%rd48257];
	}
	// end inline asm
	// begin inline asm
	{	
ld.global.cg.u64 %rd48261, [%rd48259];
	}
	// end inline asm
	// begin inline asm
	{	
ld.global.cg.u64 %rd48263, [%rd48261];
	}
	// end inline asm
	// begin inline asm
	{	
ld.global.cg.u64 %rd48265, [%rd48263];
	}
	// end inline asm
	// begin inline asm
	{	
ld.global.cg.u64 %rd48267, [%rd48265];
	}
	// end inline asm
	// begin inline asm
	{	
ld.global.cg.u64 %rd48269, [%rd48267];
	}
	// end inline asm
	// begin inline asm
	{	
ld.global.cg.u64 %rd48271, [%rd48269];
	}
	// end inline asm
	// begin inline asm
	{	
ld.global.cg.u64 %rd48273, [%rd48271];
	}
	// end inline asm
	// begin inline asm
	{	
ld.global.cg.u64 %rd48275, [%rd48273];
	}
	// end inline asm
	// begin inline asm
	{	
ld.global.cg.u64 %rd48277, [%rd48275];
	}
	// end inline asm
	// begin inline asm
	{	
ld.global.cg.u64 %rd48279, [%rd48277];
	}
	// end inline asm
	// begin inline asm
	{	
ld.global.cg.u64 %rd48281, [%rd48279];
	}
	// end inline asm
	// begin inline asm
	{	
ld.global.cg.u64 %rd48283, [%rd48281];
	}
	// end inline asm
	// begin inline asm
	{	
ld.global.cg.u64 %rd48285, [%rd48283];
	}
	// end inline asm
	// begin inline asm
	{	
ld.global.cg.u64 %rd48287, [%rd48285];
	}
	// end inline asm
	// begin inline asm
	{	
ld.global.cg.u64 %rd48289, [%rd48287];
	}
	// end inline asm
	// begin inline asm
	{	
ld.global.cg.u64 %rd48291, [%rd48289];
	}
	// end inline asm
	// begin inline asm
	{	
ld.global.cg.u64 %rd48293, [%rd48291];
	}
	// end inline asm
	// begin inline asm
	{	
ld.global.cg.u64 %rd48295, [%rd48293];
	}
	// end inline asm
	// begin inline asm
	{	
ld.global.cg.u64 %rd48297, [%rd48295];
	}
	// end inline asm
	// begin inline asm
	{	
ld.global.cg.u64 %rd48299, [%rd48297];
	}
	// end inline asm
	// begin inline asm
	{	
ld.global.cg.u64 %rd48301, [%rd48299];
	}
	// end inline asm
	// begin inline asm
	{	
ld.global.cg.u64 %rd48303, [%rd48301];
	}
	// end inline asm
	// begin inline asm
	{	
ld.global.cg.u64 %rd48305, [%rd48303];
	}
	// end inline asm
	// begin inline asm
	{	
ld.global.cg.u64 %rd48307, [%rd48305];
	}
	// end inline asm
	// begin inline asm
	{	
ld.global.cg.u64 %rd48309, [%rd48307];
	}
	// end inline asm
	// begin inline asm
	{	
ld.global.cg.u64 %rd48311, [%rd48309];
	}
	// end inline asm
	// begin inline asm
	{	
ld.global.cg.u64 %rd48313, [%rd48311];
	}
	// end inline asm
	// begin inline asm
	{	
ld.global.cg.u64 %rd48315, [%rd48313];
	}
	// end inline asm
	// begin inline asm
	{	
ld.global.cg.u64 %rd48317, [%rd48315];
	}
	// end inline asm
	// begin inline asm
	{	
ld.global.cg.u64 %rd48319, [%rd48317];
	}
	// end inline asm
	// begin inline asm
	{	
ld.global.cg.u64 %rd48321, [%rd48319];
	}
	// end inline asm
	// begin inline asm
	{	
ld.global.cg.u64 %rd48323, [%rd48321];
	}
	// end inline asm
	// begin inline asm
	{	
ld.global.cg.u64 %rd48325, [%rd48323];
	}
	// end inline asm
	// begin inline asm
	{	
ld.global.cg.u64 %rd48327, [%rd48325];
	}
	// end inline asm
	// begin inline asm
	{	
ld.global.cg.u64 %rd48329, [%rd48327];
	}
	// end inline asm
	// begin inline asm
	{	
ld.global.cg.u64 %rd48331, [%rd48329];
	}
	// end inline asm
	// begin inline asm
	{	
ld.global.cg.u64 %rd48333, [%rd48331];
	}
	// end inline asm
	// begin inline asm
	{	
ld.global.cg.u64 %rd48335, [%rd48333];
	}
	// end inline asm
	// begin inline asm
	{	
ld.global.cg.u64 %rd48337, [%rd48335];
	}
	// end inline asm
	// begin inline asm
	{	
ld.global.cg.u64 %rd48339, [%rd48337];
	}
	// end inline asm
	// begin inline asm
	{	
ld.global.cg.u64 %rd48341, [%rd48339];
	}
	// end inline asm
	// begin inline asm
	{	
ld.global.cg.u64 %rd48343, [%rd48341];
	}
	// end inline asm
	// begin inline asm
	{	
ld.global.cg.u64 %rd48345, [%rd48343];
	}
	// end inline asm
	// begin inline asm
	{	
ld.global.cg.u64 %rd48347, [%rd48345];
	}
	// end inline asm
	// begin inline asm
	{	
ld.global.cg.u64 %rd48349, [%rd48347];
	}
	// end inline asm
	// begin inline asm
	{	
ld.global.cg.u64 %rd48351, [%rd48349];
	}
	// end inline asm
	// begin inline asm
	{	
ld.global.cg.u64 %rd48353, [%rd48351];
	}
	// end inline asm
	// begin inline asm
	{	
ld.global.cg.u64 %rd48355, [%rd48353];
	}
	// end inline asm
	// begin inline asm
	{	
ld.global.cg.u64 %rd48357, [%rd48355];
	}
	// end inline asm
	// begin inline asm
	{	
ld.global.cg.u64 %rd48359, [%rd48357];
	}
	// end inline asm
	// begin inline asm
	{	
ld.global.cg.u64 %rd48361, [%rd48359];
	}
	// end inline asm
	// begin inline asm
	{	
ld.global.cg.u64 %rd48363, [%rd48361];
	}
	// end inline asm
	// begin inline asm
	{	
ld.global.cg.u64 %rd48365, [%rd48363];
	}
	// end inline asm
	// begin inline asm
	{	
ld.global.cg.u64 %rd48367, [%rd48365];
	}
	// end inline asm
	// begin inline asm
	{	
ld.global.cg.u64 %rd48369, [%rd48367];
	}
	// end inline asm
	// begin inline asm
	{	
ld.global.cg.u64 %rd48371, [%rd48369];
	}
	// end inline asm
	// begin inline asm
	{	
ld.global.cg.u64 %rd48373, [%rd48371];
	}
	// end inline asm
	// begin inline asm
	{	
ld.global.cg.u64 %rd48375, [%rd48373];
	}
	// end inline asm
	// begin inline asm
	{	
ld.global.cg.u64 %rd48377, [%rd48375];
	}
	// end inline asm
	// begin inline asm
	{	
ld.global.cg.u64 %rd48379, [%rd48377];
	}
	// end inline asm
	// begin inline asm
	{	
ld.global.cg.u64 %rd48381, [%rd48379];
	}
	// end inline asm
	// begin inline asm
	{	
ld.global.cg.u64 %rd48383, [%rd48381];
	}
	// end inline asm
	// begin inline asm
	{	
ld.global.cg.u64 %rd48385, [%rd48383];
	}
	// end inline asm
	// begin inline asm
	{	
ld.global.cg.u64 %rd48387, [%rd48385];
	}
	// end inline asm
	// begin inline asm
	{	
ld.global.cg.u64 %rd48389, [%rd48387];
	}
	// end inline asm
	// begin inline asm
	{	
ld.global.cg.u64 %rd48391, [%rd48389];
	}
	// end inline asm
	// begin inline asm
	{	
ld.global.cg.u64 %rd48393, [%rd48391];
	}
	// end inline asm
	// begin inline asm
	{	
ld.global.cg.u64 %rd48395, [%rd48393];
	}
	// end inline asm
	// begin inline asm
	{	
ld.global.cg.u64 %rd48397, [%rd48395];
	}
	// end inline asm
	// begin inline asm
	{	
ld.global.cg.u64 %rd48399, [%rd48397];
	}
	// end inline asm
	// begin inline asm
	{	
ld.global.cg.u64 %rd48401, [%rd48399];
	}
	// end inline asm
	// begin inline asm
	{	
ld.global.cg.u64 %rd48403, [%rd48401];
	}
	// end inline asm
	// begin inline asm
	{	
ld.global.cg.u64 %rd48405, [%rd48403];
	}
	// end inline asm
	// begin inline asm
	{	
ld.global.cg.u64 %rd48407, [%rd48405];
	}
	// end inline asm
	// begin inline asm
	{	
ld.global.cg.u64 %rd48409, [%rd48407];
	}
	// end inline asm
	// begin inline asm
	{	
ld.global.cg.u64 %rd48411, [%rd48409];
	}
	// end inline asm
	// begin inline asm
	{	
ld.global.cg.u64 %rd48413, [%rd48411];
	}
	// end inline asm
	// begin inline asm
	{	
ld.global.cg.u64 %rd48415, [%rd48413];
	}
	// end inline asm
	// begin inline asm
	{	
ld.global.cg.u64 %rd48417, [%rd48415];
	}
	// end inline asm
	// begin inline asm
	{	
ld.global.cg.u64 %rd48419, [%rd48417];
	}
	// end inline asm
	// begin inline asm
	{	
ld.global.cg.u64 %rd48421, [%rd48419];
	}
	// end inline asm
	// begin inline asm
	{	
ld.global.cg.u64 %rd48423, [%rd48421];
	}
	// end inline asm
	// begin inline asm
	{	
ld.global.cg.u64 %rd48425, [%rd48423];
	}
	// end inline asm
	// begin inline asm
	{	
ld.global.cg.u64 %rd48427, [%rd48425];
	}
	// end inline asm
	// begin inline asm
	{	
ld.global.cg.u64 %rd48429, [%rd48427];
	}
	// end inline asm
	// begin inline asm
	{	
ld.global.cg.u64 %rd48431, [%rd48429];
	}
	// end inline asm
	// begin inline asm
	{	
ld.global.cg.u64 %rd48433, [%rd48431];
	}
	// end inline asm
	// begin inline asm
	{	
ld.global.cg.u64 %rd48435, [%rd48433];
	}
	// end inline asm
	// begin inline asm
	{	
ld.global.cg.u64 %rd48437, [%rd48435];
	}
	// end inline asm
	// begin inline asm
	{	
ld.global.cg.u64 %rd48439, [%rd48437];
	}
	// end inline asm
	// begin inline asm
	{	
ld.global.cg.u64 %rd48441, [%rd48439];
	}
	// end inline asm
	// begin inline asm
	{	
ld.global.cg.u64 %rd48443, [%rd48441];
	}
	// end inline asm
	// begin inline asm
	{	
ld.global.cg.u64 %rd48445, [%rd48443];
	}
	// end inline asm
	// begin inline asm
	{	
ld.global.cg.u64 %rd48447, [%rd48445];
	}
	// end inline asm
	// begin inline asm
	{	
ld.global.cg.u64 %rd48449, [%rd48447];
	}
	// end inline asm
	// begin inline asm
	{	
ld.global.cg.u64 %rd48451, [%rd48449];
	}
	// end inline asm
	// begin inline asm
	{	
ld.global.cg.u64 %rd48453, [%rd48451];
	}
	// end inline asm
	// begin inline asm
	{	
ld.global.cg.u64 %rd48455, [%rd48453];
	}
	// end inline asm
	// begin inline asm
	{	
ld.global.cg.u64 %rd48457, [%rd48455];
	}
	// end inline asm
	// begin inline asm
	{	
ld.global.cg.u64 %rd48459, [%rd48457];
	}
	// end inline asm
	// begin inline asm
	{	
ld.global.cg.u64 %rd48461, [%rd48459];
	}
	// end inline asm
	// begin inline asm
	{	
ld.global.cg.u64 %rd48463, [%rd48461];
	}
	// end inline asm
	// begin inline asm
	{	
ld.global.cg.u64 %rd48465, [%rd48463];
	}
	// end inline asm
	// begin inline asm
	{	
ld.global.cg.u64 %rd48467, [%rd48465];
	}
	// end inline asm
	// begin inline asm
	{	
ld.global.cg.u64 %rd48469, [%rd48467];
	}
	// end inline asm
	// begin inline asm
	{	
ld.global.cg.u64 %rd48471, [%rd48469];
	}
	// end inline asm
	// begin inline asm
	{	
ld.global.cg.u64 %rd48473, [%rd48471];
	}
	// end inline asm
	// begin inline asm
	{	
ld.global.cg.u64 %rd48475, [%rd48473];
	}
	// end inline asm
	// begin inline asm
	{	
ld.global.cg.u64 %rd48477, [%rd48475];
	}
	// end inline asm
	// begin inline asm
	{	
ld.global.cg.u64 %rd48479, [%rd48477];
	}
	// end inline asm
	// begin inline asm
	{	
ld.global.cg.u64 %rd48481, [%rd48479];
	}
	// end inline asm
	// begin inline asm
	{	
ld.global.cg.u64 %rd48483, [%rd48481];
	}
	// end inline asm
	// begin inline asm
	{	
ld.global.cg.u64 %rd48485, [%rd48483];
	}
	// end inline asm
	// begin inline asm
	{	
ld.global.cg.u64 %rd48487, [%rd48485];
	}
	// end inline asm
	// begin inline asm
	{	
ld.global.cg.u64 %rd48489, [%rd48487];
	}
	// end inline asm
	// begin inline asm
	{	
ld.global.cg.u64 %rd48491, [%rd48489];
	}
	// end inline asm
	// begin inline asm
	{	
ld.global.cg.u64 %rd48493, [%rd48491];
	}
	// end inline asm
	// begin inline asm
	{	
ld.global.cg.u64 %rd48495, [%rd48493];
	}
	// end inline asm
	// begin inline asm
	{	
ld.global.cg.u64 %rd48497, [%rd48495];
	}
	// end inline asm
	// begin inline asm
	{	
ld.global.cg.u64 %rd48499, [%rd48497];
	}
	// end inline asm
	// begin inline asm
	{	
ld.global.cg.u64 %rd48501, [%rd48499];
	}
	// end inline asm
	// begin inline asm
	{	
ld.global.cg.u64 %rd48503, [%rd48501];
	}
	// end inline asm
	// begin inline asm
	{	
ld.global.cg.u64 %rd48505, [%rd48503];
	}
	// end inline asm
	// begin inline asm
	{	
ld.global.cg.u64 %rd48507, [%rd48505];
	}
	// end inline asm
	// begin inline asm
	{	
ld.global.cg.u64 %rd48509, [%rd48507];
	}
	// end inline asm
	// begin inline asm
	{	
ld.global.cg.u64 %rd48511, [%rd48509];
	}
	// end inline asm
	// begin inline asm
	{	
ld.global.cg.u64 %rd48513, [%rd48511];
	}
	// end inline asm
	// begin inline asm
	{	
ld.global.cg.u64 %rd48515, [%rd48513];
	}
	// end inline asm
	// begin inline asm
	{	
ld.global.cg.u64 %rd48517, [%rd48515];
	}
	// end inline asm
	// begin inline asm
	{	
ld.global.cg.u64 %rd48519, [%rd48517];
	}
	// end inline asm
	// begin inline asm
	{	
ld.global.cg.u64 %rd48521, [%rd48519];
	}
	// end inline asm
	// begin inline asm
	{	
ld.global.cg.u64 %rd48523, [%rd48521];
	}
	// end inline asm
	// begin inline asm
	{	
ld.global.cg.u64 %rd48525, [%rd48523];
	}
	// end inline asm
	// begin inline asm
	{	
ld.global.cg.u64 %rd48527, [%rd48525];
	}
	// end inline asm
	// begin inline asm
	{	
ld.global.cg.u64 %rd48529, [%rd48527];
	}
	// end inline asm
	// begin inline asm
	{	
ld.global.cg.u64 %rd48531, [%rd48529];
	}
	// end inline asm
	// begin inline asm
	{	
ld.global.cg.u64 %rd48533, [%rd48531];
	}
	// end inline asm
	// begin inline asm
	{	
ld.global.cg.u64 %rd48535, [%rd48533];
	}
	// end inline asm
	// begin inline asm
	{	
ld.global.cg.u64 %rd48537, [%rd48535];
	}
	// end inline asm
	// begin inline asm
	{	
ld.global.cg.u64 %rd48539, [%rd48537];
	}
	// end inline asm
	// begin inline asm
	{	
ld.global.cg.u64 %rd48541, [%rd48539];
	}
	// end inline asm
	// begin inline asm
	{	
ld.global.cg.u64 %rd48543, [%rd48541];
	}
	// end inline asm
	// begin inline asm
	{	
ld.global.cg.u64 %rd48545, [%rd48543];
	}
	// end inline asm
	// begin inline asm
	{	
ld.global.cg.u64 %rd48547, [%rd48545];
	}
	// end inline asm
	// begin inline asm
	{	
ld.global.cg.u64 %rd48549, [%rd48547];
	}
	// end inline asm
	// begin inline asm
	{	
ld.global.cg.u64 %rd48551, [%rd48549];
	}
	// end inline asm
	// begin inline asm
	{	
ld.global.cg.u64 %rd48553, [%rd48551];
	}
	// end inline asm
	// begin inline asm
	{	
ld.global.cg.u64 %rd48555, [%rd48553];
	}
	// end inline asm
	// begin inline asm
	{	
ld.global.cg.u64 %rd48557, [%rd48555];
	}
	// end inline asm
	// begin inline asm
	{	
ld.global.cg.u64 %rd48559, [%rd48557];
	}
	// end inline asm
	// begin inline asm
	{	
ld.global.cg.u64 %rd48561, [%rd48559];
	}
	// end inline asm
	// begin inline asm
	{	
ld.global.cg.u64 %rd48563, [%rd48561];
	}
	// end inline asm
	// begin inline asm
	{	
ld.global.cg.u64 %rd48565, [%rd48563];
	}
	// end inline asm
	// begin inline asm
	{	
ld.global.cg.u64 %rd48567, [%rd48565];
	}
	// end inline asm
	// begin inline asm
	{	
ld.global.cg.u64 %rd48569, [%rd48567];
	}
	// end inline asm
	// begin inline asm
	{	
ld.global.cg.u64 %rd48571, [%rd48569];
	}
	// end inline asm
	// begin inline asm
	{	
ld.global.cg.u64 %rd48573, [%rd48571];
	}
	// end inline asm
	// begin inline asm
	{	
ld.global.cg.u64 %rd48575, [%rd48573];
	}
	// end inline asm
	// begin inline asm
	{	
ld.global.cg.u64 %rd48577, [%rd48575];
	}
	// end inline asm
	// begin inline asm
	{	
ld.global.cg.u64 %rd48579, [%rd48577];
	}
	// end inline asm
	// begin inline asm
	{	
ld.global.cg.u64 %rd48581, [%rd48579];
	}
	// end inline asm
	// begin inline asm
	{	
ld.global.cg.u64 %rd48583, [%rd48581];
	}
	// end inline asm
	// begin inline asm
	{	
ld.global.cg.u64 %rd48585, [%rd48583];
	}
	// end inline asm
	// begin inline asm
	{	
ld.global.cg.u64 %rd48587, [%rd48585];
	}
	// end inline asm
	// begin inline asm
	{	
ld.global.cg.u64 %rd48589, [%rd48587];
	}
	// end inline asm
	// begin inline asm
	{	
ld.global.cg.u64 %rd48591, [%rd48589];
	}
	// end inline asm
	// begin inline asm
	{	
ld.global.cg.u64 %rd48593, [%rd48591];
	}
	// end inline asm
	// begin inline asm
	{	
ld.global.cg.u64 %rd48595, [%rd48593];
	}
	// end inline asm
	// begin inline asm
	{	
ld.global.cg.u64 %rd48597, [%rd48595];
	}
	// end inline asm
	// begin inline asm
	{	
ld.global.cg.u64 %rd48599, [%rd48597];
	}
	// end inline asm
	// begin inline asm
	{	
ld.global.cg.u64 %rd48601, [%rd48599];
	}
	// end inline asm
	// begin inline asm
	{	
ld.global.cg.u64 %rd48603, [%rd48601];
	}
	// end inline asm
	// begin inline asm
	{	
ld.global.cg.u64 %rd48605, [%rd48603];
	}
	// end inline asm
	// begin inline asm
	{	
ld.global.cg.u64 %rd48607, [%rd48605];
	}
	// end inline asm
	// begin inline asm
	{	
ld.global.cg.u64 %rd48609, [%rd48607];
	}
	// end inline asm
	// begin inline asm
	{	
ld.global.cg.u64 %rd48611, [%rd48609];
	}
	// end inline asm
	// begin inline asm
	{	
ld.global.cg.u64 %rd48613, [%rd48611];
	}
	// end inline asm
	// begin inline asm
	{	
ld.global.cg.u64 %rd48615, [%rd48613];
	}
	// end inline asm
	// begin inline asm
	{	
ld.global.cg.u64 %rd48617, [%rd48615];
	}
	// end inline asm
	// begin inline asm
	{	
ld.global.cg.u64 %rd48619, [%rd48617];
	}
	// end inline asm
	// begin inline asm
	{	
ld.global.cg.u64 %rd48621, [%rd48619];
	}
	// end inline asm
	// begin inline asm
	{	
ld.global.cg.u64 %rd48623, [%rd48621];
	}
	// end inline asm
	// begin inline asm
	{	
ld.global.cg.u64 %rd48625, [%rd48623];
	}
	// end inline asm
	// begin inline asm
	{	
ld.global.cg.u64 %rd48627, [%rd48625];
	}
	// end inline asm
	// begin inline asm
	{	
ld.global.cg.u64 %rd48629, [%rd48627];
	}
	// end inline asm
	// begin inline asm
	{	
ld.global.cg.u64 %rd48631, [%rd48629];
	}
	// end inline asm
	// begin inline asm
	{	
ld.global.cg.u64 %rd48633, [%rd48631];
	}
	// end inline asm
	// begin inline asm
	{	
ld.global.cg.u64 %rd48635, [%rd48633];
	}
	// end inline asm
	// begin inline asm
	{	
ld.global.cg.u64 %rd48637, [%rd48635];
	}
	// end inline asm
	// begin inline asm
	{	
ld.global.cg.u64 %rd48639, [%rd48637];
	}
	// end inline asm
	// begin inline asm
	{	
ld.global.cg.u64 %rd48641, [%rd48639];
	}
	// end inline asm
	// begin inline asm
	{	
ld.global.cg.u64 %rd48643, [%rd48641];
	}
	// end inline asm
	// begin inline asm
	{	
ld.global.cg.u64 %rd48645, [%rd48643];
	}
	// end inline asm
	// begin inline asm
	{	
ld.global.cg.u64 %rd48647, [%rd48645];
	}
	// end inline asm
	// begin inline asm
	{	
ld.global.cg.u64 %rd48649, [%rd48647];
	}
	// end inline asm
	// begin inline asm
	{	
ld.global.cg.u64 %rd48651, [%rd48649];
	}
	// end inline asm
	// begin inline asm
	{	
ld.global.cg.u64 %rd48653, [%rd48651];
	}
	// end inline asm
	// begin inline asm
	{	
ld.global.cg.u64 %rd48655, [%rd48653];
	}
	// end inline asm
	// begin inline asm
	{	
ld.global.cg.u64 %rd48657, [%rd48655];
	}
	// end inline asm
	// begin inline asm
	{	
ld.global.cg.u64 %rd48659, [%rd48657];
	}
	// end inline asm
	// begin inline asm
	{	
ld.global.cg.u64 %rd48661, [%rd48659];
	}
	// end inline asm
	// begin inline asm
	{	
ld.global.cg.u64 %rd48663, [%rd48661];
	}
	// end inline asm
	// begin inline asm
	{	
ld.global.cg.u64 %rd48665, [%rd48663];
	}
	// end inline asm
	// begin inline asm
	{	
ld.global.cg.u64 %rd48667, [%rd48665];
	}
	// end inline asm
	// begin inline asm
	{	
ld.global.cg.u64 %rd48669, [%rd48667];
	}
	// end inline asm
	// begin inline asm
	{	
ld.global.cg.u64 %rd48671, [%rd48669];
	}
	// end inline asm
	// begin inline asm
	{	
ld.global.cg.u64 %rd48673, [%rd48671];
	}
	// end inline asm
	// begin inline asm
	{	
ld.global.cg.u64 %rd48675, [%rd48673];
	}
	// end inline asm
	// begin inline asm
	{	
ld.global.cg.u64 %rd48677, [%rd48675];
	}
	// end inline asm
	// begin inline asm
	{	
ld.global.cg.u64 %rd48679, [%rd48677];
	}
	// end inline asm
	// begin inline asm
	{	
ld.global.cg.u64 %rd48681, [%rd48679];
	}
	// end inline asm
	// begin inline asm
	{	
ld.global.cg.u64 %rd48683, [%rd48681];
	}
	// end inline asm
	// begin inline asm
	{	
ld.global.cg.u64 %rd48685, [%rd48683];
	}
	// end inline asm
	// begin inline asm
	{	
ld.global.cg.u64 %rd48687, [%rd48685];
	}
	// end inline asm
	// begin inline asm
	{	
ld.global.cg.u64 %rd48689, [%rd48687];
	}
	// end inline asm
	// begin inline asm
	{	
ld.global.cg.u64 %rd48691, [%rd48689];
	}
	// end inline asm
	// begin inline asm
	{	
ld.global.cg.u64 %rd48693, [%rd48691];
	}
	// end inline asm
	// begin inline asm
	{	
ld.global.cg.u64 %rd48695, [%rd48693];
	}
	// end inline asm
	// begin inline asm
	{	
ld.global.cg.u64 %rd48697, [%rd48695];
	}
	// end inline asm
	// begin inline asm
	{	
ld.global.cg.u64 %rd48699, [%rd48697];
	}
	// end inline asm
	// begin inline asm
	{	
ld.global.cg.u64 %rd48701, [%rd48699];
	}
	// end inline asm
	// begin inline asm
	{	
ld.global.cg.u64 %rd48703, [%rd48701];
	}
	// end inline asm
	// begin inline asm
	{	
ld.global.cg.u64 %rd48705, [%rd48703];
	}
	// end inline asm
	// begin inline asm
	{	
ld.global.cg.u64 %rd48707, [%rd48705];
	}
	// end inline asm
	// begin inline asm
	{	
ld.global.cg.u64 %rd48709, [%rd48707];
	}
	// end inline asm
	// begin inline asm
	{	
ld.global.cg.u64 %rd48711, [%rd48709];
	}
	// end inline asm
	// begin inline asm
	{	
ld.global.cg.u64 %rd48713, [%rd48711];
	}
	// end inline asm
	// begin inline asm
	{	
ld.global.cg.u64 %rd48715, [%rd48713];
	}
	// end inline asm
	// begin inline asm
	{	
ld.global.cg.u64 %rd48717, [%rd48715];
	}
	// end inline asm
	// begin inline asm
	{	
ld.global.cg.u64 %rd48719, [%rd48717];
	}
	// end inline asm
	// begin inline asm
	{	
ld.global.cg.u64 %rd48721, [%rd48719];
	}
	// end inline asm
	// begin inline asm
	{	
ld.global.cg.u64 %rd48723, [%rd48721];
	}
	// end inline asm
	// begin inline asm
	{	
ld.global.cg.u64 %rd48725, [%rd48723];
	}
	// end inline asm
	// begin inline asm
	{	
ld.global.cg.u64 %rd48727, [%rd48725];
	}
	// end inline asm
	// begin inline asm
	{	
ld.global.cg.u64 %rd48729, [%rd48727];
	}
	// end inline asm
	// begin inline asm
	{	
ld.global.cg.u64 %rd48731, [%rd48729];
	}
	// end inline asm
	// begin inline asm
	{	
ld.global.cg.u64 %rd48733, [%rd48731];
	}
	// end inline asm
	// begin inline asm
	{	
ld.global.cg.u64 %rd48735, [%rd48733];
	}
	// end inline asm
	// begin inline asm
	{	
ld.global.cg.u64 %rd48737, [%rd48735];
	}
	// end inline asm
	// begin inline asm
	{	
ld.global.cg.u64 %rd48739, [%rd48737];
	}
	// end inline asm
	// begin inline asm
	{	
ld.global.cg.u64 %rd48741, [%rd48739];
	}
	// end inline asm
	// begin inline asm
	{	
ld.global.cg.u64 %rd48743, [%rd48741];
	}
	// end inline asm
	// begin inline asm
	{	
ld.global.cg.u64 %rd48745, [%rd48743];
	}
	// end inline asm
	// begin inline asm
	{	
ld.global.cg.u64 %rd48747, [%rd48745];
	}
	// end inline asm
	// begin inline asm
	{	
ld.global.cg.u64 %rd48749, [%rd48747];
	}
	// end inline asm
	// begin inline asm
	{	
ld.global.cg.u64 %rd48751, [%rd48749];
	}
	// end inline asm
	// begin inline asm
	{	
ld.global.cg.u64 %rd48753, [%rd48751];
	}
	// end inline asm
	// begin inline asm
	{	
ld.global.cg.u64 %rd48755, [%rd48753];
	}
	// end inline asm
	// begin inline asm
	{	
ld.global.cg.u64 %rd48757, [%rd48755];
	}
	// end inline asm
	// begin inline asm
	{	
ld.global.cg.u64 %rd48759, [%rd48757];
	}
	// end inline asm
	// begin inline asm
	{	
ld.global.cg.u64 %rd48761, [%rd48759];
	}
	// end inline asm
	// begin inline asm
	{	
ld.global.cg.u64 %rd48763, [%rd48761];
	}
	// end inline asm
	// begin inline asm
	{	
ld.global.cg.u64 %rd48765, [%rd48763];
	}
	// end inline asm
	// begin inline asm
	{	
ld.global.cg.u64 %rd48767, [%rd48765];
	}
	// end inline asm
	// begin inline asm
	{	
ld.global.cg.u64 %rd48769, [%rd48767];
	}
	// end inline asm
	// begin inline asm
	{	
ld.global.cg.u64 %rd48771, [%rd48769];
	}
	// end inline asm
	// begin inline asm
	{	
ld.global.cg.u64 %rd48773, [%rd48771];
	}
	// end inline asm
	// begin inline asm
	{	
ld.global.cg.u64 %rd48775, [%rd48773];
	}
	// end inline asm
	// begin inline asm
	{	
ld.global.cg.u64 %rd48777, [%rd48775];
	}
	// end inline asm
	// begin inline asm
	{	
ld.global.cg.u64 %rd48779, [%rd48777];
	}
	// end inline asm
	// begin inline asm
	{	
ld.global.cg.u64 %rd48781, [%rd48779];
	}
	// end inline asm
	// begin inline asm
	{	
ld.global.cg.u64 %rd48783, [%rd48781];
	}
	// end inline asm
	// begin inline asm
	{	
ld.global.cg.u64 %rd48785, [%rd48783];
	}
	// end inline asm
	// begin inline asm
	{	
ld.global.cg.u64 %rd48787, [%rd48785];
	}
	// end inline asm
	// begin inline asm
	{	
ld.global.cg.u64 %rd48789, [%rd48787];
	}
	// end inline asm
	// begin inline asm
	{	
ld.global.cg.u64 %rd48791, [%rd48789];
	}
	// end inline asm
	// begin inline asm
	{	
ld.global.cg.u64 %rd48793, [%rd48791];
	}
	// end inline asm
	// begin inline asm
	{	
ld.global.cg.u64 %rd48795, [%rd48793];
	}
	// end inline asm
	// begin inline asm
	{	
ld.global.cg.u64 %rd48797, [%rd48795];
	}
	// end inline asm
	// begin inline asm
	{	
ld.global.cg.u64 %rd48799, [%rd48797];
	}
	// end inline asm
	// begin inline asm
	{	
ld.global.cg.u64 %rd48801, [%rd48799];
	}
	// end inline asm
	// begin inline asm
	{	
ld.global.cg.u64 %rd48803, [%rd48801];
	}
	// end inline asm
	// begin inline asm
	{	
ld.global.cg.u64 %rd48805, [%rd48803];
	}
	// end inline asm
	// begin inline asm
	{	
ld.global.cg.u64 %rd48807, [%rd48805];
	}
	// end inline asm
	// begin inline asm
	{	
ld.global.cg.u64 %rd48809, [%rd48807];
	}
	// end inline asm
	// begin inline asm
	{	
ld.global.cg.u64 %rd48811, [%rd48809];
	}
	// end inline asm
	// begin inline asm
	{	
ld.global.cg.u64 %rd48813, [%rd48811];
	}
	// end inline asm
	// begin inline asm
	{	
ld.global.cg.u64 %rd48815, [%rd48813];
	}
	// end inline asm
	// begin inline asm
	{	
ld.global.cg.u64 %rd48817, [%rd48815];
	}
	// end inline asm
	// begin inline asm
	{	
ld.global.cg.u64 %rd48819, [%rd48817];
	}
	// end inline asm
	// begin inline asm
	{	
ld.global.cg.u64 %rd48821, [%rd48819];
	}
	// end inline asm
	// begin inline asm
	{	
ld.global.cg.u64 %rd48823, [%rd48821];
	}
	// end inline asm
	// begin inline asm
	{	
ld.global.cg.u64 %rd48825, [%rd48823];
	}
	// end inline asm
	// begin inline asm
	{	
ld.global.cg.u64 %rd48827, [%rd48825];
	}
	// end inline asm
	// begin inline asm
	{	
ld.global.cg.u64 %rd48829, [%rd48827];
	}
	// end inline asm
	// begin inline asm
	{	
ld.global.cg.u64 %rd48831, [%rd48829];
	}
	// end inline asm
	// begin inline asm
	{	
ld.global.cg.u64 %rd48833, [%rd48831];
	}
	// end inline asm
	// begin inline asm
	{	
ld.global.cg.u64 %rd48835, [%rd48833];
	}
	// end inline asm
	// begin inline asm
	{	
ld.global.cg.u64 %rd48837, [%rd48835];
	}
	// end inline asm
	// begin inline asm
	{	
ld.global.cg.u64 %rd48839, [%rd48837];
	}
	// end inline asm
	// begin inline asm
	{	
ld.global.cg.u64 %rd48841, [%rd48839];
	}
	// end inline asm
	// begin inline asm
	{	
ld.global.cg.u64 %rd48843, [%rd48841];
	}
	// end inline asm
	// begin inline asm
	{	
ld.global.cg.u64 %rd48845, [%rd48843];
	}
	// end inline asm
	// begin inline asm
	{	
ld.global.cg.u64 %rd48847, [%rd48845];
	}
	// end inline asm
	// begin inline asm
	{	
ld.global.cg.u64 %rd48849, [%rd48847];
	}
	// end inline asm
	// begin inline asm
	{	
ld.global.cg.u64 %rd48851, [%rd48849];
	}
	// end inline asm
	// begin inline asm
	{	
ld.global.cg.u64 %rd48853, [%rd48851];
	}
	// end inline asm
	// begin inline asm
	{	
ld.global.cg.u64 %rd48855, [%rd48853];
	}
	// end inline asm
	// begin inline asm
	{	
ld.global.cg.u64 %rd48857, [%rd48855];
	}
	// end inline asm
	// begin inline asm
	{	
ld.global.cg.u64 %rd48859, [%rd48857];
	}
	// end inline asm
	// begin inline asm
	{	
ld.global.cg.u64 %rd48861, [%rd48859];
	}
	// end inline asm
	// begin inline asm
	{	
ld.global.cg.u64 %rd48863, [%rd48861];
	}
	// end inline asm
	// begin inline asm
	{	
ld.global.cg.u64 %rd48865, [%rd48863];
	}
	// end inline asm
	// begin inline asm
	{	
ld.global.cg.u64 %rd48867, [%rd48865];
	}
	// end inline asm
	// begin inline asm
	{	
ld.global.cg.u64 %rd48869, [%rd48867];
	}
	// end inline asm
	// begin inline asm
	{	
ld.global.cg.u64 %rd48871, [%rd48869];
	}
	// end inline asm
	// begin inline asm
	{	
ld.global.cg.u64 %rd48873, [%rd48871];
	}
	// end inline asm
	// begin inline asm
	{	
ld.global.cg.u64 %rd48875, [%rd48873];
	}
	// end inline asm
	// begin inline asm
	{	
ld.global.cg.u64 %rd48877, [%rd48875];
	}
	// end inline asm
	// begin inline asm
	{	
ld.global.cg.u64 %rd48879, [%rd48877];
	}
	// end inline asm
	// begin inline asm
	{	
ld.global.cg.u64 %rd48881, [%rd48879];
	}
	// end inline asm
	// begin inline asm
	{	
ld.global.cg.u64 %rd48883, [%rd48881];
	}
	// end inline asm
	// begin inline asm
	{	
ld.global.cg.u64 %rd48885, [%rd48883];
	}
	// end inline asm
	// begin inline asm
	{	
ld.global.cg.u64 %rd48887, [%rd48885];
	}
	// end inline asm
	// begin inline asm
	{	
ld.global.cg.u64 %rd48889, [%rd48887];
	}
	// end inline asm
	// begin inline asm
	{	
ld.global.cg.u64 %rd48891, [%rd48889];
	}
	// end inline asm
	// begin inline asm
	{	
ld.global.cg.u64 %rd48893, [%rd48891];
	}
	// end inline asm
	// begin inline asm
	{	
ld.global.cg.u64 %rd48895, [%rd48893];
	}
	// end inline asm
	// begin inline asm
	{	
ld.global.cg.u64 %rd48897, [%rd48895];
	}
	// end inline asm
	// begin inline asm
	{	
ld.global.cg.u64 %rd48899, [%rd48897];
	}
	// end inline asm
	// begin inline asm
	{	
ld.global.cg.u64 %rd48901, [%rd48899];
	}
	// end inline asm
	// begin inline asm
	{	
ld.global.cg.u64 %rd48903, [%rd48901];
	}
	// end inline asm
	// begin inline asm
	{	
ld.global.cg.u64 %rd48905, [%rd48903];
	}
	// end inline asm
	// begin inline asm
	{	
ld.global.cg.u64 %rd48907, [%rd48905];
	}
	// end inline asm
	// begin inline asm
	{	
ld.global.cg.u64 %rd48909, [%rd48907];
	}
	// end inline asm
	// begin inline asm
	{	
ld.global.cg.u64 %rd48911, [%rd48909];
	}
	// end inline asm
	// begin inline asm
	{	
ld.global.cg.u64 %rd48913, [%rd48911];
	}
	// end inline asm
	// begin inline asm
	{	
ld.global.cg.u64 %rd48915, [%rd48913];
	}
	// end inline asm
	// begin inline asm
	{	
ld.global.cg.u64 %rd48917, [%rd48915];
	}
	// end inline asm
	// begin inline asm
	{	
ld.global.cg.u64 %rd48919, [%rd48917];
	}
	// end inline asm
	// begin inline asm
	{	
ld.global.cg.u64 %rd48921, [%rd48919];
	}
	// end inline asm
	// begin inline asm
	{	
ld.global.cg.u64 %rd48923, [%rd48921];
	}
	// end inline asm
	// begin inline asm
	{	
ld.global.cg.u64 %rd48925, [%rd48923];
	}
	// end inline asm
	// begin inline asm
	{	
ld.global.cg.u64 %rd48927, [%rd48925];
	}
	// end inline asm
	// begin inline asm
	{	
ld.global.cg.u64 %rd48929, [%rd48927];
	}
	// end inline asm
	// begin inline asm
	{	
ld.global.cg.u64 %rd48931, [%rd48929];
	}
	// end inline asm
	// begin inline asm
	{	
ld.global.cg.u64 %rd48933, [%rd48931];
	}
	// end inline asm
	// begin inline asm
	{	
ld.global.cg.u64 %rd48935, [%rd48933];
	}
	// end inline asm
	// begin inline asm
	{	
ld.global.cg.u64 %rd48937, [%rd48935];
	}
	// end inline asm
	// begin inline asm
	{	
ld.global.cg.u64 %rd48939, [%rd48937];
	}
	// end inline asm
	// begin inline asm
	{	
ld.global.cg.u64 %rd48941, [%rd48939];
	}
	// end inline asm
	// begin inline asm
	{	
ld.global.cg.u64 %rd48943, [%rd48941];
	}
	// end inline asm
	// begin inline asm
	{	
ld.global.cg.u64 %rd48945, [%rd48943];
	}
	// end inline asm
	// begin inline asm
	{	
ld.global.cg.u64 %rd48947, [%rd48945];
	}
	// end inline asm
	// begin inline asm
	{	
ld.global.cg.u64 %rd48949, [%rd48947];
	}
	// end inline asm
	// begin inline asm
	{	
ld.global.cg.u64 %rd48951, [%rd48949];
	}
	// end inline asm
	// begin inline asm
	{	
ld.global.cg.u64 %rd48953, [%rd48951];
	}
	// end inline asm
	// begin inline asm
	{	
ld.global.cg.u64 %rd48955, [%rd48953];
	}
	// end inline asm
	// begin inline asm
	{	
ld.global.cg.u64 %rd48957, [%rd48955];
	}
	// end inline asm
	// begin inline asm
	{	
ld.global.cg.u64 %rd48959, [%rd48957];
	}
	// end inline asm
	// begin inline asm
	{	
ld.global.cg.u64 %rd48961, [%rd48959];
	}
	// end inline asm
	// begin inline asm
	{	
ld.global.cg.u64 %rd48963, [%rd48961];
	}
	// end inline asm
	// begin inline asm
	{	
ld.global.cg.u64 %rd48965, [%rd48963];
	}
	// end inline asm
	// begin inline asm
	{	
ld.global.cg.u64 %rd48967, [%rd48965];
	}
	// end inline asm
	// begin inline asm
	{	
ld.global.cg.u64 %rd48969, [%rd48967];
	}
	// end inline asm
	// begin inline asm
	{	
ld.global.cg.u64 %rd48971, [%rd48969];
	}
	// end inline asm
	// begin inline asm
	{	
ld.global.cg.u64 %rd48973, [%rd48971];
	}
	// end inline asm
	// begin inline asm
	{	
ld.global.cg.u64 %rd48975, [%rd48973];
	}
	// end inline asm
	// begin inline asm
	{	
ld.global.cg.u64 %rd48977, [%rd48975];
	}
	// end inline asm
	// begin inline asm
	{	
ld.global.cg.u64 %rd48979, [%rd48977];
	}
	// end inline asm
	// begin inline asm
	{	
ld.global.cg.u64 %rd48981, [%rd48979];
	}
	// end inline asm
	// begin inline asm
	{	
ld.global.cg.u64 %rd48983, [%rd48981];
	}
	// end inline asm
	// begin inline asm
	{	
ld.global.cg.u64 %rd48985, [%rd48983];
	}
	// end inline asm
	// begin inline asm
	{	
ld.global.cg.u64 %rd48987, [%rd48985];
	}
	// end inline asm
	// begin inline asm
	{	
ld.global.cg.u64 %rd48989, [%rd48987];
	}
	// end inline asm
	// begin inline asm
	{	
ld.global.cg.u64 %rd48991, [%rd48989];
	}
	// end inline asm
	// begin inline asm
	{	
ld.global.cg.u64 %rd48993, [%rd48991];
	}
	// end inline asm
	// begin inline asm
	{	
ld.global.cg.u64 %rd48995, [%rd48993];
	}
	// end inline asm
	// begin inline asm
	{	
ld.global.cg.u64 %rd48997, [%rd48995];
	}
	// end inline asm
	// begin inline asm
	{	
ld.global.cg.u64 %rd48999, [%rd48997];
	}
	// end inline asm
	// begin inline asm
	{	
ld.global.cg.u64 %rd49001, [%rd48999];
	}
	// end inline asm
	// begin inline asm
	{	
ld.global.cg.u64 %rd49003, [%rd49001];
	}
	// end inline asm
	// begin inline asm
	{	
ld.global.cg.u64 %rd49005, [%rd49003];
	}
	// end inline asm
	// begin inline asm
	{	
ld.global.cg.u64 %rd49007, [%rd49005];
	}
	// end inline asm
	// begin inline asm
	{	
ld.global.cg.u64 %rd49009, [%rd49007];
	}
	// end inline asm
	// begin inline asm
	{	
ld.global.cg.u64 %rd49011, [%rd49009];
	}
	// end inline asm
	// begin inline asm
	{	
ld.global.cg.u64 %rd49013, [%rd49011];
	}
	// end inline asm
	// begin inline asm
	{	
ld.global.cg.u64 %rd49015, [%rd49013];
	}
	// end inline asm
	// begin inline asm
	{	
ld.global.cg.u64 %rd49017, [%rd49015];
	}
	// end inline asm
	// begin inline asm
	{	
ld.global.cg.u64 %rd49019, [%rd49017];
	}
	// end inline asm
	// begin inline asm
	{	
ld.global.cg.u64 %rd49021, [%rd49019];
	}
	// end inline asm
	// begin inline asm
	{	
ld.global.cg.u64 %rd49023, [%rd49021];
	}
	// end inline asm
	// begin inline asm
	{	
ld.global.cg.u64 %rd49025, [%rd49023];
	}
	// end inline asm
	// begin inline asm
	{	
ld.global.cg.u64 %rd49027, [%rd49025];
	}
	// end inline asm
	// begin inline asm
	{	
ld.global.cg.u64 %rd49029, [%rd49027];
	}
	// end inline asm
	// begin inline asm
	{	
ld.global.cg.u64 %rd49031, [%rd49029];
	}
	// end inline asm
	// begin inline asm
	{	
ld.global.cg.u64 %rd49033, [%rd49031];
	}
	// end inline asm
	// begin inline asm
	{	
ld.global.cg.u64 %rd49035, [%rd49033];
	}
	// end inline asm
	// begin inline asm
	{	
ld.global.cg.u64 %rd49037, [%rd49035];
	}
	// end inline asm
	// begin inline asm
	{	
ld.global.cg.u64 %rd49039, [%rd49037];
	}
	// end inline asm
	// begin inline asm
	{	
ld.global.cg.u64 %rd49041, [%rd49039];
	}
	// end inline asm
	// begin inline asm
	{	
ld.global.cg.u64 %rd49043, [%rd49041];
	}
	// end inline asm
	// begin inline asm
	{	
ld.global.cg.u64 %rd49045, [%rd49043];
	}
	// end inline asm
	// begin inline asm
	{	
ld.global.cg.u64 %rd49047, [%rd49045];
	}
	// end inline asm
	// begin inline asm
	{	
ld.global.cg.u64 %rd49049, [%rd49047];
	}
	// end inline asm
	// begin inline asm
	{	
ld.global.cg.u64 %rd49051, [%rd49049];
	}
	// end inline asm
	// begin inline asm
	{	
ld.global.cg.u64 %rd49053, [%rd49051];
	}
	// end inline asm
	// begin inline asm
	{	
ld.global.cg.u64 %rd49055, [%rd49053];
	}
	// end inline asm
	// begin inline asm
	{	
ld.global.cg.u64 %rd49057, [%rd49055];
	}
	// end inline asm
	// begin inline asm
	{	
ld.global.cg.u64 %rd49059, [%rd49057];
	}
	// end inline asm
	// begin inline asm
	{	
ld.global.cg.u64 %rd49061, [%rd49059];
	}
	// end inline asm
	// begin inline asm
	{	
ld.global.cg.u64 %rd49063, [%rd49061];
	}
	// end inline asm
	// begin inline asm
	{	
ld.global.cg.u64 %rd49065, [%rd49063];
	}
	// end inline asm
	// begin inline asm
	{	
ld.global.cg.u64 %rd49067, [%rd49065];
	}
	// end inline asm
	// begin inline asm
	{	
ld.global.cg.u64 %rd49069, [%rd49067];
	}
	// end inline asm
	// begin inline asm
	{	
ld.global.cg.u64 %rd49071, [%rd49069];
	}
	// end inline asm
	// begin inline asm
	{	
ld.global.cg.u64 %rd49073, [%rd49071];
	}
	// end inline asm
	// begin inline asm
	{	
ld.global.cg.u64 %rd49075, [%rd49073];
	}
	// end inline asm
	// begin inline asm
	{	
ld.global.cg.u64 %rd49077, [%rd49075];
	}
	// end inline asm
	// begin inline asm
	{	
ld.global.cg.u64 %rd49079, [%rd49077];
	}
	// end inline asm
	// begin inline asm
	{	
ld.global.cg.u64 %rd49081, [%rd49079];
	}
	// end inline asm
	// begin inline asm
	{	
ld.global.cg.u64 %rd49083, [%rd49081];
	}
	// end inline asm
	// begin inline asm
	{	
ld.global.cg.u64 %rd49085, [%rd49083];
	}
	// end inline asm
	// begin inline asm
	{	
ld.global.cg.u64 %rd49087, [%rd49085];
	}
	// end inline asm
	// begin inline asm
	{	
ld.global.cg.u64 %rd49089, [%rd49087];
	}
	// end inline asm
	// begin inline asm
	{	
ld.global.cg.u64 %rd49091, [%rd49089];
	}
	// end inline asm
	// begin inline asm
	{	
ld.global.cg.u64 %rd49093, [%rd49091];
	}
	// end inline asm
	// begin inline asm
	{	
ld.global.cg.u64 %rd49095, [%rd49093];
	}
	// end inline asm
	// begin inline asm
	{	
ld.global.cg.u64 %rd49097, [%rd49095];
	}
	// end inline asm
	// begin inline asm
	{	
ld.global.cg.u64 %rd49099, [%rd49097];
	}
	// end inline asm
	// begin inline asm
	{	
ld.global.cg.u64 %rd49101, [%rd49099];
	}
	// end inline asm
	// begin inline asm
	{	
ld.global.cg.u64 %rd49103, [%rd49101];
	}
	// end inline asm
	// begin inline asm
	{	
ld.global.cg.u64 %rd49105, [%rd49103];
	}
	// end inline asm
	// begin inline asm
	{	
ld.global.cg.u64 %rd49107, [%rd49105];
	}
	// end inline asm
	// begin inline asm
	{	
ld.global.cg.u64 %rd49109, [%rd49107];
	}
	// end inline asm
	// begin inline asm
	{	
ld.global.cg.u64 %rd49111, [%rd49109];
	}
	// end inline asm
	// begin inline asm
	{	
ld.global.cg.u64 %rd49113, [%rd49111];
	}
	// end inline asm
	// begin inline asm
	{	
ld.global.cg.u64 %rd49115, [%rd49113];
	}
	// end inline asm
	// begin inline asm
	{	
ld.global.cg.u64 %rd49117, [%rd49115];
	}
	// end inline asm
	// begin inline asm
	{	
ld.global.cg.u64 %rd49119, [%rd49117];
	}
	// end inline asm
	// begin inline asm
	{	
ld.global.cg.u64 %rd49121, [%rd49119];
	}
	// end inline asm
	// begin inline asm
	{	
ld.global.cg.u64 %rd49123, [%rd49121];
	}
	// end inline asm
	// begin inline asm
	{	
ld.global.cg.u64 %rd49125, [%rd49123];
	}
	// end inline asm
	// begin inline asm
	{	
ld.global.cg.u64 %rd49127, [%rd49125];
	}
	// end inline asm
	// begin inline asm
	{	
ld.global.cg.u64 %rd49129, [%rd49127];
	}
	// end inline asm
	// begin inline asm
	{	
ld.global.cg.u64 %rd49131, [%rd49129];
	}
	// end inline asm
	// begin inline asm
	{	
ld.global.cg.u64 %rd49133, [%rd49131];
	}
	// end inline asm
	// begin inline asm
	{	
ld.global.cg.u64 %rd49135, [%rd49133];
	}
	// end inline asm
	// begin inline asm
	{	
ld.global.cg.u64 %rd49137, [%rd49135];
	}
	// end inline asm
	// begin inline asm
	{	
ld.global.cg.u64 %rd49139, [%rd49137];
	}
	// end inline asm
	// begin inline asm
	{	
ld.global.cg.u64 %rd49141, [%rd49139];
	}
	// end inline asm
	// begin inline asm
	{	
ld.global.cg.u64 %rd49143, [%rd49141];
	}
	// end inline asm
	// begin inline asm
	{	
ld.global.cg.u64 %rd49145, [%rd49143];
	}
	// end inline asm
	// begin inline asm
	{	
ld.global.cg.u64 %rd49147, [%rd49145];
	}
	// end inline asm
	// begin inline asm
	{	
ld.global.cg.u64 %rd49149, [%rd49147];
	}
	// end inline asm
	// begin inline asm
	{	
ld.global.cg.u64 %rd49151, [%rd49149];
	}
	// end inline asm
	// begin inline asm
	{	
ld.global.cg.u64 %rd49153, [%rd49151];
	}
	// end inline asm
	// begin inline asm
	{	
ld.global.cg.u64 %rd49155, [%rd49153];
	}
	// end inline asm
	// begin inline asm
	{	
ld.global.cg.u64 %rd49157, [%rd49155];
	}
	// end inline asm
	// begin inline asm
	{	
ld.global.cg.u64 %rd49159, [%rd49157];
	}
	// end inline asm
	// begin inline asm
	{	
ld.global.cg.u64 %rd49161, [%rd49159];
	}
	// end inline asm
	// begin inline asm
	{	
ld.global.cg.u64 %rd49163, [%rd49161];
	}
	// end inline asm
	// begin inline asm
	{	
ld.global.cg.u64 %rd49165, [%rd49163];
	}
	// end inline asm
	// begin inline asm
	{	
ld.global.cg.u64 %rd49167, [%rd49165];
	}
	// end inline asm
	// begin inline asm
	{	
ld.global.cg.u64 %rd49169, [%rd49167];
	}
	// end inline asm
	// begin inline asm
	{	
ld.global.cg.u64 %rd49171, [%rd49169];
	}
	// end inline asm
	// begin inline asm
	{	
ld.global.cg.u64 %rd49173, [%rd49171];
	}
	// end inline asm
	// begin inline asm
	{	
ld.global.cg.u64 %rd49175, [%rd49173];
	}
	// end inline asm
	// begin inline asm
	{	
ld.global.cg.u64 %rd49177, [%rd49175];
	}
	// end inline asm
	// begin inline asm
	{	
ld.global.cg.u64 %rd49179, [%rd49177];
	}
	// end inline asm
	// begin inline asm
	{	
ld.global.cg.u64 %rd49181, [%rd49179];
	}
	// end inline asm
	// begin inline asm
	{	
ld.global.cg.u64 %rd49183, [%rd49181];
	}
	// end inline asm
	// begin inline asm
	{	
ld.global.cg.u64 %rd49185, [%rd49183];
	}
	// end inline asm
	// begin inline asm
	{	
ld.global.cg.u64 %rd49187, [%rd49185];
	}
	// end inline asm
	// begin inline asm
	{	
ld.global.cg.u64 %rd49189, [%rd49187];
	}
	// end inline asm
	// begin inline asm
	{	
ld.global.cg.u64 %rd49191, [%rd49189];
	}
	// end inline asm
	// begin inline asm
	{	
ld.global.cg.u64 %rd49193, [%rd49191];
	}
	// end inline asm
	// begin inline asm
	{	
ld.global.cg.u64 %rd49195, [%rd49193];
	}
	// end inline asm
	// begin inline asm
	{	
ld.global.cg.u64 %rd49197, [%rd49195];
	}
	// end inline asm
	// begin inline asm
	{	
ld.global.cg.u64 %rd49199, [%rd49197];
	}
	// end inline asm
	// begin inline asm
	{	
ld.global.cg.u64 %rd49201, [%rd49199];
	}
	// end inline asm
	// begin inline asm
	{	
ld.global.cg.u64 %rd49203, [%rd49201];
	}
	// end inline asm
	// begin inline asm
	{	
ld.global.cg.u64 %rd49205, [%rd49203];
	}
	// end inline asm
	// begin inline asm
	{	
ld.global.cg.u64 %rd49207, [%rd49205];
	}
	// end inline asm
	// begin inline asm
	{	
ld.global.cg.u64 %rd49209, [%rd49207];
	}
	// end inline asm
	// begin inline asm
	{	
ld.global.cg.u64 %rd49211, [%rd49209];
	}
	// end inline asm
	// begin inline asm
	{	
ld.global.cg.u64 %rd49213, [%rd49211];
	}
	// end inline asm
	// begin inline asm
	{	
ld.global.cg.u64 %rd49215, [%rd49213];
	}
	// end inline asm
	// begin inline asm
	{	
ld.global.cg.u64 %rd49217, [%rd49215];
	}
	// end inline asm
	// begin inline asm
	{	
ld.global.cg.u64 %rd49219, [%rd49217];
	}
	// end inline asm
	// begin inline asm
	{	
ld.global.cg.u64 %rd49221, [%rd49219];
	}
	// end inline asm
	// begin inline asm
	{	
ld.global.cg.u64 %rd49223, [%rd49221];
	}
	// end inline asm
	// begin inline asm
	{	
ld.global.cg.u64 %rd49225, [%rd49223];
	}
	// end inline asm
	// begin inline asm
	{	
ld.global.cg.u64 %rd49227, [%rd49225];
	}
	// end inline asm
	// begin inline asm
	{	
ld.global.cg.u64 %rd49229, [%rd49227];
	}
	// end inline asm
	// begin inline asm
	{	
ld.global.cg.u64 %rd49231, [%rd49229];
	}
	// end inline asm
	// begin inline asm
	{	
ld.global.cg.u64 %rd49233, [%rd49231];
	}
	// end inline asm
	// begin inline asm
	{	
ld.global.cg.u64 %rd49235, [%rd49233];
	}
	// end inline asm
	// begin inline asm
	{	
ld.global.cg.u64 %rd49237, [%rd49235];
	}
	// end inline asm
	// begin inline asm
	{	
ld.global.cg.u64 %rd49239, [%rd49237];
	}
	// end inline asm
	// begin inline asm
	{	
ld.global.cg.u64 %rd49241, [%rd49239];
	}
	// end inline asm
	// begin inline asm
	{	
ld.global.cg.u64 %rd49243, [%rd49241];
	}
	// end inline asm
	// begin inline asm
	{	
ld.global.cg.u64 %rd49245, [%rd49243];
	}
	// end inline asm
	// begin inline asm
	{	
ld.global.cg.u64 %rd49247, [%rd49245];
	}
	// end inline asm
	// begin inline asm
	{	
ld.global.cg.u64 %rd49249, [%rd49247];
	}
	// end inline asm
	// begin inline asm
	{	
ld.global.cg.u64 %rd49251, [%rd49249];
	}
	// end inline asm
	// begin inline asm
	{	
ld.global.cg.u64 %rd49253, [%rd49251];
	}
	// end inline asm
	// begin inline asm
	{	
ld.global.cg.u64 %rd49255, [%rd49253];
	}
	// end inline asm
	// begin inline asm
	{	
ld.global.cg.u64 %rd49257, [%rd49255];
	}
	// end inline asm
	// begin inline asm
	{	
ld.global.cg.u64 %rd49259, [%rd49257];
	}
	// end inline asm
	// begin inline asm
	{	
ld.global.cg.u64 %rd49261, [%rd49259];
	}
	// end inline asm
	// begin inline asm
	{	
ld.global.cg.u64 %rd49263, [%rd49261];
	}
	// end inline asm
	// begin inline asm
	{	
ld.global.cg.u64 %rd49265, [%rd49263];
	}
	// end inline asm
	// begin inline asm
	{	
ld.global.cg.u64 %rd49267, [%rd49265];
	}
	// end inline asm
	// begin inline asm
	{	
ld.global.cg.u64 %rd49269, [%rd49267];
	}
	// end inline asm
	// begin inline asm
	{	
ld.global.cg.u64 %rd49271, [%rd49269];
	}
	// end inline asm
	// begin inline asm
	{	
ld.global.cg.u64 %rd49273, [%rd49271];
	}
	// end inline asm
	// begin inline asm
	{	
ld.global.cg.u64 %rd49275, [%rd49273];
	}
	// end inline asm
	// begin inline asm
	{	
ld.global.cg.u64 %rd49277, [%rd49275];
	}
	// end inline asm
	// begin inline asm
	{	
ld.global.cg.u64 %rd49279, [%rd49277];
	}
	// end inline asm
	// begin inline asm
	{	
ld.global.cg.u64 %rd49281, [%rd49279];
	}
	// end inline asm
	// begin inline asm
	{	
ld.global.cg.u64 %rd49283, [%rd49281];
	}
	// end inline asm
	// begin inline asm
	{	
ld.global.cg.u64 %rd49285, [%rd49283];
	}
	// end inline asm
	// begin inline asm
	{	
ld.global.cg.u64 %rd49287, [%rd49285];
	}
	// end inline asm
	// begin inline asm
	{	
ld.global.cg.u64 %rd49289, [%rd49287];
	}
	// end inline asm
	// begin inline asm
	{	
ld.global.cg.u64 %rd49291, [%rd49289];
	}
	// end inline asm
	// begin inline asm
	{	
ld.global.cg.u64 %rd49293, [%rd49291];
	}
	// end inline asm
	// begin inline asm
	{	
ld.global.cg.u64 %rd49295, [%rd49293];
	}
	// end inline asm
	// begin inline asm
	{	
ld.global.cg.u64 %rd49297, [%rd49295];
	}
	// end inline asm
	// begin inline asm
	{	
ld.global.cg.u64 %rd49299, [%rd49297];
	}
	// end inline asm
	// begin inline asm
	{	
ld.global.cg.u64 %rd49301, [%rd49299];
	}
	// end inline asm
	// begin inline asm
	{	
ld.global.cg.u64 %rd49303, [%rd49301];
	}
	// end inline asm
	// begin inline asm
	{	
ld.global.cg.u64 %rd49305, [%rd49303];
	}
	// end inline asm
	// begin inline asm
	{	
ld.global.cg.u64 %rd49307, [%rd49305];
	}
	// end inline asm
	// begin inline asm
	{	
ld.global.cg.u64 %rd49309, [%rd49307];
	}
	// end inline asm
	// begin inline asm
	{	
ld.global.cg.u64 %rd49311, [%rd49309];
	}
	// end inline asm
	// begin inline asm
	{	
ld.global.cg.u64 %rd49313, [%rd49311];
	}
	// end inline asm
	// begin inline asm
	{	
ld.global.cg.u64 %rd49315, [%rd49313];
	}
	// end inline asm
	// begin inline asm
	{	
ld.global.cg.u64 %rd49317, [%rd49315];
	}
	// end inline asm
	// begin inline asm
	{	
ld.global.cg.u64 %rd49319, [%rd49317];
	}
	// end inline asm
	// begin inline asm
	{	
ld.global.cg.u64 %rd49321, [%rd49319];
	}
	// end inline asm
	// begin inline asm
	{	
ld.global.cg.u64 %rd49323, [%rd49321];
	}
	// end inline asm
	// begin inline asm
	{	
ld.global.cg.u64 %rd49325, [%rd49323];
	}
	// end inline asm
	// begin inline asm
	{	
ld.global.cg.u64 %rd49327, [%rd49325];
	}
	// end inline asm
	// begin inline asm
	{	
ld.global.cg.u64 %rd49329, [%rd49327];
	}
	// end inline asm
	// begin inline asm
	{	
ld.global.cg.u64 %rd49331, [%rd49329];
	}
	// end inline asm
	// begin inline asm
	{	
ld.global.cg.u64 %rd49333, [%rd49331];
	}
	// end inline asm
	// begin inline asm
	{	
ld.global.cg.u64 %rd49335, [%rd49333];
	}
	// end inline asm
	// begin inline asm
	{	
ld.global.cg.u64 %rd49337, [%rd49335];
	}
	// end inline asm
	// begin inline asm
	{	
ld.global.cg.u64 %rd49339, [%rd49337];
	}
	// end inline asm
	// begin inline asm
	{	
ld.global.cg.u64 %rd49341, [%rd49339];
	}
	// end inline asm
	// begin inline asm
	{	
ld.global.cg.u64 %rd49343, [%rd49341];
	}
	// end inline asm
	// begin inline asm
	{	
ld.global.cg.u64 %rd49345, [%rd49343];
	}
	// end inline asm
	// begin inline asm
	{	
ld.global.cg.u64 %rd49347, [%rd49345];
	}
	// end inline asm
	// begin inline asm
	{	
ld.global.cg.u64 %rd49349, [%rd49347];
	}
	// end inline asm
	// begin inline asm
	{	
ld.global.cg.u64 %rd49351, [%rd49349];
	}
	// end inline asm
	// begin inline asm
	{	
ld.global.cg.u64 %rd49353, [%rd49351];
	}
	// end inline asm
	// begin inline asm
	{	
ld.global.cg.u64 %rd49355, [%rd49353];
	}
	// end inline asm
	// begin inline asm
	{	
ld.global.cg.u64 %rd49357, [%rd49355];
	}
	// end inline asm
	// begin inline asm
	{	
ld.global.cg.u64 %rd49359, [%rd49357];
	}
	// end inline asm
	// begin inline asm
	{	
ld.global.cg.u64 %rd49361, [%rd49359];
	}
	// end inline asm
	// begin inline asm
	{	
ld.global.cg.u64 %rd49363, [%rd49361];
	}
	// end inline asm
	// begin inline asm
	{	
ld.global.cg.u64 %rd49365, [%rd49363];
	}
	// end inline asm
	// begin inline asm
	{	
ld.global.cg.u64 %rd49367, [%rd49365];
	}
	// end inline asm
	// begin inline asm
	{	
ld.global.cg.u64 %rd49369, [%rd49367];
	}
	// end inline asm
	// begin inline asm
	{	
ld.global.cg.u64 %rd49371, [%rd49369];
	}
	// end inline asm
	// begin inline asm
	{	
ld.global.cg.u64 %rd49373, [%rd49371];
	}
	// end inline asm
	// begin inline asm
	{	
ld.global.cg.u64 %rd49375, [%rd49373];
	}
	// end inline asm
	// begin inline asm
	{	
ld.global.cg.u64 %rd49377, [%rd49375];
	}
	// end inline asm
	// begin inline asm
	{	
ld.global.cg.u64 %rd49379, [%rd49377];
	}
	// end inline asm
	// begin inline asm
	{	
ld.global.cg.u64 %rd49381, [%rd49379];
	}
	// end inline asm
	// begin inline asm
	{	
ld.global.cg.u64 %rd49383, [%rd49381];
	}
	// end inline asm
	// begin inline asm
	{	
ld.global.cg.u64 %rd49385, [%rd49383];
	}
	// end inline asm
	// begin inline asm
	{	
ld.global.cg.u64 %rd49387, [%rd49385];
	}
	// end inline asm
	// begin inline asm
	{	
ld.global.cg.u64 %rd49389, [%rd49387];
	}
	// end inline asm
	// begin inline asm
	{	
ld.global.cg.u64 %rd49391, [%rd49389];
	}
	// end inline asm
	// begin inline asm
	{	
ld.global.cg.u64 %rd49393, [%rd49391];
	}
	// end inline asm
	// begin inline asm
	{	
ld.global.cg.u64 %rd49395, [%rd49393];
	}
	// end inline asm
	// begin inline asm
	{	
ld.global.cg.u64 %rd49397, [%rd49395];
	}
	// end inline asm
	// begin inline asm
	{	
ld.global.cg.u64 %rd49399, [%rd49397];
	}
	// end inline asm
	// begin inline asm
	{	
ld.global.cg.u64 %rd49401, [%rd49399];
	}
	// end inline asm
	// begin inline asm
	{	
ld.global.cg.u64 %rd49403, [%rd49401];
	}
	// end inline asm
	// begin inline asm
	{	
ld.global.cg.u64 %rd49405, [%rd49403];
	}
	// end inline asm
	// begin inline asm
	{	
ld.global.cg.u64 %rd49407, [%rd49405];
	}
	// end inline asm
	// begin inline asm
	{	
ld.global.cg.u64 %rd49409, [%rd49407];
	}
	// end inline asm
	// begin inline asm
	{	
ld.global.cg.u64 %rd49411, [%rd49409];
	}
	// end inline asm
	// begin inline asm
	{	
ld.global.cg.u64 %rd49413, [%rd49411];
	}
	// end inline asm
	// begin inline asm
	{	
ld.global.cg.u64 %rd49415, [%rd49413];
	}
	// end inline asm
	// begin inline asm
	{	
ld.global.cg.u64 %rd49417, [%rd49415];
	}
	// end inline asm
	// begin inline asm
	{	
ld.global.cg.u64 %rd49419, [%rd49417];
	}
	// end inline asm
	// begin inline asm
	{	
ld.global.cg.u64 %rd49421, [%rd49419];
	}
	// end inline asm
	// begin inline asm
	{	
ld.global.cg.u64 %rd49423, [%rd49421];
	}
	// end inline asm
	// begin inline asm
	{	
ld.global.cg.u64 %rd49425, [%rd49423];
	}
	// end inline asm
	// begin inline asm
	{	
ld.global.cg.u64 %rd49427, [%rd49425];
	}
	// end inline asm
	// begin inline asm
	{	
ld.global.cg.u64 %rd49429, [%rd49427];
	}
	// end inline asm
	// begin inline asm
	{	
ld.global.cg.u64 %rd49431, [%rd49429];
	}
	// end inline asm
	// begin inline asm
	{	
ld.global.cg.u64 %rd49433, [%rd49431];
	}
	// end inline asm
	// begin inline asm
	{	
ld.global.cg.u64 %rd49435, [%rd49433];
	}
	// end inline asm
	// begin inline asm
	{	
ld.global.cg.u64 %rd49437, [%rd49435];
	}
	// end inline asm
	// begin inline asm
	{	
ld.global.cg.u64 %rd49439, [%rd49437];
	}
	// end inline asm
	// begin inline asm
	{	
ld.global.cg.u64 %rd49441, [%rd49439];
	}
	// end inline asm
	// begin inline asm
	{	
ld.global.cg.u64 %rd49443, [%rd49441];
	}
	// end inline asm
	// begin inline asm
	{	
ld.global.cg.u64 %rd49445, [%rd49443];
	}
	// end inline asm
	// begin inline asm
	{	
ld.global.cg.u64 %rd49447, [%rd49445];
	}
	// end inline asm
	// begin inline asm
	{	
ld.global.cg.u64 %rd49449, [%rd49447];
	}
	// end inline asm
	// begin inline asm
	{	
ld.global.cg.u64 %rd49451, [%rd49449];
	}
	// end inline asm
	// begin inline asm
	{	
ld.global.cg.u64 %rd49453, [%rd49451];
	}
	// end inline asm
	// begin inline asm
	{	
ld.global.cg.u64 %rd49455, [%rd49453];
	}
	// end inline asm
	// begin inline asm
	{	
ld.global.cg.u64 %rd49457, [%rd49455];
	}
	// end inline asm
	// begin inline asm
	{	
ld.global.cg.u64 %rd49459, [%rd49457];
	}
	// end inline asm
	// begin inline asm
	{	
ld.global.cg.u64 %rd49461, [%rd49459];
	}
	// end inline asm
	// begin inline asm
	{	
ld.global.cg.u64 %rd49463, [%rd49461];
	}
	// end inline asm
	// begin inline asm
	{	
ld.global.cg.u64 %rd49465, [%rd49463];
	}
	// end inline asm
	// begin inline asm
	{	
ld.global.cg.u64 %rd49467, [%rd49465];
	}
	// end inline asm
	// begin inline asm
	{	
ld.global.cg.u64 %rd49469, [%rd49467];
	}
	// end inline asm
	// begin inline asm
	{	
ld.global.cg.u64 %rd49471, [%rd49469];
	}
	// end inline asm
	// begin inline asm
	{	
ld.global.cg.u64 %rd49473, [%rd49471];
	}
	// end inline asm
	// begin inline asm
	{	
ld.global.cg.u64 %rd49475, [%rd49473];
	}
	// end inline asm
	// begin inline asm
	{	
ld.global.cg.u64 %rd49477, [%rd49475];
	}
	// end inline asm
	// begin inline asm
	{	
ld.global.cg.u64 %rd49479, [%rd49477];
	}
	// end inline asm
	// begin inline asm
	{	
ld.global.cg.u64 %rd49481, [%rd49479];
	}
	// end inline asm
	// begin inline asm
	{	
ld.global.cg.u64 %rd49483, [%rd49481];
	}
	// end inline asm
	// begin inline asm
	{	
ld.global.cg.u64 %rd49485, [%rd49483];
	}
	// end inline asm
	// begin inline asm
	{	
ld.global.cg.u64 %rd49487, [%rd49485];
	}
	// end inline asm
	// begin inline asm
	{	
ld.global.cg.u64 %rd49489, [%rd49487];
	}
	// end inline asm
	// begin inline asm
	{	
ld.global.cg.u64 %rd49491, [%rd49489];
	}
	// end inline asm
	// begin inline asm
	{	
ld.global.cg.u64 %rd49493, [%rd49491];
	}
	// end inline asm
	// begin inline asm
	{	
ld.global.cg.u64 %rd49495, [%rd49493];
	}
	// end inline asm
	// begin inline asm
	{	
ld.global.cg.u64 %rd49497, [%rd49495];
	}
	// end inline asm
	// begin inline asm
	{	
ld.global.cg.u64 %rd49499, [%rd49497];
	}
	// end inline asm
	// begin inline asm
	{	
ld.global.cg.u64 %rd49501, [%rd49499];
	}
	// end inline asm
	// begin inline asm
	{	
ld.global.cg.u64 %rd49503, [%rd49501];
	}
	// end inline asm
	// begin inline asm
	{	
ld.global.cg.u64 %rd49505, [%rd49503];
	}
	// end inline asm
	// begin inline asm
	{	
ld.global.cg.u64 %rd49507, [%rd49505];
	}
	// end inline asm
	// begin inline asm
	{	
ld.global.cg.u64 %rd49509, [%rd49507];
	}
	// end inline asm
	// begin inline asm
	{	
ld.global.cg.u64 %rd49511, [%rd49509];
	}
	// end inline asm
	// begin inline asm
	{	
ld.global.cg.u64 %rd49513, [%rd49511];
	}
	// end inline asm
	// begin inline asm
	{	
ld.global.cg.u64 %rd49515, [%rd49513];
	}
	// end inline asm
	// begin inline asm
	{	
ld.global.cg.u64 %rd49517, [%rd49515];
	}
	// end inline asm
	// begin inline asm
	{	
ld.global.cg.u64 %rd49519, [%rd49517];
	}
	// end inline asm
	// begin inline asm
	{	
ld.global.cg.u64 %rd49521, [%rd49519];
	}
	// end inline asm
	// begin inline asm
	{	
ld.global.cg.u64 %rd49523, [%rd49521];
	}
	// end inline asm
	// begin inline asm
	{	
ld.global.cg.u64 %rd49525, [%rd49523];
	}
	// end inline asm
	// begin inline asm
	{	
ld.global.cg.u64 %rd49527, [%rd49525];
	}
	// end inline asm
	// begin inline asm
	{	
ld.global.cg.u64 %rd49529, [%rd49527];
	}
	// end inline asm
	// begin inline asm
	{	
ld.global.cg.u64 %rd49531, [%rd49529];
	}
	// end inline asm
	// begin inline asm
	{	
ld.global.cg.u64 %rd49533, [%rd49531];
	}
	// end inline asm
	// begin inline asm
	{	
ld.global.cg.u64 %rd49535, [%rd49533];
	}
	// end inline asm
	// begin inline asm
	{	
ld.global.cg.u64 %rd49537, [%rd49535];
	}
	// end inline asm
	// begin inline asm
	{	
ld.global.cg.u64 %rd49539, [%rd49537];
	}
	// end inline asm
	// begin inline asm
	{	
ld.global.cg.u64 %rd49541, [%rd49539];
	}
	// end inline asm
	// begin inline asm
	{	
ld.global.cg.u64 %rd49543, [%rd49541];
	}
	// end inline asm
	// begin inline asm
	{	
ld.global.cg.u64 %rd49545, [%rd49543];
	}
	// end inline asm
	// begin inline asm
	{	
ld.global.cg.u64 %rd49547, [%rd49545];
	}
	// end inline asm
	// begin inline asm
	{	
ld.global.cg.u64 %rd49549, [%rd49547];
	}
	// end inline asm
	// begin inline asm
	{	
ld.global.cg.u64 %rd49551, [%rd49549];
	}
	// end inline asm
	// begin inline asm
	{	
ld.global.cg.u64 %rd49553, [%rd49551];
	}
	// end inline asm
	// begin inline asm
	{	
ld.global.cg.u64 %rd49555, [%rd49553];
	}
	// end inline asm
	// begin inline asm
	{	
ld.global.cg.u64 %rd49557, [%rd49555];
	}
	// end inline asm
	// begin inline asm
	{	
ld.global.cg.u64 %rd49559, [%rd49557];
	}
	// end inline asm
	// begin inline asm
	{	
ld.global.cg.u64 %rd49561, [%rd49559];
	}
	// end inline asm
	// begin inline asm
	{	
ld.global.cg.u64 %rd49563, [%rd49561];
	}
	// end inline asm
	// begin inline asm
	{	
ld.global.cg.u64 %rd49565, [%rd49563];
	}
	// end inline asm
	// begin inline asm
	{	
ld.global.cg.u64 %rd49567, [%rd49565];
	}
	// end inline asm
	// begin inline asm
	{	
ld.global.cg.u64 %rd49569, [%rd49567];
	}
	// end inline asm
	// begin inline asm
	{	
ld.global.cg.u64 %rd49571, [%rd49569];
	}
	// end inline asm
	// begin inline asm
	{	
ld.global.cg.u64 %rd49573, [%rd49571];
	}
	// end inline asm
	// begin inline asm
	{	
ld.global.cg.u64 %rd49575, [%rd49573];
	}
	// end inline asm
	// begin inline asm
	{	
ld.global.cg.u64 %rd49577, [%rd49575];
	}
	// end inline asm
	// begin inline asm
	{	
ld.global.cg.u64 %rd49579, [%rd49577];
	}
	// end inline asm
	// begin inline asm
	{	
ld.global.cg.u64 %rd49581, [%rd49579];
	}
	// end inline asm
	// begin inline asm
	{	
ld.global.cg.u64 %rd49583, [%rd49581];
	}
	// end inline asm
	// begin inline asm
	{	
ld.global.cg.u64 %rd49585, [%rd49583];
	}
	// end inline asm
	// begin inline asm
	{	
ld.global.cg.u64 %rd49587, [%rd49585];
	}
	// end inline asm
	// begin inline asm
	{	
ld.global.cg.u64 %rd49589, [%rd49587];
	}
	// end inline asm
	// begin inline asm
	{	
ld.global.cg.u64 %rd49591, [%rd49589];
	}
	// end inline asm
	// begin inline asm
	{	
ld.global.cg.u64 %rd49593, [%rd49591];
	}
	// end inline asm
	// begin inline asm
	{	
ld.global.cg.u64 %rd49595, [%rd49593];
	}
	// end inline asm
	// begin inline asm
	{	
ld.global.cg.u64 %rd49597, [%rd49595];
	}
	// end inline asm
	// begin inline asm
	{	
ld.global.cg.u64 %rd49599, [%rd49597];
	}
	// end inline asm
	// begin inline asm
	{	
ld.global.cg.u64 %rd49601, [%rd49599];
	}
	// end inline asm
	// begin inline asm
	{	
ld.global.cg.u64 %rd49603, [%rd49601];
	}
	// end inline asm
	// begin inline asm
	{	
ld.global.cg.u64 %rd49605, [%rd49603];
	}
	// end inline asm
	// begin inline asm
	{	
ld.global.cg.u64 %rd49607, [%rd49605];
	}
	// end inline asm
	// begin inline asm
	{	
ld.global.cg.u64 %rd49609, [%rd49607];
	}
	// end inline asm
	// begin inline asm
	{	
ld.global.cg.u64 %rd49611, [%rd49609];
	}
	// end inline asm
	// begin inline asm
	{	
ld.global.cg.u64 %rd49613, [%rd49611];
	}
	// end inline asm
	// begin inline asm
	{	
ld.global.cg.u64 %rd49615, [%rd49613];
	}
	// end inline asm
	// begin inline asm
	{	
ld.global.cg.u64 %rd49617, [%rd49615];
	}
	// end inline asm
	// begin inline asm
	{	
ld.global.cg.u64 %rd49619, [%rd49617];
	}
	// end inline asm
	// begin inline asm
	{	
ld.global.cg.u64 %rd49621, [%rd49619];
	}
	// end inline asm
	// begin inline asm
	{	
ld.global.cg.u64 %rd49623, [%rd49621];
	}
	// end inline asm
	// begin inline asm
	{	
ld.global.cg.u64 %rd49625, [%rd49623];
	}
	// end inline asm
	// begin inline asm
	{	
ld.global.cg.u64 %rd49627, [%rd49625];
	}
	// end inline asm
	// begin inline asm
	{	
ld.global.cg.u64 %rd49629, [%rd49627];
	}
	// end inline asm
	// begin inline asm
	{	
ld.global.cg.u64 %rd49631, [%rd49629];
	}
	// end inline asm
	// begin inline asm
	{	
ld.global.cg.u64 %rd49633, [%rd49631];
	}
	// end inline asm
	// begin inline asm
	{	
ld.global.cg.u64 %rd49635, [%rd49633];
	}
	// end inline asm
	// begin inline asm
	{	
ld.global.cg.u64 %rd49637, [%rd49635];
	}
	// end inline asm
	// begin inline asm
	{	
ld.global.cg.u64 %rd49639, [%rd49637];
	}
	// end inline asm
	// begin inline asm
	{	
ld.global.cg.u64 %rd49641, [%rd49639];
	}
	// end inline asm
	// begin inline asm
	{	
ld.global.cg.u64 %rd49643, [%rd49641];
	}
	// end inline asm
	// begin inline asm
	{	
ld.global.cg.u64 %rd49645, [%rd49643];
	}
	// end inline asm
	// begin inline asm
	{	
ld.global.cg.u64 %rd49647, [%rd49645];
	}
	// end inline asm
	// begin inline asm
	{	
ld.global.cg.u64 %rd49649, [%rd49647];
	}
	// end inline asm
	// begin inline asm
	{	
ld.global.cg.u64 %rd49651, [%rd49649];
	}
	// end inline asm
	// begin inline asm
	{	
ld.global.cg.u64 %rd49653, [%rd49651];
	}
	// end inline asm
	// begin inline asm
	{	
ld.global.cg.u64 %rd49655, [%rd49653];
	}
	// end inline asm
	// begin inline asm
	{	
ld.global.cg.u64 %rd49657, [%rd49655];
	}
	// end inline asm
	// begin inline asm
	{	
ld.global.cg.u64 %rd49659, [%rd49657];
	}
	// end inline asm
	// begin inline asm
	{	
ld.global.cg.u64 %rd49661, [%rd49659];
	}
	// end inline asm
	// begin inline asm
	{	
ld.global.cg.u64 %rd49663, [%rd49661];
	}
	// end inline asm
	// begin inline asm
	{	
ld.global.cg.u64 %rd49665, [%rd49663];
	}
	// end inline asm
	// begin inline asm
	{	
ld.global.cg.u64 %rd49667, [%rd49665];
	}
	// end inline asm
	// begin inline asm
	{	
ld.global.cg.u64 %rd49669, [%rd49667];
	}
	// end inline asm
	// begin inline asm
	{	
ld.global.cg.u64 %rd49671, [%rd49669];
	}
	// end inline asm
	// begin inline asm
	{	
ld.global.cg.u64 %rd49673, [%rd49671];
	}
	// end inline asm
	// begin inline asm
	{	
ld.global.cg.u64 %rd49675, [%rd49673];
	}
	// end inline asm
	// begin inline asm
	{	
ld.global.cg.u64 %rd49677, [%rd49675];
	}
	// end inline asm
	// begin inline asm
	{	
ld.global.cg.u64 %rd49679, [%rd49677];
	}
	// end inline asm
	// begin inline asm
	{	
ld.global.cg.u64 %rd49681, [%rd49679];
	}
	// end inline asm
	// begin inline asm
	{	
ld.global.cg.u64 %rd49683, [%rd49681];
	}
	// end inline asm
	// begin inline asm
	{	
ld.global.cg.u64 %rd49685, [%rd49683];
	}
	// end inline asm
	// begin inline asm
	{	
ld.global.cg.u64 %rd49687, [%rd49685];
	}
	// end inline asm
	// begin inline asm
	{	
ld.global.cg.u64 %rd49689, [%rd49687];
	}
	// end inline asm
	// begin inline asm
	{	
ld.global.cg.u64 %rd49691, [%rd49689];
	}
	// end inline asm
	// begin inline asm
	{	
ld.global.cg.u64 %rd49693, [%rd49691];
	}
	// end inline asm
	// begin inline asm
	{	
ld.global.cg.u64 %rd49695, [%rd49693];
	}
	// end inline asm
	// begin inline asm
	{	
ld.global.cg.u64 %rd49697, [%rd49695];
	}
	// end inline asm
	// begin inline asm
	{	
ld.global.cg.u64 %rd49699, [%rd49697];
	}
	// end inline asm
	// begin inline asm
	{	
ld.global.cg.u64 %rd49701, [%rd49699];
	}
	// end inline asm
	// begin inline asm
	{	
ld.global.cg.u64 %rd49703, [%rd49701];
	}
	// end inline asm
	// begin inline asm
	{	
ld.global.cg.u64 %rd49705, [%rd49703];
	}
	// end inline asm
	// begin inline asm
	{	
ld.global.cg.u64 %rd49707, [%rd49705];
	}
	// end inline asm
	// begin inline asm
	{	
ld.global.cg.u64 %rd49709, [%rd49707];
	}
	// end inline asm
	// begin inline asm
	{	
ld.global.cg.u64 %rd49711, [%rd49709];
	}
	// end inline asm
	// begin inline asm
	{	
ld.global.cg.u64 %rd49713, [%rd49711];
	}
	// end inline asm
	// begin inline asm
	{	
ld.global.cg.u64 %rd49715, [%rd49713];
	}
	// end inline asm
	// begin inline asm
	{	
ld.global.cg.u64 %rd49717, [%rd49715];
	}
	// end inline asm
	// begin inline asm
	{	
ld.global.cg.u64 %rd49719, [%rd49717];
	}
	// end inline asm
	// begin inline asm
	{	
ld.global.cg.u64 %rd49721, [%rd49719];
	}
	// end inline asm
	// begin inline asm
	{	
ld.global.cg.u64 %rd49723, [%rd49721];
	}
	// end inline asm
	// begin inline asm
	{	
ld.global.cg.u64 %rd49725, [%rd49723];
	}
	// end inline asm
	// begin inline asm
	{	
ld.global.cg.u64 %rd49727, [%rd49725];
	}
	// end inline asm
	// begin inline asm
	{	
ld.global.cg.u64 %rd49729, [%rd49727];
	}
	// end inline asm
	// begin inline asm
	{	
ld.global.cg.u64 %rd49731, [%rd49729];
	}
	// end inline asm
	// begin inline asm
	{	
ld.global.cg.u64 %rd49733, [%rd49731];
	}
	// end inline asm
	// begin inline asm
	{	
ld.global.cg.u64 %rd49735, [%rd49733];
	}
	// end inline asm
	// begin inline asm
	{	
ld.global.cg.u64 %rd49737, [%rd49735];
	}
	// end inline asm
	// begin inline asm
	{	
ld.global.cg.u64 %rd49739, [%rd49737];
	}
	// end inline asm
	// begin inline asm
	{	
ld.global.cg.u64 %rd49741, [%rd49739];
	}
	// end inline asm
	// begin inline asm
	{	
ld.global.cg.u64 %rd49743, [%rd49741];
	}
	// end inline asm
	// begin inline asm
	{	
ld.global.cg.u64 %rd49745, [%rd49743];
	}
	// end inline asm
	// begin inline asm
	{	
ld.global.cg.u64 %rd49747, [%rd49745];
	}
	// end inline asm
	// begin inline asm
	{	
ld.global.cg.u64 %rd49749, [%rd49747];
	}
	// end inline asm
	// begin inline asm
	{	
ld.global.cg.u64 %rd49751, [%rd49749];
	}
	// end inline asm
	// begin inline asm
	{	
ld.global.cg.u64 %rd49753, [%rd49751];
	}
	// end inline asm
	// begin inline asm
	{	
ld.global.cg.u64 %rd49755, [%rd49753];
	}
	// end inline asm
	// begin inline asm
	{	
ld.global.cg.u64 %rd49757, [%rd49755];
	}
	// end inline asm
	// begin inline asm
	{	
ld.global.cg.u64 %rd49759, [%rd49757];
	}
	// end inline asm
	// begin inline asm
	{	
ld.global.cg.u64 %rd49761, [%rd49759];
	}
	// end inline asm
	// begin inline asm
	{	
ld.global.cg.u64 %rd49763, [%rd49761];
	}
	// end inline asm
	// begin inline asm
	{	
ld.global.cg.u64 %rd49765, [%rd49763];
	}
	// end inline asm
	// begin inline asm
	{	
ld.global.cg.u64 %rd49767, [%rd49765];
	}
	// end inline asm
	// begin inline asm
	{	
ld.global.cg.u64 %rd49769, [%rd49767];
	}
	// end inline asm
	// begin inline asm
	{	
ld.global.cg.u64 %rd49771, [%rd49769];
	}
	// end inline asm
	// begin inline asm
	{	
ld.global.cg.u64 %rd49773, [%rd49771];
	}
	// end inline asm
	// begin inline asm
	{	
ld.global.cg.u64 %rd49775, [%rd49773];
	}
	// end inline asm
	// begin inline asm
	{	
ld.global.cg.u64 %rd49777, [%rd49775];
	}
	// end inline asm
	// begin inline asm
	{	
ld.global.cg.u64 %rd49779, [%rd49777];
	}
	// end inline asm
	// begin inline asm
	{	
ld.global.cg.u64 %rd49781, [%rd49779];
	}
	// end inline asm
	// begin inline asm
	{	
ld.global.cg.u64 %rd49783, [%rd49781];
	}
	// end inline asm
	// begin inline asm
	{	
ld.global.cg.u64 %rd49785, [%rd49783];
	}
	// end inline asm
	// begin inline asm
	{	
ld.global.cg.u64 %rd49787, [%rd49785];
	}
	// end inline asm
	// begin inline asm
	{	
ld.global.cg.u64 %rd49789, [%rd49787];
	}
	// end inline asm
	// begin inline asm
	{	
ld.global.cg.u64 %rd49791, [%rd49789];
	}
	// end inline asm
	// begin inline asm
	{	
ld.global.cg.u64 %rd49793, [%rd49791];
	}
	// end inline asm
	// begin inline asm
	{	
ld.global.cg.u64 %rd49795, [%rd49793];
	}
	// end inline asm
	// begin inline asm
	{	
ld.global.cg.u64 %rd49797, [%rd49795];
	}
	// end inline asm
	// begin inline asm
	{	
ld.global.cg.u64 %rd49799, [%rd49797];
	}
	// end inline asm
	// begin inline asm
	{	
ld.global.cg.u64 %rd49801, [%rd49799];
	}
	// end inline asm
	// begin inline asm
	{	
ld.global.cg.u64 %rd49803, [%rd49801];
	}
	// end inline asm
	// begin inline asm
	{	
ld.global.cg.u64 %rd49805, [%rd49803];
	}
	// end inline asm
	// begin inline asm
	{	
ld.global.cg.u64 %rd49807, [%rd49805];
	}
	// end inline asm
	// begin inline asm
	{	
ld.global.cg.u64 %rd49809, [%rd49807];
	}
	// end inline asm
	// begin inline asm
	{	
ld.global.cg.u64 %rd49811, [%rd49809];
	}
	// end inline asm
	// begin inline asm
	{	
ld.global.cg.u64 %rd49813, [%rd49811];
	}
	// end inline asm
	// begin inline asm
	{	
ld.global.cg.u64 %rd49815, [%rd49813];
	}
	// end inline asm
	// begin inline asm
	{	
ld.global.cg.u64 %rd49817, [%rd49815];
	}
	// end inline asm
	// begin inline asm
	{	
ld.global.cg.u64 %rd49819, [%rd49817];
	}
	// end inline asm
	// begin inline asm
	{	
ld.global.cg.u64 %rd49821, [%rd49819];
	}
	// end inline asm
	// begin inline asm
	{	
ld.global.cg.u64 %rd49823, [%rd49821];
	}
	// end inline asm
	// begin inline asm
	{	
ld.global.cg.u64 %rd49825, [%rd49823];
	}
	// end inline asm
	// begin inline asm
	{	
ld.global.cg.u64 %rd49827, [%rd49825];
	}
	// end inline asm
	// begin inline asm
	{	
ld.global.cg.u64 %rd49829, [%rd49827];
	}
	// end inline asm
	// begin inline asm
	{	
ld.global.cg.u64 %rd49831, [%rd49829];
	}
	// end inline asm
	// begin inline asm
	{	
ld.global.cg.u64 %rd49833, [%rd49831];
	}
	// end inline asm
	// begin inline asm
	{	
ld.global.cg.u64 %rd49835, [%rd49833];
	}
	// end inline asm
	// begin inline asm
	{	
ld.global.cg.u64 %rd49837, [%rd49835];
	}
	// end inline asm
	// begin inline asm
	{	
ld.global.cg.u64 %rd49839, [%rd49837];
	}
	// end inline asm
	// begin inline asm
	{	
ld.global.cg.u64 %rd49841, [%rd49839];
	}
	// end inline asm
	// begin inline asm
	{	
ld.global.cg.u64 %rd49843, [%rd49841];
	}
	// end inline asm
	// begin inline asm
	{	
ld.global.cg.u64 %rd49845, [%rd49843];
	}
	// end inline asm
	// begin inline asm
	{	
ld.global.cg.u64 %rd49847, [%rd49845];
	}
	// end inline asm
	// begin inline asm
	{	
ld.global.cg.u64 %rd49849, [%rd49847];
	}
	// end inline asm
	// begin inline asm
	{	
ld.global.cg.u64 %rd49851, [%rd49849];
	}
	// end inline asm
	// begin inline asm
	{	
ld.global.cg.u64 %rd49853, [%rd49851];
	}
	// end inline asm
	// begin inline asm
	{	
ld.global.cg.u64 %rd49855, [%rd49853];
	}
	// end inline asm
	// begin inline asm
	{	
ld.global.cg.u64 %rd49857, [%rd49855];
	}
	// end inline asm
	// begin inline asm
	{	
ld.global.cg.u64 %rd49859, [%rd49857];
	}
	// end inline asm
	// begin inline asm
	{	
ld.global.cg.u64 %rd49861, [%rd49859];
	}
	// end inline asm
	// begin inline asm
	{	
ld.global.cg.u64 %rd49863, [%rd49861];
	}
	// end inline asm
	// begin inline asm
	{	
ld.global.cg.u64 %rd49865, [%rd49863];
	}
	// end inline asm
	// begin inline asm
	{	
ld.global.cg.u64 %rd49867, [%rd49865];
	}
	// end inline asm
	// begin inline asm
	{	
ld.global.cg.u64 %rd49869, [%rd49867];
	}
	// end inline asm
	// begin inline asm
	{	
ld.global.cg.u64 %rd49871, [%rd49869];
	}
	// end inline asm
	// begin inline asm
	{	
ld.global.cg.u64 %rd49873, [%rd49871];
	}
	// end inline asm
	// begin inline asm
	{	
ld.global.cg.u64 %rd49875, [%rd49873];
	}
	// end inline asm
	// begin inline asm
	{	
ld.global.cg.u64 %rd49877, [%rd49875];
	}
	// end inline asm
	// begin inline asm
	{	
ld.global.cg.u64 %rd49879, [%rd49877];
	}
	// end inline asm
	// begin inline asm
	{	
ld.global.cg.u64 %rd49881, [%rd49879];
	}
	// end inline asm
	// begin inline asm
	{	
ld.global.cg.u64 %rd49883, [%rd49881];
	}
	// end inline asm
	// begin inline asm
	{	
ld.global.cg.u64 %rd49885, [%rd49883];
	}
	// end inline asm
	// begin inline asm
	{	
ld.global.cg.u64 %rd49887, [%rd49885];
	}
	// end inline asm
	// begin inline asm
	{	
ld.global.cg.u64 %rd49889, [%rd49887];
	}
	// end inline asm
	// begin inline asm
	{	
ld.global.cg.u64 %rd49891, [%rd49889];
	}
	// end inline asm
	// begin inline asm
	{	
ld.global.cg.u64 %rd49893, [%rd49891];
	}
	// end inline asm
	// begin inline asm
	{	
ld.global.cg.u64 %rd49895, [%rd49893];
	}
	// end inline asm
	// begin inline asm
	{	
ld.global.cg.u64 %rd49897, [%rd49895];
	}
	// end inline asm
	// begin inline asm
	{	
ld.global.cg.u64 %rd49899, [%rd49897];
	}
	// end inline asm
	// begin inline asm
	{	
ld.global.cg.u64 %rd49901, [%rd49899];
	}
	// end inline asm
	// begin inline asm
	{	
ld.global.cg.u64 %rd49903, [%rd49901];
	}
	// end inline asm
	// begin inline asm
	{	
ld.global.cg.u64 %rd49905, [%rd49903];
	}
	// end inline asm
	// begin inline asm
	{	
ld.global.cg.u64 %rd49907, [%rd49905];
	}
	// end inline asm
	// begin inline asm
	{	
ld.global.cg.u64 %rd49909, [%rd49907];
	}
	// end inline asm
	// begin inline asm
	{	
ld.global.cg.u64 %rd49911, [%rd49909];
	}
	// end inline asm
	// begin inline asm
	{	
ld.global.cg.u64 %rd49913, [%rd49911];
	}
	// end inline asm
	// begin inline asm
	{	
ld.global.cg.u64 %rd49915, [%rd49913];
	}
	// end inline asm
	// begin inline asm
	{	
ld.global.cg.u64 %rd49917, [%rd49915];
	}
	// end inline asm
	// begin inline asm
	{	
ld.global.cg.u64 %rd49919, [%rd49917];
	}
	// end inline asm
	// begin inline asm
	{	
ld.global.cg.u64 %rd49921, [%rd49919];
	}
	// end inline asm
	// begin inline asm
	{	
ld.global.cg.u64 %rd49923, [%rd49921];
	}
	// end inline asm
	// begin inline asm
	{	
ld.global.cg.u64 %rd49925, [%rd49923];
	}
	// end inline asm
	// begin inline asm
	{	
ld.global.cg.u64 %rd49927, [%rd49925];
	}
	// end inline asm
	// begin inline asm
	{	
ld.global.cg.u64 %rd49929, [%rd49927];
	}
	// end inline asm
	// begin inline asm
	{	
ld.global.cg.u64 %rd49931, [%rd49929];
	}
	// end inline asm
	// begin inline asm
	{	
ld.global.cg.u64 %rd49933, [%rd49931];
	}
	// end inline asm
	// begin inline asm
	{	
ld.global.cg.u64 %rd49935, [%rd49933];
	}
	// end inline asm
	// begin inline asm
	{	
ld.global.cg.u64 %rd49937, [%rd49935];
	}
	// end inline asm
	// begin inline asm
	{	
ld.global.cg.u64 %rd49939, [%rd49937];
	}
	// end inline asm
	// begin inline asm
	{	
ld.global.cg.u64 %rd49941, [%rd49939];
	}
	// end inline asm
	// begin inline asm
	{	
ld.global.cg.u64 %rd49943, [%rd49941];
	}
	// end inline asm
	// begin inline asm
	{	
ld.global.cg.u64 %rd49945, [%rd49943];
	}
	// end inline asm
	// begin inline asm
	{	
ld.global.cg.u64 %rd49947, [%rd49945];
	}
	// end inline asm
	// begin inline asm
	{	
ld.global.cg.u64 %rd49949, [%rd49947];
	}
	// end inline asm
	// begin inline asm
	{	
ld.global.cg.u64 %rd49951, [%rd49949];
	}
	// end inline asm
	// begin inline asm
	{	
ld.global.cg.u64 %rd49953, [%rd49951];
	}
	// end inline asm
	// begin inline asm
	{	
ld.global.cg.u64 %rd49955, [%rd49953];
	}
	// end inline asm
	// begin inline asm
	{	
ld.global.cg.u64 %rd49957, [%rd49955];
	}
	// end inline asm
	// begin inline asm
	{	
ld.global.cg.u64 %rd49959, [%rd49957];
	}
	// end inline asm
	// begin inline asm
	{	
ld.global.cg.u64 %rd49961, [%rd49959];
	}
	// end inline asm
	// begin inline asm
	{	
ld.global.cg.u64 %rd49963, [%rd49961];
	}
	// end inline asm
	// begin inline asm
	{	
ld.global.cg.u64 %rd49965, [%rd49963];
	}
	// end inline asm
	// begin inline asm
	{	
ld.global.cg.u64 %rd49967, [%rd49965];
	}
	// end inline asm
	// begin inline asm
	{	
ld.global.cg.u64 %rd49969, [%rd49967];
	}
	// end inline asm
	// begin inline asm
	{	
ld.global.cg.u64 %rd49971, [%rd49969];
	}
	// end inline asm
	// begin inline asm
	{	
ld.global.cg.u64 %rd49973, [%rd49971];
	}
	// end inline asm
	// begin inline asm
	{	
ld.global.cg.u64 %rd49975, [%rd49973];
	}
	// end inline asm
	// begin inline asm
	{	
ld.global.cg.u64 %rd49977, [%rd49975];
	}
	// end inline asm
	// begin inline asm
	{	
ld.global.cg.u64 %rd49979, [%rd49977];
	}
	// end inline asm
	// begin inline asm
	{	
ld.global.cg.u64 %rd49981, [%rd49979];
	}
	// end inline asm
	// begin inline asm
	{	
ld.global.cg.u64 %rd49983, [%rd49981];
	}
	// end inline asm
	// begin inline asm
	{	
ld.global.cg.u64 %rd49985, [%rd49983];
	}
	// end inline asm
	// begin inline asm
	{	
ld.global.cg.u64 %rd49987, [%rd49985];
	}
	// end inline asm
	// begin inline asm
	{	
ld.global.cg.u64 %rd49989, [%rd49987];
	}
	// end inline asm
	// begin inline asm
	{	
ld.global.cg.u64 %rd49991, [%rd49989];
	}
	// end inline asm
	// begin inline asm
	{	
ld.global.cg.u64 %rd49993, [%rd49991];
	}
	// end inline asm
	// begin inline asm
	{	
ld.global.cg.u64 %rd49995, [%rd49993];
	}
	// end inline asm
	// begin inline asm
	{	
ld.global.cg.u64 %rd49997, [%rd49995];
	}
	// end inline asm
	// begin inline asm
	{	
ld.global.cg.u64 %rd49999, [%rd49997];
	}
	// end inline asm
	// begin inline asm
	{	
ld.global.cg.u64 %rd50001, [%rd49999];
	}
	// end inline asm
	// begin inline asm
	{	
ld.global.cg.u64 %rd50003, [%rd50001];
	}
	// end inline asm
	// begin inline asm
	{	
ld.global.cg.u64 %rd50005, [%rd50003];
	}
	// end inline asm
	// begin inline asm
	{	
ld.global.cg.u64 %rd50007, [%rd50005];
	}
	// end inline asm
	// begin inline asm
	{	
ld.global.cg.u64 %rd50009, [%rd50007];
	}
	// end inline asm
	// begin inline asm
	{	
ld.global.cg.u64 %rd50011, [%rd50009];
	}
	// end inline asm
	// begin inline asm
	{	
ld.global.cg.u64 %rd50013, [%rd50011];
	}
	// end inline asm
	// begin inline asm
	{	
ld.global.cg.u64 %rd50015, [%rd50013];
	}
	// end inline asm
	// begin inline asm
	{	
ld.global.cg.u64 %rd50017, [%rd50015];
	}
	// end inline asm
	// begin inline asm
	{	
ld.global.cg.u64 %rd50019, [%rd50017];
	}
	// end inline asm
	// begin inline asm
	{	
ld.global.cg.u64 %rd50021, [%rd50019];
	}
	// end inline asm
	// begin inline asm
	{	
ld.global.cg.u64 %rd50023, [%rd50021];
	}
	// end inline asm
	// begin inline asm
	{	
ld.global.cg.u64 %rd50025, [%rd50023];
	}
	// end inline asm
	// begin inline asm
	{	
ld.global.cg.u64 %rd50027, [%rd50025];
	}
	// end inline asm
	// begin inline asm
	{	
ld.global.cg.u64 %rd50029, [%rd50027];
	}
	// end inline asm
	// begin inline asm
	{	
ld.global.cg.u64 %rd50031, [%rd50029];
	}
	// end inline asm
	// begin inline asm
	{	
ld.global.cg.u64 %rd50033, [%rd50031];
	}
	// end inline asm
	// begin inline asm
	{	
ld.global.cg.u64 %rd50035, [%rd50033];
	}
	// end inline asm
	// begin inline asm
	{	
ld.global.cg.u64 %rd50037, [%rd50035];
	}
	// end inline asm
	// begin inline asm
	{	
ld.global.cg.u64 %rd50039, [%rd50037];
	}
	// end inline asm
	// begin inline asm
	{	
ld.global.cg.u64 %rd50041, [%rd50039];
	}
	// end inline asm
	// begin inline asm
	{	
ld.global.cg.u64 %rd50043, [%rd50041];
	}
	// end inline asm
	// begin inline asm
	{	
ld.global.cg.u64 %rd50045, [%rd50043];
	}
	// end inline asm
	// begin inline asm
	{	
ld.global.cg.u64 %rd50047, [%rd50045];
	}
	// end inline asm
	// begin inline asm
	{	
ld.global.cg.u64 %rd50049, [%rd50047];
	}
	// end inline asm
	// begin inline asm
	{	
ld.global.cg.u64 %rd50051, [%rd50049];
	}
	// end inline asm
	// begin inline asm
	{	
ld.global.cg.u64 %rd50053, [%rd50051];
	}
	// end inline asm
	// begin inline asm
	{	
ld.global.cg.u64 %rd50055, [%rd50053];
	}
	// end inline asm
	// begin inline asm
	{	
ld.global.cg.u64 %rd50057, [%rd50055];
	}
	// end inline asm
	// begin inline asm
	{	
ld.global.cg.u64 %rd50059, [%rd50057];
	}
	// end inline asm
	// begin inline asm
	{	
ld.global.cg.u64 %rd50061, [%rd50059];
	}
	// end inline asm
	// begin inline asm
	{	
ld.global.cg.u64 %rd50063, [%rd50061];
	}
	// end inline asm
	// begin inline asm
	{	
ld.global.cg.u64 %rd50065, [%rd50063];
	}
	// end inline asm
	// begin inline asm
	{	
ld.global.cg.u64 %rd50067, [%rd50065];
	}
	// end inline asm
	// begin inline asm
	{	
ld.global.cg.u64 %rd50069, [%rd50067];
	}
	// end inline asm
	// begin inline asm
	{	
ld.global.cg.u64 %rd50071, [%rd50069];
	}
	// end inline asm
	// begin inline asm
	{	
ld.global.cg.u64 %rd50073, [%rd50071];
	}
	// end inline asm
	// begin inline asm
	{	
ld.global.cg.u64 %rd50075, [%rd50073];
	}
	// end inline asm
	// begin inline asm
	{	
ld.global.cg.u64 %rd50077, [%rd50075];
	}
	// end inline asm
	// begin inline asm
	{	
ld.global.cg.u64 %rd50079, [%rd50077];
	}
	// end inline asm
	// begin inline asm
	{	
ld.global.cg.u64 %rd50081, [%rd50079];
	}
	// end inline asm
	// begin inline asm
	{	
ld.global.cg.u64 %rd50083, [%rd50081];
	}
	// end inline asm
	// begin inline asm
	{	
ld.global.cg.u64 %rd50085, [%rd50083];
	}
	// end inline asm
	// begin inline asm
	{	
ld.global.cg.u64 %rd50087, [%rd50085];
	}
	// end inline asm
	// begin inline asm
	{	
ld.global.cg.u64 %rd50089, [%rd50087];
	}
	// end inline asm
	// begin inline asm
	{	
ld.global.cg.u64 %rd50091, [%rd50089];
	}
	// end inline asm
	// begin inline asm
	{	
ld.global.cg.u64 %rd50093, [%rd50091];
	}
	// end inline asm
	// begin inline asm
	{	
ld.global.cg.u64 %rd50095, [%rd50093];
	}
	// end inline asm
	// begin inline asm
	{	
ld.global.cg.u64 %rd50097, [%rd50095];
	}
	// end inline asm
	// begin inline asm
	{	
ld.global.cg.u64 %rd50099, [%rd50097];
	}
	// end inline asm
	// begin inline asm
	{	
ld.global.cg.u64 %rd50101, [%rd50099];
	}
	// end inline asm
	// begin inline asm
	{	
ld.global.cg.u64 %rd50103, [%rd50101];
	}
	// end inline asm
	// begin inline asm
	{	
ld.global.cg.u64 %rd50105, [%rd50103];
	}
	// end inline asm
	// begin inline asm
	{	
ld.global.cg.u64 %rd50107, [%rd50105];
	}
	// end inline asm
	// begin inline asm
	{	
ld.global.cg.u64 %rd50109, [%rd50107];
	}
	// end inline asm
	// begin inline asm
	{	
ld.global.cg.u64 %rd50111, [%rd50109];
	}
	// end inline asm
	// begin inline asm
	{	
ld.global.cg.u64 %rd50113, [%rd50111];
	}
	// end inline asm
	// begin inline asm
	{	
ld.global.cg.u64 %rd50115, [%rd50113];
	}
	// end inline asm
	// begin inline asm
	{	
ld.global.cg.u64 %rd50117, [%rd50115];
	}
	// end inline asm
	// begin inline asm
	{	
ld.global.cg.u64 %rd50119, [%rd50117];
	}
	// end inline asm
	// begin inline asm
	{	
ld.global.cg.u64 %rd50121, [%rd50119];
	}
	// end inline asm
	// begin inline asm
	{	
ld.global.cg.u64 %rd50123, [%rd50121];
	}
	// end inline asm
	// begin inline asm
	{	
ld.global.cg.u64 %rd50125, [%rd50123];
	}
	// end inline asm
	// begin inline asm
	{	
ld.global.cg.u64 %rd50127, [%rd50125];
	}
	// end inline asm
	// begin inline asm
	{	
ld.global.cg.u64 %rd50129, [%rd50127];
	}
	// end inline asm
	// begin inline asm
	{	
ld.global.cg.u64 %rd50131, [%rd50129];
	}
	// end inline asm
	// begin inline asm
	{	
ld.global.cg.u64 %rd50133, [%rd50131];
	}
	// end inline asm
	// begin inline asm
	{	
ld.global.cg.u64 %rd50135, [%rd50133];
	}
	// end inline asm
	// begin inline asm
	{	
ld.global.cg.u64 %rd50137, [%rd50135];
	}
	// end inline asm
	// begin inline asm
	{	
ld.global.cg.u64 %rd50139, [%rd50137];
	}
	// end inline asm
	// begin inline asm
	{	
ld.global.cg.u64 %rd50141, [%rd50139];
	}
	// end inline asm
	// begin inline asm
	{	
ld.global.cg.u64 %rd50143, [%rd50141];
	}
	// end inline asm
	// begin inline asm
	{	
ld.global.cg.u64 %rd50145, [%rd50143];
	}
	// end inline asm
	// begin inline asm
	{	
ld.global.cg.u64 %rd50147, [%rd50145];
	}
	// end inline asm
	// begin inline asm
	{	
ld.global.cg.u64 %rd50149, [%rd50147];
	}
	// end inline asm
	// begin inline asm
	{	
ld.global.cg.u64 %rd50151, [%rd50149];
	}
	// end inline asm
	// begin inline asm
	{	
ld.global.cg.u64 %rd50153, [%rd50151];
	}
	// end inline asm
	// begin inline asm
	{	
ld.global.cg.u64 %rd50155, [%rd50153];
	}
	// end inline asm
	// begin inline asm
	{	
ld.global.cg.u64 %rd50157, [%rd50155];
	}
	// end inline asm
	// begin inline asm
	{	
ld.global.cg.u64 %rd50159, [%rd50157];
	}
	// end inline asm
	// begin inline asm
	{	
ld.global.cg.u64 %rd50161, [%rd50159];
	}
	// end inline asm
	// begin inline asm
	{	
ld.global.cg.u64 %rd50163, [%rd50161];
	}
	// end inline asm
	// begin inline asm
	{	
ld.global.cg.u64 %rd50165, [%rd50163];
	}
	// end inline asm
	// begin inline asm
	{	
ld.global.cg.u64 %rd50167, [%rd50165];
	}
	// end inline asm
	// begin inline asm
	{	
ld.global.cg.u64 %rd50169, [%rd50167];
	}
	// end inline asm
	// begin inline asm
	{	
ld.global.cg.u64 %rd50171, [%rd50169];
	}
	// end inline asm
	// begin inline asm
	{	
ld.global.cg.u64 %rd50173, [%rd50171];
	}
	// end inline asm
	// begin inline asm
	{	
ld.global.cg.u64 %rd50175, [%rd50173];
	}
	// end inline asm
	// begin inline asm
	{	
ld.global.cg.u64 %rd50177, [%rd50175];
	}
	// end inline asm
	// begin inline asm
	{	
ld.global.cg.u64 %rd50179, [%rd50177];
	}
	// end inline asm
	// begin inline asm
	{	
ld.global.cg.u64 %rd50181, [%rd50179];
	}
	// end inline asm
	// begin inline asm
	{	
ld.global.cg.u64 %rd50183, [%rd50181];
	}
	// end inline asm
	// begin inline asm
	{	
ld.global.cg.u64 %rd50185, [%rd50183];
	}
	// end inline asm
	// begin inline asm
	{	
ld.global.cg.u64 %rd50187, [%rd50185];
	}
	// end inline asm
	// begin inline asm
	{	
ld.global.cg.u64 %rd50189, [%rd50187];
	}
	// end inline asm
	// begin inline asm
	{	
ld.global.cg.u64 %rd50191, [%rd50189];
	}
	// end inline asm
	// begin inline asm
	{	
ld.global.cg.u64 %rd50193, [%rd50191];
	}
	// end inline asm
	// begin inline asm
	{	
ld.global.cg.u64 %rd50195, [%rd50193];
	}
	// end inline asm
	// begin inline asm
	{	
ld.global.cg.u64 %rd50197, [%rd50195];
	}
	// end inline asm
	// begin inline asm
	{	
ld.global.cg.u64 %rd50199, [%rd50197];
	}
	// end inline asm
	// begin inline asm
	{	
ld.global.cg.u64 %rd50201, [%rd50199];
	}
	// end inline asm
	// begin inline asm
	{	
ld.global.cg.u64 %rd50203, [%rd50201];
	}
	// end inline asm
	// begin inline asm
	{	
ld.global.cg.u64 %rd50205, [%rd50203];
	}
	// end inline asm
	// begin inline asm
	{	
ld.global.cg.u64 %rd50207, [%rd50205];
	}
	// end inline asm
	// begin inline asm
	{	
ld.global.cg.u64 %rd50209, [%rd50207];
	}
	// end inline asm
	// begin inline asm
	{	
ld.global.cg.u64 %rd50211, [%rd50209];
	}
	// end inline asm
	// begin inline asm
	{	
ld.global.cg.u64 %rd50213, [%rd50211];
	}
	// end inline asm
	// begin inline asm
	{	
ld.global.cg.u64 %rd50215, [%rd50213];
	}
	// end inline asm
	// begin inline asm
	{	
ld.global.cg.u64 %rd50217, [%rd50215];
	}
	// end inline asm
	// begin inline asm
	{	
ld.global.cg.u64 %rd50219, [%rd50217];
	}
	// end inline asm
	// begin inline asm
	{	
ld.global.cg.u64 %rd50221, [%rd50219];
	}
	// end inline asm
	// begin inline asm
	{	
ld.global.cg.u64 %rd50223, [%rd50221];
	}
	// end inline asm
	// begin inline asm
	{	
ld.global.cg.u64 %rd50225, [%rd50223];
	}
	// end inline asm
	// begin inline asm
	{	
ld.global.cg.u64 %rd50227, [%rd50225];
	}
	// end inline asm
	// begin inline asm
	{	
ld.global.cg.u64 %rd50229, [%rd50227];
	}
	// end inline asm
	// begin inline asm
	{	
ld.global.cg.u64 %rd50231, [%rd50229];
	}
	// end inline asm
	// begin inline asm
	{	
ld.global.cg.u64 %rd50233, [%rd50231];
	}
	// end inline asm
	// begin inline asm
	{	
ld.global.cg.u64 %rd50235, [%rd50233];
	}
	// end inline asm
	// begin inline asm
	{	
ld.global.cg.u64 %rd50237, [%rd50235];
	}
	// end inline asm
	// begin inline asm
	{	
ld.global.cg.u64 %rd50239, [%rd50237];
	}
	// end inline asm
	// begin inline asm
	{	
ld.global.cg.u64 %rd50241, [%rd50239];
	}
	// end inline asm
	// begin inline asm
	{	
ld.global.cg.u64 %rd50243, [%rd50241];
	}
	// end inline asm
	// begin inline asm
	{	
ld.global.cg.u64 %rd50245, [%rd50243];
	}
	// end inline asm
	// begin inline asm
	{	
ld.global.cg.u64 %rd50247, [%rd50245];
	}
	// end inline asm
	// begin inline asm
	{	
ld.global.cg.u64 %rd50249, [%rd50247];
	}
	// end inline asm
	// begin inline asm
	{	
ld.global.cg.u64 %rd50251, [%rd50249];
	}
	// end inline asm
	// begin inline asm
	{	
ld.global.cg.u64 %rd50253, [%rd50251];
	}
	// end inline asm
	// begin inline asm
	{	
ld.global.cg.u64 %rd50255, [%rd50253];
	}
	// end inline asm
	// begin inline asm
	{	
ld.global.cg.u64 %rd50257, [%rd50255];
	}
	// end inline asm
	// begin inline asm
	{	
ld.global.cg.u64 %rd50259, [%rd50257];
	}
	// end inline asm
	// begin inline asm
	{	
ld.global.cg.u64 %rd50261, [%rd50259];
	}
	// end inline asm
	// begin inline asm
	{	
ld.global.cg.u64 %rd50263, [%rd50261];
	}
	// end inline asm
	// begin inline asm
	{	
ld.global.cg.u64 %rd50265, [%rd50263];
	}
	// end inline asm
	// begin inline asm
	{	
ld.global.cg.u64 %rd50267, [%rd50265];
	}
	// end inline asm
	// begin inline asm
	{	
ld.global.cg.u64 %rd50269, [%rd50267];
	}
	// end inline asm
	// begin inline asm
	{	
ld.global.cg.u64 %rd50271, [%rd50269];
	}
	// end inline asm
	// begin inline asm
	{	
ld.global.cg.u64 %rd50273, [%rd50271];
	}
	// end inline asm
	// begin inline asm
	{	
ld.global.cg.u64 %rd50275, [%rd50273];
	}
	// end inline asm
	// begin inline asm
	{	
ld.global.cg.u64 %rd50277, [%rd50275];
	}
	// end inline asm
	// begin inline asm
	{	
ld.global.cg.u64 %rd50279, [%rd50277];
	}
	// end inline asm
	// begin inline asm
	{	
ld.global.cg.u64 %rd50281, [%rd50279];
	}
	// end inline asm
	// begin inline asm
	{	
ld.global.cg.u64 %rd50283, [%rd50281];
	}
	// end inline asm
	// begin inline asm
	{	
ld.global.cg.u64 %rd50285, [%rd50283];
	}
	// end inline asm
	// begin inline asm
	{	
ld.global.cg.u64 %rd50287, [%rd50285];
	}
	// end inline asm
	// begin inline asm
	{	
ld.global.cg.u64 %rd50289, [%rd50287];
	}
	// end inline asm
	// begin inline asm
	{	
ld.global.cg.u64 %rd50291, [%rd50289];
	}
	// end inline asm
	// begin inline asm
	{	
ld.global.cg.u64 %rd50293, [%rd50291];
	}
	// end inline asm
	// begin inline asm
	{	
ld.global.cg.u64 %rd50295, [%rd50293];
	}
	// end inline asm
	// begin inline asm
	{	
ld.global.cg.u64 %rd50297, [%rd50295];
	}
	// end inline asm
	// begin inline asm
	{	
ld.global.cg.u64 %rd50299, [%rd50297];
	}
	// end inline asm
	// begin inline asm
	{	
ld.global.cg.u64 %rd50301, [%rd50299];
	}
	// end inline asm
	// begin inline asm
	{	
ld.global.cg.u64 %rd50303, [%rd50301];
	}
	// end inline asm
	// begin inline asm
	{	
ld.global.cg.u64 %rd50305, [%rd50303];
	}
	// end inline asm
	// begin inline asm
	{	
ld.global.cg.u64 %rd50307, [%rd50305];
	}
	// end inline asm
	// begin inline asm
	{	
ld.global.cg.u64 %rd50309, [%rd50307];
	}
	// end inline asm
	// begin inline asm
	{	
ld.global.cg.u64 %rd50311, [%rd50309];
	}
	// end inline asm
	// begin inline asm
	{	
ld.global.cg.u64 %rd50313, [%rd50311];
	}
	// end inline asm
	// begin inline asm
	{	
ld.global.cg.u64 %rd50315, [%rd50313];
	}
	// end inline asm
	// begin inline asm
	{	
ld.global.cg.u64 %rd50317, [%rd50315];
	}
	// end inline asm
	// begin inline asm
	{	
ld.global.cg.u64 %rd50319, [%rd50317];
	}
	// end inline asm
	// begin inline asm
	{	
ld.global.cg.u64 %rd50321, [%rd50319];
	}
	// end inline asm
	// begin inline asm
	{	
ld.global.cg.u64 %rd50323, [%rd50321];
	}
	// end inline asm
	// begin inline asm
	{	
ld.global.cg.u64 %rd50325, [%rd50323];
	}
	// end inline asm
	// begin inline asm
	{	
ld.global.cg.u64 %rd50327, [%rd50325];
	}
	// end inline asm
	// begin inline asm
	{	
ld.global.cg.u64 %rd50329, [%rd50327];
	}
	// end inline asm
	// begin inline asm
	{	
ld.global.cg.u64 %rd50331, [%rd50329];
	}
	// end inline asm
	// begin inline asm
	{	
ld.global.cg.u64 %rd50333, [%rd50331];
	}
	// end inline asm
	// begin inline asm
	{	
ld.global.cg.u64 %rd50335, [%rd50333];
	}
	// end inline asm
	// begin inline asm
	{	
ld.global.cg.u64 %rd50337, [%rd50335];
	}
	// end inline asm
	// begin inline asm
	{	
ld.global.cg.u64 %rd50339, [%rd50337];
	}
	// end inline asm
	// begin inline asm
	{	
ld.global.cg.u64 %rd50341, [%rd50339];
	}
	// end inline asm
	// begin inline asm
	{	
ld.global.cg.u64 %rd50343, [%rd50341];
	}
	// end inline asm
	// begin inline asm
	{	
ld.global.cg.u64 %rd50345, [%rd50343];
	}
	// end inline asm
	// begin inline asm
	{	
ld.global.cg.u64 %rd50347, [%rd50345];
	}
	// end inline asm
	// begin inline asm
	{	
ld.global.cg.u64 %rd50349, [%rd50347];
	}
	// end inline asm
	// begin inline asm
	{	
ld.global.cg.u64 %rd50351, [%rd50349];
	}
	// end inline asm
	// begin inline asm
	{	
ld.global.cg.u64 %rd50353, [%rd50351];
	}
	// end inline asm
	// begin inline asm
	{	
ld.global.cg.u64 %rd50355, [%rd50353];
	}
	// end inline asm
	// begin inline asm
	{	
ld.global.cg.u64 %rd50357, [%rd50355];
	}
	// end inline asm
	// begin inline asm
	{	
ld.global.cg.u64 %rd50359, [%rd50357];
	}
	// end inline asm
	// begin inline asm
	{	
ld.global.cg.u64 %rd50361, [%rd50359];
	}
	// end inline asm
	// begin inline asm
	{	
ld.global.cg.u64 %rd50363, [%rd50361];
	}
	// end inline asm
	// begin inline asm
	{	
ld.global.cg.u64 %rd50365, [%rd50363];
	}
	// end inline asm
	// begin inline asm
	{	
ld.global.cg.u64 %rd50367, [%rd50365];
	}
	// end inline asm
	// begin inline asm
	{	
ld.global.cg.u64 %rd50369, [%rd50367];
	}
	// end inline asm
	// begin inline asm
	{	
ld.global.cg.u64 %rd50371, [%rd50369];
	}
	// end inline asm
	// begin inline asm
	{	
ld.global.cg.u64 %rd50373, [%rd50371];
	}
	// end inline asm
	// begin inline asm
	{	
ld.global.cg.u64 %rd50375, [%rd50373];
	}
	// end inline asm
	// begin inline asm
	{	
ld.global.cg.u64 %rd50377, [%rd50375];
	}
	// end inline asm
	// begin inline asm
	{	
ld.global.cg.u64 %rd50379, [%rd50377];
	}
	// end inline asm
	// begin inline asm
	{	
ld.global.cg.u64 %rd50381, [%rd50379];
	}
	// end inline asm
	// begin inline asm
	{	
ld.global.cg.u64 %rd50383, [%rd50381];
	}
	// end inline asm
	// begin inline asm
	{	
ld.global.cg.u64 %rd50385, [%rd50383];
	}
	// end inline asm
	// begin inline asm
	{	
ld.global.cg.u64 %rd50387, [%rd50385];
	}
	// end inline asm
	// begin inline asm
	{	
ld.global.cg.u64 %rd50389, [%rd50387];
	}
	// end inline asm
	// begin inline asm
	{	
ld.global.cg.u64 %rd50391, [%rd50389];
	}
	// end inline asm
	// begin inline asm
	{	
ld.global.cg.u64 %rd50393, [%rd50391];
	}
	// end inline asm
	// begin inline asm
	{	
ld.global.cg.u64 %rd50395, [%rd50393];
	}
	// end inline asm
	// begin inline asm
	{	
ld.global.cg.u64 %rd50397, [%rd50395];
	}
	// end inline asm
	// begin inline asm
	{	
ld.global.cg.u64 %rd50399, [%rd50397];
	}
	// end inline asm
	// begin inline asm
	{	
ld.global.cg.u64 %rd50401, [%rd50399];
	}
	// end inline asm
	// begin inline asm
	{	
ld.global.cg.u64 %rd50403, [%rd50401];
	}
	// end inline asm
	// begin inline asm
	{	
ld.global.cg.u64 %rd50405, [%rd50403];
	}
	// end inline asm
	// begin inline asm
	{	
ld.global.cg.u64 %rd50407, [%rd50405];
	}
	// end inline asm
	// begin inline asm
	{	
ld.global.cg.u64 %rd50409, [%rd50407];
	}
	// end inline asm
	// begin inline asm
	{	
ld.global.cg.u64 %rd50411, [%rd50409];
	}
	// end inline asm
	// begin inline asm
	{	
ld.global.cg.u64 %rd50413, [%rd50411];
	}
	// end inline asm
	// begin inline asm
	{	
ld.global.cg.u64 %rd50415, [%rd50413];
	}
	// end inline asm
	// begin inline asm
	{	
ld.global.cg.u64 %rd50417, [%rd50415];
	}
	// end inline asm
	// begin inline asm
	{	
ld.global.cg.u64 %rd50419, [%rd50417];
	}
	// end inline asm
	// begin inline asm
	{	
ld.global.cg.u64 %rd50421, [%rd50419];
	}
	// end inline asm
	// begin inline asm
	{	
ld.global.cg.u64 %rd50423, [%rd50421];
	}
	// end inline asm
	// begin inline asm
	{	
ld.global.cg.u64 %rd50425, [%rd50423];
	}
	// end inline asm
	// begin inline asm
	{	
ld.global.cg.u64 %rd50427, [%rd50425];
	}
	// end inline asm
	// begin inline asm
	{	
ld.global.cg.u64 %rd50429, [%rd50427];
	}
	// end inline asm
	// begin inline asm
	{	
ld.global.cg.u64 %rd50431, [%rd50429];
	}
	// end inline asm
	// begin inline asm
	{	
ld.global.cg.u64 %rd50433, [%rd50431];
	}
	// end inline asm
	// begin inline asm
	{	
ld.global.cg.u64 %rd50435, [%rd50433];
	}
	// end inline asm
	// begin inline asm
	{	
ld.global.cg.u64 %rd50437, [%rd50435];
	}
	// end inline asm
	// begin inline asm
	{	
ld.global.cg.u64 %rd50439, [%rd50437];
	}
	// end inline asm
	// begin inline asm
	{	
ld.global.cg.u64 %rd50441, [%rd50439];
	}
	// end inline asm
	// begin inline asm
	{	
ld.global.cg.u64 %rd50443, [%rd50441];
	}
	// end inline asm
	// begin inline asm
	{	
ld.global.cg.u64 %rd50445, [%rd50443];
	}
	// end inline asm
	// begin inline asm
	{	
ld.global.cg.u64 %rd50447, [%rd50445];
	}
	// end inline asm
	// begin inline asm
	{	
ld.global.cg.u64 %rd50449, [%rd50447];
	}
	// end inline asm
	// begin inline asm
	{	
ld.global.cg.u64 %rd50451, [%rd50449];
	}
	// end inline asm
	// begin inline asm
	{	
ld.global.cg.u64 %rd50453, [%rd50451];
	}
	// end inline asm
	// begin inline asm
	{	
ld.global.cg.u64 %rd50455, [%rd50453];
	}
	// end inline asm
	// begin inline asm
	{	
ld.global.cg.u64 %rd50457, [%rd50455];
	}
	// end inline asm
	// begin inline asm
	{	
ld.global.cg.u64 %rd50459, [%rd50457];
	}
	// end inline asm
	// begin inline asm
	{	
ld.global.cg.u64 %rd50461, [%rd50459];
	}
	// end inline asm
	// begin inline asm
	{	
ld.global.cg.u64 %rd50463, [%rd50461];
	}
	// end inline asm
	// begin inline asm
	{	
ld.global.cg.u64 %rd50465, [%rd50463];
	}
	// end inline asm
	// begin inline asm
	{	
ld.global.cg.u64 %rd50467, [%rd50465];
	}
	// end inline asm
	// begin inline asm
	{	
ld.global.cg.u64 %rd50469, [%rd50467];
	}
	// end inline asm
	// begin inline asm
	{	
ld.global.cg.u64 %rd50471, [%rd50469];
	}
	// end inline asm
	// begin inline asm
	{	
ld.global.cg.u64 %rd50473, [%rd50471];
	}
	// end inline asm
	// begin inline asm
	{	
ld.global.cg.u64 %rd50475, [%rd50473];
	}
	// end inline asm
	// begin inline asm
	{	
ld.global.cg.u64 %rd50477, [%rd50475];
	}
	// end inline asm
	// begin inline asm
	{	
ld.global.cg.u64 %rd50479, [%rd50477];
	}
	// end inline asm
	// begin inline asm
	{	
ld.global.cg.u64 %rd50481, [%rd50479];
	}
	// end inline asm
	// begin inline asm
	{	
ld.global.cg.u64 %rd50483, [%rd50481];
	}
	// end inline asm
	// begin inline asm
	{	
ld.global.cg.u64 %rd50485, [%rd50483];
	}
	// end inline asm
	// begin inline asm
	{	
ld.global.cg.u64 %rd50487, [%rd50485];
	}
	// end inline asm
	// begin inline asm
	{	
ld.global.cg.u64 %rd50489, [%rd50487];
	}
	// end inline asm
	// begin inline asm
	{	
ld.global.cg.u64 %rd50491, [%rd50489];
	}
	// end inline asm
	// begin inline asm
	{	
ld.global.cg.u64 %rd50493, [%rd50491];
	}
	// end inline asm
	// begin inline asm
	{	
ld.global.cg.u64 %rd50495, [%rd50493];
	}
	// end inline asm
	// begin inline asm
	{	
ld.global.cg.u64 %rd50497, [%rd50495];
	}
	// end inline asm
	// begin inline asm
	{	
ld.global.cg.u64 %rd50499, [%rd50497];
	}
	// end inline asm
	// begin inline asm
	{	
ld.global.cg.u64 %rd50501, [%rd50499];
	}
	// end inline asm
	// begin inline asm
	{	
ld.global.cg.u64 %rd50503, [%rd50501];
	}
	// end inline asm
	// begin inline asm
	{	
ld.global.cg.u64 %rd50505, [%rd50503];
	}
	// end inline asm
	// begin inline asm
	{	
ld.global.cg.u64 %rd50507, [%rd50505];
	}
	// end inline asm
	// begin inline asm
	{	
ld.global.cg.u64 %rd50509, [%rd50507];
	}
	// end inline asm
	// begin inline asm
	{	
ld.global.cg.u64 %rd50511, [%rd50509];
	}
	// end inline asm
	// begin inline asm
	{	
ld.global.cg.u64 %rd50513, [%rd50511];
	}
	// end inline asm
	// begin inline asm
	{	
ld.global.cg.u64 %rd50515, [%rd50513];
	}
	// end inline asm
	// begin inline asm
	{	
ld.global.cg.u64 %rd50517, [%rd50515];
	}
	// end inline asm
	// begin inline asm
	{	
ld.global.cg.u64 %rd50519, [%rd50517];
	}
	// end inline asm
	// begin inline asm
	{	
ld.global.cg.u64 %rd50521, [%rd50519];
	}
	// end inline asm
	// begin inline asm
	{	
ld.global.cg.u64 %rd50523, [%rd50521];
	}
	// end inline asm
	// begin inline asm
	{	
ld.global.cg.u64 %rd50525, [%rd50523];
	}
	// end inline asm
	// begin inline asm
	{	
ld.global.cg.u64 %rd50527, [%rd50525];
	}
	// end inline asm
	// begin inline asm
	{	
ld.global.cg.u64 %rd50529, [%rd50527];
	}
	// end inline asm
	// begin inline asm
	{	
ld.global.cg.u64 %rd50531, [%rd50529];
	}
	// end inline asm
	// begin inline asm
	{	
ld.global.cg.u64 %rd50533, [%rd50531];
	}
	// end inline asm
	// begin inline asm
	{	
ld.global.cg.u64 %rd50535, [%rd50533];
	}
	// end inline asm
	// begin inline asm
	{	
ld.global.cg.u64 %rd50537, [%rd50535];
	}
	// end inline asm
	// begin inline asm
	{	
ld.global.cg.u64 %rd50539, [%rd50537];
	}
	// end inline asm
	// begin inline asm
	{	
ld.global.cg.u64 %rd50541, [%rd50539];
	}
	// end inline asm
	// begin inline asm
	{	
ld.global.cg.u64 %rd50543, [%rd50541];
	}
	// end inline asm
	// begin inline asm
	{	
ld.global.cg.u64 %rd50545, [%rd50543];
	}
	// end inline asm
	// begin inline asm
	{	
ld.global.cg.u64 %rd50547, [%rd50545];
	}
	// end inline asm
	// begin inline asm
	{	
ld.global.cg.u64 %rd50549, [%rd50547];
	}
	// end inline asm
	// begin inline asm
	{	
ld.global.cg.u64 %rd50551, [%rd50549];
	}
	// end inline asm
	// begin inline asm
	{	
ld.global.cg.u64 %rd50553, [%rd50551];
	}
	// end inline asm
	// begin inline asm
	{	
ld.global.cg.u64 %rd50555, [%rd50553];
	}
	// end inline asm
	// begin inline asm
	{	
ld.global.cg.u64 %rd50557, [%rd50555];
	}
	// end inline asm
	// begin inline asm
	{	
ld.global.cg.u64 %rd50559, [%rd50557];
	}
	// end inline asm
	// begin inline asm
	{	
ld.global.cg.u64 %rd50561, [%rd50559];
	}
	// end inline asm
	// begin inline asm
	{	
ld.global.cg.u64 %rd50563, [%rd50561];
	}
	// end inline asm
	// begin inline asm
	{	
ld.global.cg.u64 %rd50565, [%rd50563];
	}
	// end inline asm
	// begin inline asm
	{	
ld.global.cg.u64 %rd50567, [%rd50565];
	}
	// end inline asm
	// begin inline asm
	{	
ld.global.cg.u64 %rd50569, [%rd50567];
	}
	// end inline asm
	// begin inline asm
	{	
ld.global.cg.u64 %rd50571, [%rd50569];
	}
	// end inline asm
	// begin inline asm
	{	
ld.global.cg.u64 %rd50573, [%rd50571];
	}
	// end inline asm
	// begin inline asm
	{	
ld.global.cg.u64 %rd50575, [%rd50573];
	}
	// end inline asm
	// begin inline asm
	{	
ld.global.cg.u64 %rd50577, [%rd50575];
	}
	// end inline asm
	// begin inline asm
	{	
ld.global.cg.u64 %rd50579, [%rd50577];
	}
	// end inline asm
	// begin inline asm
	{	
ld.global.cg.u64 %rd50581, [%rd50579];
	}
	// end inline asm
	// begin inline asm
	{	
ld.global.cg.u64 %rd50583, [%rd50581];
	}
	// end inline asm
	// begin inline asm
	{	
ld.global.cg.u64 %rd50585, [%rd50583];
	}
	// end inline asm
	// begin inline asm
	{	
ld.global.cg.u64 %rd50587, [%rd50585];
	}
	// end inline asm
	// begin inline asm
	{	
ld.global.cg.u64 %rd50589, [%rd50587];
	}
	// end inline asm
	// begin inline asm
	{	
ld.global.cg.u64 %rd50591, [%rd50589];
	}
	// end inline asm
	// begin inline asm
	{	
ld.global.cg.u64 %rd50593, [%rd50591];
	}
	// end inline asm
	// begin inline asm
	{	
ld.global.cg.u64 %rd50595, [%rd50593];
	}
	// end inline asm
	// begin inline asm
	{	
ld.global.cg.u64 %rd50597, [%rd50595];
	}
	// end inline asm
	// begin inline asm
	{	
ld.global.cg.u64 %rd50599, [%rd50597];
	}
	// end inline asm
	// begin inline asm
	{	
ld.global.cg.u64 %rd50601, [%rd50599];
	}
	// end inline asm
	// begin inline asm
	{	
ld.global.cg.u64 %rd50603, [%rd50601];
	}
	// end inline asm
	// begin inline asm
	{	
ld.global.cg.u64 %rd50605, [%rd50603];
	}
	// end inline asm
	// begin inline asm
	{	
ld.global.cg.u64 %rd50607, [%rd50605];
	}
	// end inline asm
	// begin inline asm
	{	
ld.global.cg.u64 %rd50609, [%rd50607];
	}
	// end inline asm
	// begin inline asm
	{	
ld.global.cg.u64 %rd50611, [%rd50609];
	}
	// end inline asm
	// begin inline asm
	{	
ld.global.cg.u64 %rd50613, [%rd50611];
	}
	// end inline asm
	// begin inline asm
	{	
ld.global.cg.u64 %rd50615, [%rd50613];
	}
	// end inline asm
	// begin inline asm
	{	
ld.global.cg.u64 %rd50617, [%rd50615];
	}
	// end inline asm
	// begin inline asm
	{	
ld.global.cg.u64 %rd50619, [%rd50617];
	}
	// end inline asm
	// begin inline asm
	{	
ld.global.cg.u64 %rd50621, [%rd50619];
	}
	// end inline asm
	// begin inline asm
	{	
ld.global.cg.u64 %rd50623, [%rd50621];
	}
	// end inline asm
	// begin inline asm
	{	
ld.global.cg.u64 %rd50625, [%rd50623];
	}
	// end inline asm
	// begin inline asm
	{	
ld.global.cg.u64 %rd50627, [%rd50625];
	}
	// end inline asm
	// begin inline asm
	{	
ld.global.cg.u64 %rd50629, [%rd50627];
	}
	// end inline asm
	// begin inline asm
	{	
ld.global.cg.u64 %rd50631, [%rd50629];
	}
	// end inline asm
	// begin inline asm
	{	
ld.global.cg.u64 %rd50633, [%rd50631];
	}
	// end inline asm
	// begin inline asm
	{	
ld.global.cg.u64 %rd50635, [%rd50633];
	}
	// end inline asm
	// begin inline asm
	{	
ld.global.cg.u64 %rd50637, [%rd50635];
	}
	// end inline asm
	// begin inline asm
	{	
ld.global.cg.u64 %rd50639, [%rd50637];
	}
	// end inline asm
	// begin inline asm
	{	
ld.global.cg.u64 %rd50641, [%rd50639];
	}
	// end inline asm
	// begin inline asm
	{	
ld.global.cg.u64 %rd50643, [%rd50641];
	}
	// end inline asm
	// begin inline asm
	{	
ld.global.cg.u64 %rd50645, [%rd50643];
	}
	// end inline asm
	// begin inline asm
	{	
ld.global.cg.u64 %rd50647, [%rd50645];
	}
	// end inline asm
	// begin inline asm
	{	
ld.global.cg.u64 %rd50649, [%rd50647];
	}
	// end inline asm
	// begin inline asm
	{	
ld.global.cg.u64 %rd50651, [%rd50649];
	}
	// end inline asm
	// begin inline asm
	{	
ld.global.cg.u64 %rd50653, [%rd50651];
	}
	// end inline asm
	// begin inline asm
	{	
ld.global.cg.u64 %rd50655, [%rd50653];
	}
	// end inline asm
	// begin inline asm
	{	
ld.global.cg.u64 %rd50657, [%rd50655];
	}
	// end inline asm
	// begin inline asm
	{	
ld.global.cg.u64 %rd50659, [%rd50657];
	}
	// end inline asm
	// begin inline asm
	{	
ld.global.cg.u64 %rd50661, [%rd50659];
	}
	// end inline asm
	// begin inline asm
	{	
ld.global.cg.u64 %rd50663, [%rd50661];
	}
	// end inline asm
	// begin inline asm
	{	
ld.global.cg.u64 %rd50665, [%rd50663];
	}
	// end inline asm
	// begin inline asm
	{	
ld.global.cg.u64 %rd50667, [%rd50665];
	}
	// end inline asm
	// begin inline asm
	{	
ld.global.cg.u64 %rd50669, [%rd50667];
	}
	// end inline asm
	// begin inline asm
	{	
ld.global.cg.u64 %rd50671, [%rd50669];
	}
	// end inline asm
	// begin inline asm
	{	
ld.global.cg.u64 %rd50673, [%rd50671];
	}
	// end inline asm
	// begin inline asm
	{	
ld.global.cg.u64 %rd50675, [%rd50673];
	}
	// end inline asm
	// begin inline asm
	{	
ld.global.cg.u64 %rd50677, [%rd50675];
	}
	// end inline asm
	// begin inline asm
	{	
ld.global.cg.u64 %rd50679, [%rd50677];
	}
	// end inline asm
	// begin inline asm
	{	
ld.global.cg.u64 %rd50681, [%rd50679];
	}
	// end inline asm
	// begin inline asm
	{	
ld.global.cg.u64 %rd50683, [%rd50681];
	}
	// end inline asm
	// begin inline asm
	{	
ld.global.cg.u64 %rd50685, [%rd50683];
	}
	// end inline asm
	// begin inline asm
	{	
ld.global.cg.u64 %rd50687, [%rd50685];
	}
	// end inline asm
	// begin inline asm
	{	
ld.global.cg.u64 %rd50689, [%rd50687];
	}
	// end inline asm
	// begin inline asm
	{	
ld.global.cg.u64 %rd50691, [%rd50689];
	}
	// end inline asm
	// begin inline asm
	{	
ld.global.cg.u64 %rd50693, [%rd50691];
	}
	// end inline asm
	// begin inline asm
	{	
ld.global.cg.u64 %rd50695, [%rd50693];
	}
	// end inline asm
	// begin inline asm
	{	
ld.global.cg.u64 %rd50697, [%rd50695];
	}
	// end inline asm
	// begin inline asm
	{	
ld.global.cg.u64 %rd50699, [%rd50697];
	}
	// end inline asm
	// begin inline asm
	{	
ld.global.cg.u64 %rd50701, [%rd50699];
	}
	// end inline asm
	// begin inline asm
	{	
ld.global.cg.u64 %rd50703, [%rd50701];
	}
	// end inline asm
	// begin inline asm
	{	
ld.global.cg.u64 %rd50705, [%rd50703];
	}
	// end inline asm
	// begin inline asm
	{	
ld.global.cg.u64 %rd50707, [%rd50705];
	}
	// end inline asm
	// begin inline asm
	{	
ld.global.cg.u64 %rd50709, [%rd50707];
	}
	// end inline asm
	// begin inline asm
	{	
ld.global.cg.u64 %rd50711, [%rd50709];
	}
	// end inline asm
	// begin inline asm
	{	
ld.global.cg.u64 %rd50713, [%rd50711];
	}
	// end inline asm
	// begin inline asm
	{	
ld.global.cg.u64 %rd50715, [%rd50713];
	}
	// end inline asm
	// begin inline asm
	{	
ld.global.cg.u64 %rd50717, [%rd50715];
	}
	// end inline asm
	// begin inline asm
	{	
ld.global.cg.u64 %rd50719, [%rd50717];
	}
	// end inline asm
	// begin inline asm
	{	
ld.global.cg.u64 %rd50721, [%rd50719];
	}
	// end inline asm
	// begin inline asm
	{	
ld.global.cg.u64 %rd50723, [%rd50721];
	}
	// end inline asm
	// begin inline asm
	{	
ld.global.cg.u64 %rd50725, [%rd50723];
	}
	// end inline asm
	// begin inline asm
	{	
ld.global.cg.u64 %rd50727, [%rd50725];
	}
	// end inline asm
	// begin inline asm
	{	
ld.global.cg.u64 %rd50729, [%rd50727];
	}
	// end inline asm
	// begin inline asm
	{	
ld.global.cg.u64 %rd50731, [%rd50729];
	}
	// end inline asm
	// begin inline asm
	{	
ld.global.cg.u64 %rd50733, [%rd50731];
	}
	// end inline asm
	// begin inline asm
	{	
ld.global.cg.u64 %rd50735, [%rd50733];
	}
	// end inline asm
	// begin inline asm
	{	
ld.global.cg.u64 %rd50737, [%rd50735];
	}
	// end inline asm
	// begin inline asm
	{	
ld.global.cg.u64 %rd50739, [%rd50737];
	}
	// end inline asm
	// begin inline asm
	{	
ld.global.cg.u64 %rd50741, [%rd50739];
	}
	// end inline asm
	// begin inline asm
	{	
ld.global.cg.u64 %rd50743, [%rd50741];
	}
	// end inline asm
	// begin inline asm
	{	
ld.global.cg.u64 %rd50745, [%rd50743];
	}
	// end inline asm
	// begin inline asm
	{	
ld.global.cg.u64 %rd50747, [%rd50745];
	}
	// end inline asm
	// begin inline asm
	{	
ld.global.cg.u64 %rd50749, [%rd50747];
	}
	// end inline asm
	// begin inline asm
	{	
ld.global.cg.u64 %rd50751, [%rd50749];
	}
	// end inline asm
	// begin inline asm
	{	
ld.global.cg.u64 %rd50753, [%rd50751];
	}
	// end inline asm
	// begin inline asm
	{	
ld.global.cg.u64 %rd50755, [%rd50753];
	}
	// end inline asm
	// begin inline asm
	{	
ld.global.cg.u64 %rd50757, [%rd50755];
	}
	// end inline asm
	// begin inline asm
	{	
ld.global.cg.u64 %rd50759, [%rd50757];
	}
	// end inline asm
	// begin inline asm
	{	
ld.global.cg.u64 %rd50761, [%rd50759];
	}
	// end inline asm
	// begin inline asm
	{	
ld.global.cg.u64 %rd50763, [%rd50761];
	}
	// end inline asm
	// begin inline asm
	{	
ld.global.cg.u64 %rd50765, [%rd50763];
	}
	// end inline asm
	// begin inline asm
	{	
ld.global.cg.u64 %rd50767, [%rd50765];
	}
	// end inline asm
	// begin inline asm
	{	
ld.global.cg.u64 %rd50769, [%rd50767];
	}
	// end inline asm
	// begin inline asm
	{	
ld.global.cg.u64 %rd50771, [%rd50769];
	}
	// end inline asm
	// begin inline asm
	{	
ld.global.cg.u64 %rd50773, [%rd50771];
	}
	// end inline asm
	// begin inline asm
	{	
ld.global.cg.u64 %rd50775, [%rd50773];
	}
	// end inline asm
	// begin inline asm
	{	
ld.global.cg.u64 %rd50777, [%rd50775];
	}
	// end inline asm
	// begin inline asm
	{	
ld.global.cg.u64 %rd50779, [%rd50777];
	}
	// end inline asm
	// begin inline asm
	{	
ld.global.cg.u64 %rd50781, [%rd50779];
	}
	// end inline asm
	// begin inline asm
	{	
ld.global.cg.u64 %rd50783, [%rd50781];
	}
	// end inline asm
	// begin inline asm
	{	
ld.global.cg.u64 %rd50785, [%rd50783];
	}
	// end inline asm
	// begin inline asm
	{	
ld.global.cg.u64 %rd50787, [%rd50785];
	}
	// end inline asm
	// begin inline asm
	{	
ld.global.cg.u64 %rd50789, [%rd50787];
	}
	// end inline asm
	// begin inline asm
	{	
ld.global.cg.u64 %rd50791, [%rd50789];
	}
	// end inline asm
	// begin inline asm
	{	
ld.global.cg.u64 %rd50793, [%rd50791];
	}
	// end inline asm
	// begin inline asm
	{	
ld.global.cg.u64 %rd50795, [%rd50793];
	}
	// end inline asm
	// begin inline asm
	{	
ld.global.cg.u64 %rd50797, [%rd50795];
	}
	// end inline asm
	// begin inline asm
	{	
ld.global.cg.u64 %rd50799, [%rd50797];
	}
	// end inline asm
	// begin inline asm
	{	
ld.global.cg.u64 %rd50801, [%rd50799];
	}
	// end inline asm
	// begin inline asm
	{	
ld.global.cg.u64 %rd50803, [%rd50801];
	}
	// end inline asm
	// begin inline asm
	{	
ld.global.cg.u64 %rd50805, [%rd50803];
	}
	// end inline asm
	// begin inline asm
	{	
ld.global.cg.u64 %rd50807, [%rd50805];
	}
	// end inline asm
	// begin inline asm
	{	
ld.global.cg.u64 %rd50809, [%rd50807];
	}
	// end inline asm
	// begin inline asm
	{	
ld.global.cg.u64 %rd50811, [%rd50809];
	}
	// end inline asm
	// begin inline asm
	{	
ld.global.cg.u64 %rd50813, [%rd50811];
	}
	// end inline asm
	// begin inline asm
	{	
ld.global.cg.u64 %rd50815, [%rd50813];
	}
	// end inline asm
	// begin inline asm
	{	
ld.global.cg.u64 %rd50817, [%rd50815];
	}
	// end inline asm
	// begin inline asm
	{	
ld.global.cg.u64 %rd50819, [%rd50817];
	}
	// end inline asm
	// begin inline asm
	{	
ld.global.cg.u64 %rd50821, [%rd50819];
	}
	// end inline asm
	// begin inline asm
	{	
ld.global.cg.u64 %rd50823, [%rd50821];
	}
	// end inline asm
	// begin inline asm
	{	
ld.global.cg.u64 %rd50825, [%rd50823];
	}
	// end inline asm
	// begin inline asm
	{	
ld.global.cg.u64 %rd50827, [%rd50825];
	}
	// end inline asm
	// begin inline asm
	{	
ld.global.cg.u64 %rd50829, [%rd50827];
	}
	// end inline asm
	// begin inline asm
	{	
ld.global.cg.u64 %rd50831, [%rd50829];
	}
	// end inline asm
	// begin inline asm
	{	
ld.global.cg.u64 %rd50833, [%rd50831];
	}
	// end inline asm
	// begin inline asm
	{	
ld.global.cg.u64 %rd50835, [%rd50833];
	}
	// end inline asm
	// begin inline asm
	{	
ld.global.cg.u64 %rd50837, [%rd50835];
	}
	// end inline asm
	// begin inline asm
	{	
ld.global.cg.u64 %rd50839, [%rd50837];
	}
	// end inline asm
	// begin inline asm
	{	
ld.global.cg.u64 %rd50841, [%rd50839];
	}
	// end inline asm
	// begin inline asm
	{	
ld.global.cg.u64 %rd50843, [%rd50841];
	}
	// end inline asm
	// begin inline asm
	{	
ld.global.cg.u64 %rd50845, [%rd50843];
	}
	// end inline asm
	// begin inline asm
	{	
ld.global.cg.u64 %rd50847, [%rd50845];
	}
	// end inline asm
	// begin inline asm
	{	
ld.global.cg.u64 %rd50849, [%rd50847];
	}
	// end inline asm
	// begin inline asm
	{	
ld.global.cg.u64 %rd50851, [%rd50849];
	}
	// end inline asm
	// begin inline asm
	{	
ld.global.cg.u64 %rd50853, [%rd50851];
	}
	// end inline asm
	// begin inline asm
	{	
ld.global.cg.u64 %rd50855, [%rd50853];
	}
	// end inline asm
	// begin inline asm
	{	
ld.global.cg.u64 %rd50857, [%rd50855];
	}
	// end inline asm
	// begin inline asm
	{	
ld.global.cg.u64 %rd50859, [%rd50857];
	}
	// end inline asm
	// begin inline asm
	{	
ld.global.cg.u64 %rd50861, [%rd50859];
	}
	// end inline asm
	// begin inline asm
	{	
ld.global.cg.u64 %rd50863, [%rd50861];
	}
	// end inline asm
	// begin inline asm
	{	
ld.global.cg.u64 %rd50865, [%rd50863];
	}
	// end inline asm
	// begin inline asm
	{	
ld.global.cg.u64 %rd50867, [%rd50865];
	}
	// end inline asm
	// begin inline asm
	{	
ld.global.cg.u64 %rd50869, [%rd50867];
	}
	// end inline asm
	// begin inline asm
	{	
ld.global.cg.u64 %rd50871, [%rd50869];
	}
	// end inline asm
	// begin inline asm
	{	
ld.global.cg.u64 %rd50873, [%rd50871];
	}
	// end inline asm
	// begin inline asm
	{	
ld.global.cg.u64 %rd50875, [%rd50873];
	}
	// end inline asm
	// begin inline asm
	{	
ld.global.cg.u64 %rd50877, [%rd50875];
	}
	// end inline asm
	// begin inline asm
	{	
ld.global.cg.u64 %rd50879, [%rd50877];
	}
	// end inline asm
	// begin inline asm
	{	
ld.global.cg.u64 %rd50881, [%rd50879];
	}
	// end inline asm
	// begin inline asm
	{	
ld.global.cg.u64 %rd50883, [%rd50881];
	}
	// end inline asm
	// begin inline asm
	{	
ld.global.cg.u64 %rd50885, [%rd50883];
	}
	// end inline asm
	// begin inline asm
	{	
ld.global.cg.u64 %rd50887, [%rd50885];
	}
	// end inline asm
	// begin inline asm
	{	
ld.global.cg.u64 %rd50889, [%rd50887];
	}
	// end inline asm
	// begin inline asm
	{	
ld.global.cg.u64 %rd50891, [%rd50889];
	}
	// end inline asm
	// begin inline asm
	{	
ld.global.cg.u64 %rd50893, [%rd50891];
	}
	// end inline asm
	// begin inline asm
	{	
ld.global.cg.u64 %rd50895, [%rd50893];
	}
	// end inline asm
	// begin inline asm
	{	
ld.global.cg.u64 %rd50897, [%rd50895];
	}
	// end inline asm
	// begin inline asm
	{	
ld.global.cg.u64 %rd50899, [%rd50897];
	}
	// end inline asm
	// begin inline asm
	{	
ld.global.cg.u64 %rd50901, [%rd50899];
	}
	// end inline asm
	// begin inline asm
	{	
ld.global.cg.u64 %rd50903, [%rd50901];
	}
	// end inline asm
	// begin inline asm
	{	
ld.global.cg.u64 %rd50905, [%rd50903];
	}
	// end inline asm
	// begin inline asm
	{	
ld.global.cg.u64 %rd50907, [%rd50905];
	}
	// end inline asm
	// begin inline asm
	{	
ld.global.cg.u64 %rd50909, [%rd50907];
	}
	// end inline asm
	// begin inline asm
	{	
ld.global.cg.u64 %rd50911, [%rd50909];
	}
	// end inline asm
	// begin inline asm
	{	
ld.global.cg.u64 %rd50913, [%rd50911];
	}
	// end inline asm
	// begin inline asm
	{	
ld.global.cg.u64 %rd50915, [%rd50913];
	}
	// end inline asm
	// begin inline asm
	{	
ld.global.cg.u64 %rd50917, [%rd50915];
	}
	// end inline asm
	// begin inline asm
	{	
ld.global.cg.u64 %rd50919, [%rd50917];
	}
	// end inline asm
	// begin inline asm
	{	
ld.global.cg.u64 %rd50921, [%rd50919];
	}
	// end inline asm
	// begin inline asm
	{	
ld.global.cg.u64 %rd50923, [%rd50921];
	}
	// end inline asm
	// begin inline asm
	{	
ld.global.cg.u64 %rd50925, [%rd50923];
	}
	// end inline asm
	// begin inline asm
	{	
ld.global.cg.u64 %rd50927, [%rd50925];
	}
	// end inline asm
	// begin inline asm
	{	
ld.global.cg.u64 %rd50929, [%rd50927];
	}
	// end inline asm
	// begin inline asm
	{	
ld.global.cg.u64 %rd50931, [%rd50929];
	}
	// end inline asm
	// begin inline asm
	{	
ld.global.cg.u64 %rd50933, [%rd50931];
	}
	// end inline asm
	// begin inline asm
	{	
ld.global.cg.u64 %rd50935, [%rd50933];
	}
	// end inline asm
	// begin inline asm
	{	
ld.global.cg.u64 %rd50937, [%rd50935];
	}
	// end inline asm
	// begin inline asm
	{	
ld.global.cg.u64 %rd50939, [%rd50937];
	}
	// end inline asm
	// begin inline asm
	{	
ld.global.cg.u64 %rd50941, [%rd50939];
	}
	// end inline asm
	// begin inline asm
	{	
ld.global.cg.u64 %rd50943, [%rd50941];
	}
	// end inline asm
	// begin inline asm
	{	
ld.global.cg.u64 %rd50945, [%rd50943];
	}
	// end inline asm
	// begin inline asm
	{	
ld.global.cg.u64 %rd50947, [%rd50945];
	}
	// end inline asm
	// begin inline asm
	{	
ld.global.cg.u64 %rd50949, [%rd50947];
	}
	// end inline asm
	// begin inline asm
	{	
ld.global.cg.u64 %rd50951, [%rd50949];
	}
	// end inline asm
	// begin inline asm
	{	
ld.global.cg.u64 %rd50953, [%rd50951];
	}
	// end inline asm
	// begin inline asm
	{	
ld.global.cg.u64 %rd50955, [%rd50953];
	}
	// end inline asm
	// begin inline asm
	{	
ld.global.cg.u64 %rd50957, [%rd50955];
	}
	// end inline asm
	// begin inline asm
	{	
ld.global.cg.u64 %rd50959, [%rd50957];
	}
	// end inline asm
	// begin inline asm
	{	
ld.global.cg.u64 %rd50961, [%rd50959];
	}
	// end inline asm
	// begin inline asm
	{	
ld.global.cg.u64 %rd50963, [%rd50961];
	}
	// end inline asm
	// begin inline asm
	{	
ld.global.cg.u64 %rd50965, [%rd50963];
	}
	// end inline asm
	// begin inline asm
	{	
ld.global.cg.u64 %rd50967, [%rd50965];
	}
	// end inline asm
	// begin inline asm
	{	
ld.global.cg.u64 %rd50969, [%rd50967];
	}
	// end inline asm
	// begin inline asm
	{	
ld.global.cg.u64 %rd50971, [%rd50969];
	}
	// end inline asm
	// begin inline asm
	{	
ld.global.cg.u64 %rd50973, [%rd50971];
	}
	// end inline asm
	// begin inline asm
	{	
ld.global.cg.u64 %rd50975, [%rd50973];
	}
	// end inline asm
	// begin inline asm
	{	
ld.global.cg.u64 %rd50977, [%rd50975];
	}
	// end inline asm
	// begin inline asm
	{	
ld.global.cg.u64 %rd50979, [%rd50977];
	}
	// end inline asm
	// begin inline asm
	{	
ld.global.cg.u64 %rd50981, [%rd50979];
	}
	// end inline asm
	// begin inline asm
	{	
ld.global.cg.u64 %rd50983, [%rd50981];
	}
	// end inline asm
	// begin inline asm
	{	
ld.global.cg.u64 %rd50985, [%rd50983];
	}
	// end inline asm
	// begin inline asm
	{	
ld.global.cg.u64 %rd50987, [%rd50985];
	}
	// end inline asm
	// begin inline asm
	{	
ld.global.cg.u64 %rd50989, [%rd50987];
	}
	// end inline asm
	// begin inline asm
	{	
ld.global.cg.u64 %rd50991, [%rd50989];
	}
	// end inline asm
	// begin inline asm
	{	
ld.global.cg.u64 %rd50993, [%rd50991];
	}
	// end inline asm
	// begin inline asm
	{	
ld.global.cg.u64 %rd50995, [%rd50993];
	}
	// end inline asm
	// begin inline asm
	{	
ld.global.cg.u64 %rd50997, [%rd50995];
	}
	// end inline asm
	// begin inline asm
	{	
ld.global.cg.u64 %rd50999, [%rd50997];
	}
	// end inline asm
	// begin inline asm
	{	
ld.global.cg.u64 %rd51001, [%rd50999];
	}
	// end inline asm
	// begin inline asm
	{	
ld.global.cg.u64 %rd51003, [%rd51001];
	}
	// end inline asm
	// begin inline asm
	{	
ld.global.cg.u64 %rd51005, [%rd51003];
	}
	// end inline asm
	// begin inline asm
	{	
ld.global.cg.u64 %rd51007, [%rd51005];
	}
	// end inline asm
	// begin inline asm
	{	
ld.global.cg.u64 %rd51009, [%rd51007];
	}
	// end inline asm
	// begin inline asm
	{	
ld.global.cg.u64 %rd51011, [%rd51009];
	}
	// end inline asm
	// begin inline asm
	{	
ld.global.cg.u64 %rd51013, [%rd51011];
	}
	// end inline asm
	// begin inline asm
	{	
ld.global.cg.u64 %rd51015, [%rd51013];
	}
	// end inline asm
	// begin inline asm
	{	
ld.global.cg.u64 %rd51017, [%rd51015];
	}
	// end inline asm
	// begin inline asm
	{	
ld.global.cg.u64 %rd51019, [%rd51017];
	}
	// end inline asm
	// begin inline asm
	{	
ld.global.cg.u64 %rd51021, [%rd51019];
	}
	// end inline asm
	// begin inline asm
	{	
ld.global.cg.u64 %rd51023, [%rd51021];
	}
	// end inline asm
	// begin inline asm
	{	
ld.global.cg.u64 %rd51025, [%rd51023];
	}
	// end inline asm
	// begin inline asm
	{	
ld.global.cg.u64 %rd51027, [%rd51025];
	}
	// end inline asm
	// begin inline asm
	{	
ld.global.cg.u64 %rd51029, [%rd51027];
	}
	// end inline asm
	// begin inline asm
	{	
ld.global.cg.u64 %rd51031, [%rd51029];
	}
	// end inline asm
	// begin inline asm
	{	
ld.global.cg.u64 %rd51033, [%rd51031];
	}
	// end inline asm
	// begin inline asm
	{	
ld.global.cg.u64 %rd51035, [%rd51033];
	}
	// end inline asm
	// begin inline asm
	{	
ld.global.cg.u64 %rd51037, [%rd51035];
	}
	// end inline asm
	// begin inline asm
	{	
ld.global.cg.u64 %rd51039, [%rd51037];
	}
	// end inline asm
	// begin inline asm
	{	
ld.global.cg.u64 %rd51041, [%rd51039];
	}
	// end inline asm
	// begin inline asm
	{	
ld.global.cg.u64 %rd51043, [%rd51041];
	}
	// end inline asm
	// begin inline asm
	{	
ld.global.cg.u64 %rd51045, [%rd51043];
	}
	// end inline asm
	// begin inline asm
	{	
ld.global.cg.u64 %rd51047, [%rd51045];
	}
	// end inline asm
	// begin inline asm
	{	
ld.global.cg.u64 %rd51049, [%rd51047];
	}
	// end inline asm
	// begin inline asm
	{	
ld.global.cg.u64 %rd51051, [%rd51049];
	}
	// end inline asm
	// begin inline asm
	{	
ld.global.cg.u64 %rd51053, [%rd51051];
	}
	// end inline asm
	// begin inline asm
	{	
ld.global.cg.u64 %rd51055, [%rd51053];
	}
	// end inline asm
	// begin inline asm
	{	
ld.global.cg.u64 %rd51057, [%rd51055];
	}
	// end inline asm
	// begin inline asm
	{	
ld.global.cg.u64 %rd51059, [%rd51057];
	}
	// end inline asm
	// begin inline asm
	{	
ld.global.cg.u64 %rd51061, [%rd51059];
	}
	// end inline asm
	// begin inline asm
	{	
ld.global.cg.u64 %rd51063, [%rd51061];
	}
	// end inline asm
	// begin inline asm
	{	
ld.global.cg.u64 %rd51065, [%rd51063];
	}
	// end inline asm
	// begin inline asm
	{	
ld.global.cg.u64 %rd51067, [%rd51065];
	}
	// end inline asm
	// begin inline asm
	{	
ld.global.cg.u64 %rd51069, [%rd51067];
	}
	// end inline asm
	// begin inline asm
	{	
ld.global.cg.u64 %rd51071, [%rd51069];
	}
	// end inline asm
	// begin inline asm
	{	
ld.global.cg.u64 %rd51073, [%rd51071];
	}
	// end inline asm
	// begin inline asm
	{	
ld.global.cg.u64 %rd51075, [%rd51073];
	}
	// end inline asm
	// begin inline asm
	{	
ld.global.cg.u64 %rd51077, [%rd51075];
	}
	// end inline asm
	// begin inline asm
	{	
ld.global.cg.u64 %rd51079, [%rd51077];
	}
	// end inline asm
	// begin inline asm
	{	
ld.global.cg.u64 %rd51081, [%rd51079];
	}
	// end inline asm
	// begin inline asm
	{	
ld.global.cg.u64 %rd51083, [%rd51081];
	}
	// end inline asm
	// begin inline asm
	{	
ld.global.cg.u64 %rd51085, [%rd51083];
	}
	// end inline asm
	// begin inline asm
	{	
ld.global.cg.u64 %rd51087, [%rd51085];
	}
	// end inline asm
	// begin inline asm
	{	
ld.global.cg.u64 %rd51089, [%rd51087];
	}
	// end inline asm
	// begin inline asm
	{	
ld.global.cg.u64 %rd51091, [%rd51089];
	}
	// end inline asm
	// begin inline asm
	{	
ld.global.cg.u64 %rd51093, [%rd51091];
	}
	// end inline asm
	// begin inline asm
	{	
ld.global.cg.u64 %rd51095, [%rd51093];
	}
	// end inline asm
	// begin inline asm
	{	
ld.global.cg.u64 %rd51097, [%rd51095];
	}
	// end inline asm
	// begin inline asm
	{	
ld.global.cg.u64 %rd51099, [%rd51097];
	}
	// end inline asm
	// begin inline asm
	{	
ld.global.cg.u64 %rd51101, [%rd51099];
	}
	// end inline asm
	// begin inline asm
	{	
ld.global.cg.u64 %rd51103, [%rd51101];
	}
	// end inline asm
	// begin inline asm
	{	
ld.global.cg.u64 %rd51105, [%rd51103];
	}
	// end inline asm
	// begin inline asm
	{	
ld.global.cg.u64 %rd51107, [%rd51105];
	}
	// end inline asm
	// begin inline asm
	{	
ld.global.cg.u64 %rd51109, [%rd51107];
	}
	// end inline asm
	// begin inline asm
	{	
ld.global.cg.u64 %rd51111, [%rd51109];
	}
	// end inline asm
	// begin inline asm
	{	
ld.global.cg.u64 %rd51113, [%rd51111];
	}
	// end inline asm
	// begin inline asm
	{	
ld.global.cg.u64 %rd51115, [%rd51113];
	}
	// end inline asm
	// begin inline asm
	{	
ld.global.cg.u64 %rd51117, [%rd51115];
	}
	// end inline asm
	// begin inline asm
	{	
ld.global.cg.u64 %rd51119, [%rd51117];
	}
	// end inline asm
	// begin inline asm
	{	
ld.global.cg.u64 %rd51121, [%rd51119];
	}
	// end inline asm
	// begin inline asm
	{	
ld.global.cg.u64 %rd51123, [%rd51121];
	}
	// end inline asm
	// begin inline asm
	{	
ld.global.cg.u64 %rd51125, [%rd51123];
	}
	// end inline asm
	// begin inline asm
	{	
ld.global.cg.u64 %rd51127, [%rd51125];
	}
	// end inline asm
	// begin inline asm
	{	
ld.global.cg.u64 %rd51129, [%rd51127];
	}
	// end inline asm
	// begin inline asm
	{	
ld.global.cg.u64 %rd51131, [%rd51129];
	}
	// end inline asm
	// begin inline asm
	{	
ld.global.cg.u64 %rd51133, [%rd51131];
	}
	// end inline asm
	// begin inline asm
	{	
ld.global.cg.u64 %rd51135, [%rd51133];
	}
	// end inline asm
	// begin inline asm
	{	
ld.global.cg.u64 %rd51137, [%rd51135];
	}
	// end inline asm
	// begin inline asm
	{	
ld.global.cg.u64 %rd51139, [%rd51137];
	}
	// end inline asm
	// begin inline asm
	{	
ld.global.cg.u64 %rd51141, [%rd51139];
	}
	// end inline asm
	// begin inline asm
	{	
ld.global.cg.u64 %rd51143, [%rd51141];
	}
	// end inline asm
	// begin inline asm
	{	
ld.global.cg.u64 %rd51145, [%rd51143];
	}
	// end inline asm
	// begin inline asm
	{	
ld.global.cg.u64 %rd51147, [%rd51145];
	}
	// end inline asm
	// begin inline asm
	{	
ld.global.cg.u64 %rd51149, [%rd51147];
	}
	// end inline asm
	// begin inline asm
	{	
ld.global.cg.u64 %rd51151, [%rd51149];
	}
	// end inline asm
	// begin inline asm
	{	
ld.global.cg.u64 %rd51153, [%rd51151];
	}
	// end inline asm
	// begin inline asm
	{	
ld.global.cg.u64 %rd51155, [%rd51153];
	}
	// end inline asm
	// begin inline asm
	{	
ld.global.cg.u64 %rd51157, [%rd51155];
	}
	// end inline asm
	// begin inline asm
	{	
ld.global.cg.u64 %rd51159, [%rd51157];
	}
	// end inline asm
	// begin inline asm
	{	
ld.global.cg.u64 %rd51161, [%rd51159];
	}
	// end inline asm
	// begin inline asm
	{	
ld.global.cg.u64 %rd51163, [%rd51161];
	}
	// end inline asm
	// begin inline asm
	{	
ld.global.cg.u64 %rd51165, [%rd51163];
	}
	// end inline asm
	// begin inline asm
	{	
ld.global.cg.u64 %rd51167, [%rd51165];
	}
	// end inline asm
	// begin inline asm
	{	
ld.global.cg.u64 %rd51169, [%rd51167];
	}
	// end inline asm
	// begin inline asm
	{	
ld.global.cg.u64 %rd51171, [%rd51169];
	}
	// end inline asm
	// begin inline asm
	{	
ld.global.cg.u64 %rd51173, [%rd51171];
	}
	// end inline asm
	// begin inline asm
	{	
ld.global.cg.u64 %rd51175, [%rd51173];
	}
	// end inline asm
	// begin inline asm
	{	
ld.global.cg.u64 %rd51177, [%rd51175];
	}
	// end inline asm
	// begin inline asm
	{	
ld.global.cg.u64 %rd51179, [%rd51177];
	}
	// end inline asm
	// begin inline asm
	{	
ld.global.cg.u64 %rd51181, [%rd51179];
	}
	// end inline asm
	// begin inline asm
	{	
ld.global.cg.u64 %rd51183, [%rd51181];
	}
	// end inline asm
	// begin inline asm
	{	
ld.global.cg.u64 %rd51185, [%rd51183];
	}
	// end inline asm
	// begin inline asm
	{	
ld.global.cg.u64 %rd51187, [%rd51185];
	}
	// end inline asm
	// begin inline asm
	{	
ld.global.cg.u64 %rd51189, [%rd51187];
	}
	// end inline asm
	// begin inline asm
	{	
ld.global.cg.u64 %rd51191, [%rd51189];
	}
	// end inline asm
	// begin inline asm
	{	
ld.global.cg.u64 %rd51193, [%rd51191];
	}
	// end inline asm
	// begin inline asm
	{	
ld.global.cg.u64 %rd51195, [%rd51193];
	}
	// end inline asm
	// begin inline asm
	{	
ld.global.cg.u64 %rd51197, [%rd51195];
	}
	// end inline asm
	// begin inline asm
	{	
ld.global.cg.u64 %rd51199, [%rd51197];
	}
	// end inline asm
	// begin inline asm
	{	
ld.global.cg.u64 %rd51201, [%rd51199];
	}
	// end inline asm
	// begin inline asm
	{	
ld.global.cg.u64 %rd51203, [%rd51201];
	}
	// end inline asm
	// begin inline asm
	{	
ld.global.cg.u64 %rd51205, [%rd51203];
	}
	// end inline asm
	// begin inline asm
	{	
ld.global.cg.u64 %rd51207, [%rd51205];
	}
	// end inline asm
	// begin inline asm
	{	
ld.global.cg.u64 %rd51209, [%rd51207];
	}
	// end inline asm
	// begin inline asm
	{	
ld.global.cg.u64 %rd51211, [%rd51209];
	}
	// end inline asm
	// begin inline asm
	{	
ld.global.cg.u64 %rd51213, [%rd51211];
	}
	// end inline asm
	// begin inline asm
	{	
ld.global.cg.u64 %rd51215, [%rd51213];
	}
	// end inline asm
	// begin inline asm
	{	
ld.global.cg.u64 %rd51217, [%rd51215];
	}
	// end inline asm
	// begin inline asm
	{	
ld.global.cg.u64 %rd51219, [%rd51217];
	}
	// end inline asm
	// begin inline asm
	{	
ld.global.cg.u64 %rd51221, [%rd51219];
	}
	// end inline asm
	// begin inline asm
	{	
ld.global.cg.u64 %rd51223, [%rd51221];
	}
	// end inline asm
	// begin inline asm
	{	
ld.global.cg.u64 %rd51225, [%rd51223];
	}
	// end inline asm
	// begin inline asm
	{	
ld.global.cg.u64 %rd51227, [%rd51225];
	}
	// end inline asm
	// begin inline asm
	{	
ld.global.cg.u64 %rd51229, [%rd51227];
	}
	// end inline asm
	// begin inline asm
	{	
ld.global.cg.u64 %rd51231, [%rd51229];
	}
	// end inline asm
	// begin inline asm
	{	
ld.global.cg.u64 %rd51233, [%rd51231];
	}
	// end inline asm
	// begin inline asm
	{	
ld.global.cg.u64 %rd51235, [%rd51233];
	}
	// end inline asm
	// begin inline asm
	{	
ld.global.cg.u64 %rd51237, [%rd51235];
	}
	// end inline asm
	// begin inline asm
	{	
ld.global.cg.u64 %rd51239, [%rd51237];
	}
	// end inline asm
	// begin inline asm
	{	
ld.global.cg.u64 %rd51241, [%rd51239];
	}
	// end inline asm
	// begin inline asm
	{	
ld.global.cg.u64 %rd51243, [%rd51241];
	}
	// end inline asm
	// begin inline asm
	{	
ld.global.cg.u64 %rd51245, [%rd51243];
	}
	// end inline asm
	// begin inline asm
	{	
ld.global.cg.u64 %rd51247, [%rd51245];
	}
	// end inline asm
	// begin inline asm
	{	
ld.global.cg.u64 %rd51249, [%rd51247];
	}
	// end inline asm
	// begin inline asm
	{	
ld.global.cg.u64 %rd51251, [%rd51249];
	}
	// end inline asm
	// begin inline asm
	{	
ld.global.cg.u64 %rd51253, [%rd51251];
	}
	// end inline asm
	// begin inline asm
	{	
ld.global.cg.u64 %rd51255, [%rd51253];
	}
	// end inline asm
	// begin inline asm
	{	
ld.global.cg.u64 %rd51257, [%rd51255];
	}
	// end inline asm
	// begin inline asm
	{	
ld.global.cg.u64 %rd51259, [%rd51257];
	}
	// end inline asm
	// begin inline asm
	{	
ld.global.cg.u64 %rd51261, [%rd51259];
	}
	// end inline asm
	// begin inline asm
	{	
ld.global.cg.u64 %rd51263, [%rd51261];
	}
	// end inline asm
	// begin inline asm
	{	
ld.global.cg.u64 %rd51265, [%rd51263];
	}
	// end inline asm
	// begin inline asm
	{	
ld.global.cg.u64 %rd51267, [%rd51265];
	}
	// end inline asm
	// begin inline asm
	{	
ld.global.cg.u64 %rd51269, [%rd51267];
	}
	// end inline asm
	// begin inline asm
	{	
ld.global.cg.u64 %rd51271, [%rd51269];
	}
	// end inline asm
	// begin inline asm
	{	
ld.global.cg.u64 %rd51273, [%rd51271];
	}
	// end inline asm
	// begin inline asm
	{	
ld.global.cg.u64 %rd51275, [%rd51273];
	}
	// end inline asm
	// begin inline asm
	{	
ld.global.cg.u64 %rd51277, [%rd51275];
	}
	// end inline asm
	// begin inline asm
	{	
ld.global.cg.u64 %rd51279, [%rd51277];
	}
	// end inline asm
	// begin inline asm
	{	
ld.global.cg.u64 %rd51281, [%rd51279];
	}
	// end inline asm
	// begin inline asm
	{	
ld.global.cg.u64 %rd51283, [%rd51281];
	}
	// end inline asm
	// begin inline asm
	{	
ld.global.cg.u64 %rd51285, [%rd51283];
	}
	// end inline asm
	// begin inline asm
	{	
ld.global.cg.u64 %rd51287, [%rd51285];
	}
	// end inline asm
	// begin inline asm
	{	
ld.global.cg.u64 %rd51289, [%rd51287];
	}
	// end inline asm
	// begin inline asm
	{	
ld.global.cg.u64 %rd51291, [%rd51289];
	}
	// end inline asm
	// begin inline asm
	{	
ld.global.cg.u64 %rd51293, [%rd51291];
	}
	// end inline asm
	// begin inline asm
	{	
ld.global.cg.u64 %rd51295, [%rd51293];
	}
	// end inline asm
	// begin inline asm
	{	
ld.global.cg.u64 %rd51297, [%rd51295];
	}
	// end inline asm
	// begin inline asm
	{	
ld.global.cg.u64 %rd51299, [%rd51297];
	}
	// end inline asm
	// begin inline asm
	{	
ld.global.cg.u64 %rd51301, [%rd51299];
	}
	// end inline asm
	// begin inline asm
	{	
ld.global.cg.u64 %rd51303, [%rd51301];
	}
	// end inline asm
	// begin inline asm
	{	
ld.global.cg.u64 %rd51305, [%rd51303];
	}
	// end inline asm
	// begin inline asm
	{	
ld.global.cg.u64 %rd51307, [%rd51305];
	}
	// end inline asm
	// begin inline asm
	{	
ld.global.cg.u64 %rd51309, [%rd51307];
	}
	// end inline asm
	// begin inline asm
	{	
ld.global.cg.u64 %rd51311, [%rd51309];
	}
	// end inline asm
	// begin inline asm
	{	
ld.global.cg.u64 %rd51313, [%rd51311];
	}
	// end inline asm
	// begin inline asm
	{	
ld.global.cg.u64 %rd51315, [%rd51313];
	}
	// end inline asm
	// begin inline asm
	{	
ld.global.cg.u64 %rd51317, [%rd51315];
	}
	// end inline asm
	// begin inline asm
	{	
ld.global.cg.u64 %rd51319, [%rd51317];
	}
	// end inline asm
	// begin inline asm
	{	
ld.global.cg.u64 %rd51321, [%rd51319];
	}
	// end inline asm
	// begin inline asm
	{	
ld.global.cg.u64 %rd51323, [%rd51321];
	}
	// end inline asm
	// begin inline asm
	{	
ld.global.cg.u64 %rd51325, [%rd51323];
	}
	// end inline asm
	// begin inline asm
	{	
ld.global.cg.u64 %rd51327, [%rd51325];
	}
	// end inline asm
	// begin inline asm
	{	
ld.global.cg.u64 %rd51329, [%rd51327];
	}
	// end inline asm
	// begin inline asm
	{	
ld.global.cg.u64 %rd51331, [%rd51329];
	}
	// end inline asm
	// begin inline asm
	{	
ld.global.cg.u64 %rd51333, [%rd51331];
	}
	// end inline asm
	// begin inline asm
	{	
ld.global.cg.u64 %rd51335, [%rd51333];
	}
	// end inline asm
	// begin inline asm
	{	
ld.global.cg.u64 %rd51337, [%rd51335];
	}
	// end inline asm
	// begin inline asm
	{	
ld.global.cg.u64 %rd51339, [%rd51337];
	}
	// end inline asm
	// begin inline asm
	{	
ld.global.cg.u64 %rd51341, [%rd51339];
	}
	// end inline asm
	// begin inline asm
	{	
ld.global.cg.u64 %rd51343, [%rd51341];
	}
	// end inline asm
	// begin inline asm
	{	
ld.global.cg.u64 %rd51345, [%rd51343];
	}
	// end inline asm
	// begin inline asm
	{	
ld.global.cg.u64 %rd51347, [%rd51345];
	}
	// end inline asm
	// begin inline asm
	{	
ld.global.cg.u64 %rd51349, [%rd51347];
	}
	// end inline asm
	// begin inline asm
	{	
ld.global.cg.u64 %rd51351, [%rd51349];
	}
	// end inline asm
	// begin inline asm
	{	
ld.global.cg.u64 %rd51353, [%rd51351];
	}
	// end inline asm
	// begin inline asm
	{	
ld.global.cg.u64 %rd51355, [%rd51353];
	}
	// end inline asm
	// begin inline asm
	{	
ld.global.cg.u64 %rd51357, [%rd51355];
	}
	// end inline asm
	// begin inline asm
	{	
ld.global.cg.u64 %rd51359, [%rd51357];
	}
	// end inline asm
	// begin inline asm
	{	
ld.global.cg.u64 %rd51361, [%rd51359];
	}
	// end inline asm
	// begin inline asm
	{	
ld.global.cg.u64 %rd51363, [%rd51361];
	}
	// end inline asm
	// begin inline asm
	{	
ld.global.cg.u64 %rd51365, [%rd51363];
	}
	// end inline asm
	// begin inline asm
	{	
ld.global.cg.u64 %rd51367, [%rd51365];
	}
	// end inline asm
	// begin inline asm
	{	
ld.global.cg.u64 %rd51369, [%rd51367];
	}
	// end inline asm
	// begin inline asm
	{	
ld.global.cg.u64 %rd51371, [%rd51369];
	}
	// end inline asm
	// begin inline asm
	{	
ld.global.cg.u64 %rd51373, [%rd51371];
	}
	// end inline asm
	// begin inline asm
	{	
ld.global.cg.u64 %rd51375, [%rd51373];
	}
	// end inline asm
	// begin inline asm
	{	
ld.global.cg.u64 %rd51377, [%rd51375];
	}
	// end inline asm
	// begin inline asm
	{	
ld.global.cg.u64 %rd51379, [%rd51377];
	}
	// end inline asm
	// begin inline asm
	{	
ld.global.cg.u64 %rd51381, [%rd51379];
	}
	// end inline asm
	// begin inline asm
	{	
ld.global.cg.u64 %rd51383, [%rd51381];
	}
	// end inline asm
	// begin inline asm
	{	
ld.global.cg.u64 %rd51385, [%rd51383];
	}
	// end inline asm
	// begin inline asm
	{	
ld.global.cg.u64 %rd51387, [%rd51385];
	}
	// end inline asm
	// begin inline asm
	{	
ld.global.cg.u64 %rd51389, [%rd51387];
	}
	// end inline asm
	// begin inline asm
	{	
ld.global.cg.u64 %rd51391, [%rd51389];
	}
	// end inline asm
	// begin inline asm
	{	
ld.global.cg.u64 %rd51393, [%rd51391];
	}
	// end inline asm
	// begin inline asm
	{	
ld.global.cg.u64 %rd51395, [%rd51393];
	}
	// end inline asm
	// begin inline asm
	{	
ld.global.cg.u64 %rd51397, [%rd51395];
	}
	// end inline asm
	// begin inline asm
	{	
ld.global.cg.u64 %rd51399, [%rd51397];
	}
	// end inline asm
	// begin inline asm
	{	
ld.global.cg.u64 %rd51401, [%rd51399];
	}
	// end inline asm
	// begin inline asm
	{	
ld.global.cg.u64 %rd51403, [%rd51401];
	}
	// end inline asm
	// begin inline asm
	{	
ld.global.cg.u64 %rd51405, [%rd51403];
	}
	// end inline asm
	// begin inline asm
	{	
ld.global.cg.u64 %rd51407, [%rd51405];
	}
	// end inline asm
	// begin inline asm
	{	
ld.global.cg.u64 %rd51409, [%rd51407];
	}
	// end inline asm
	// begin inline asm
	{	
ld.global.cg.u64 %rd51411, [%rd51409];
	}
	// end inline asm
	// begin inline asm
	{	
ld.global.cg.u64 %rd51413, [%rd51411];
	}
	// end inline asm
	// begin inline asm
	{	
ld.global.cg.u64 %rd51415, [%rd51413];
	}
	// end inline asm
	// begin inline asm
	{	
ld.global.cg.u64 %rd51417, [%rd51415];
	}
	// end inline asm
	// begin inline asm
	{	
ld.global.cg.u64 %rd51419, [%rd51417];
	}
	// end inline asm
	// begin inline asm
	{	
ld.global.cg.u64 %rd51421, [%rd51419];
	}
	// end inline asm
	// begin inline asm
	{	
ld.global.cg.u64 %rd51423, [%rd51421];
	}
	// end inline asm
	// begin inline asm
	{	
ld.global.cg.u64 %rd51425, [%rd51423];
	}
	// end inline asm
	// begin inline asm
	{	
ld.global.cg.u64 %rd51427, [%rd51425];
	}
	// end inline asm
	// begin inline asm
	{	
ld.global.cg.u64 %rd51429, [%rd51427];
	}
	// end inline asm
	// begin inline asm
	{	
ld.global.cg.u64 %rd51431, [%rd51429];
	}
	// end inline asm
	// begin inline asm
	{	
ld.global.cg.u64 %rd51433, [%rd51431];
	}
	// end inline asm
	// begin inline asm
	{	
ld.global.cg.u64 %rd51435, [%rd51433];
	}
	// end inline asm
	// begin inline asm
	{	
ld.global.cg.u64 %rd51437, [%rd51435];
	}
	// end inline asm
	// begin inline asm
	{	
ld.global.cg.u64 %rd51439, [%rd51437];
	}
	// end inline asm
	// begin inline asm
	{	
ld.global.cg.u64 %rd51441, [%rd51439];
	}
	// end inline asm
	// begin inline asm
	{	
ld.global.cg.u64 %rd51443, [%rd51441];
	}
	// end inline asm
	// begin inline asm
	{	
ld.global.cg.u64 %rd51445, [%rd51443];
	}
	// end inline asm
	// begin inline asm
	{	
ld.global.cg.u64 %rd51447, [%rd51445];
	}
	// end inline asm
	// begin inline asm
	{	
ld.global.cg.u64 %rd51449, [%rd51447];
	}
	// end inline asm
	// begin inline asm
	{	
ld.global.cg.u64 %rd51451, [%rd51449];
	}
	// end inline asm
	// begin inline asm
	{	
ld.global.cg.u64 %rd51453, [%rd51451];
	}
	// end inline asm
	// begin inline asm
	{	
ld.global.cg.u64 %rd51455, [%rd51453];
	}
	// end inline asm
	// begin inline asm
	{	
ld.global.cg.u64 %rd51457, [%rd51455];
	}
	// end inline asm
	// begin inline asm
	{	
ld.global.cg.u64 %rd51459, [%rd51457];
	}
	// end inline asm
	// begin inline asm
	{	
ld.global.cg.u64 %rd51461, [%rd51459];
	}
	// end inline asm
	// begin inline asm
	{	
ld.global.cg.u64 %rd51463, [%rd51461];
	}
	// end inline asm
	// begin inline asm
	{	
ld.global.cg.u64 %rd51465, [%rd51463];
	}
	// end inline asm
	// begin inline asm
	{	
ld.global.cg.u64 %rd51467, [%rd51465];
	}
	// end inline asm
	// begin inline asm
	{	
ld.global.cg.u64 %rd51469, [%rd51467];
	}
	// end inline asm
	// begin inline asm
	{	
ld.global.cg.u64 %rd51471, [%rd51469];
	}
	// end inline asm
	// begin inline asm
	{	
ld.global.cg.u64 %rd51473, [%rd51471];
	}
	// end inline asm
	// begin inline asm
	{	
ld.global.cg.u64 %rd51475, [%rd51473];
	}
	// end inline asm
	// begin inline asm
	{	
ld.global.cg.u64 %rd51477, [%rd51475];
	}
	// end inline asm
	// begin inline asm
	{	
ld.global.cg.u64 %rd51479, [%rd51477];
	}
	// end inline asm
	// begin inline asm
	{	
ld.global.cg.u64 %rd51481, [%rd51479];
	}
	// end inline asm
	// begin inline asm
	{	
ld.global.cg.u64 %rd51483, [%rd51481];
	}
	// end inline asm
	// begin inline asm
	{	
ld.global.cg.u64 %rd51485, [%rd51483];
	}
	// end inline asm
	// begin inline asm
	{	
ld.global.cg.u64 %rd51487, [%rd51485];
	}
	// end inline asm
	// begin inline asm
	{	
ld.global.cg.u64 %rd51489, [%rd51487];
	}
	// end inline asm
	// begin inline asm
	{	
ld.global.cg.u64 %rd51491, [%rd51489];
	}
	// end inline asm
	// begin inline asm
	{	
ld.global.cg.u64 %rd51493, [%rd51491];
	}
	// end inline asm
	// begin inline asm
	{	
ld.global.cg.u64 %rd51495, [%rd51493];
	}
	// end inline asm
	// begin inline asm
	{	
ld.global.cg.u64 %rd51497, [%rd51495];
	}
	// end inline asm
	// begin inline asm
	{	
ld.global.cg.u64 %rd51499, [%rd51497];
	}
	// end inline asm
	// begin inline asm
	{	
ld.global.cg.u64 %rd51501, [%rd51499];
	}
	// end inline asm
	// begin inline asm
	{	
ld.global.cg.u64 %rd51503, [%rd51501];
	}
	// end inline asm
	// begin inline asm
	{	
ld.global.cg.u64 %rd51505, [%rd51503];
	}
	// end inline asm
	// begin inline asm
	{	
ld.global.cg.u64 %rd51507, [%rd51505];
	}
	// end inline asm
	// begin inline asm
	{	
ld.global.cg.u64 %rd51509, [%rd51507];
	}
	// end inline asm
	// begin inline asm
	{	
ld.global.cg.u64 %rd51511, [%rd51509];
	}
	// end inline asm
	// begin inline asm
	{	
ld.global.cg.u64 %rd51513, [%rd51511];
	}
	// end inline asm
	// begin inline asm
	{	
ld.global.cg.u64 %rd51515, [%rd51513];
	}
	// end inline asm
	// begin inline asm
	{	
ld.global.cg.u64 %rd51517, [%rd51515];
	}
	// end inline asm
	// begin inline asm
	{	
ld.global.cg.u64 %rd51519, [%rd51517];
	}
	// end inline asm
	// begin inline asm
	{	
ld.global.cg.u64 %rd51521, [%rd51519];
	}
	// end inline asm
	// begin inline asm
	{	
ld.global.cg.u64 %rd51523, [%rd51521];
	}
	// end inline asm
	// begin inline asm
	{	
ld.global.cg.u64 %rd51525, [%rd51523];
	}
	// end inline asm
	// begin inline asm
	{	
ld.global.cg.u64 %rd51527, [%rd51525];
	}
	// end inline asm
	// begin inline asm
	{	
ld.global.cg.u64 %rd51529, [%rd51527];
	}
	// end inline asm
	// begin inline asm
	{	
ld.global.cg.u64 %rd51531, [%rd51529];
	}
	// end inline asm
	// begin inline asm
	{	
ld.global.cg.u64 %rd51533, [%rd51531];
	}
	// end inline asm
	// begin inline asm
	{	
ld.global.cg.u64 %rd51535, [%rd51533];
	}
	// end inline asm
	// begin inline asm
	{	
ld.global.cg.u64 %rd51537, [%rd51535];
	}
	// end inline asm
	// begin inline asm
	{	
ld.global.cg.u64 %rd51539, [%rd51537];
	}
	// end inline asm
	// begin inline asm
	{	
ld.global.cg.u64 %rd51541, [%rd51539];
	}
	// end inline asm
	// begin inline asm
	{	
ld.global.cg.u64 %rd51543, [%rd51541];
	}
	// end inline asm
	// begin inline asm
	{	
ld.global.cg.u64 %rd51545, [%rd51543];
	}
	// end inline asm
	// begin inline asm
	{	
ld.global.cg.u64 %rd51547, [%rd51545];
	}
	// end inline asm
	// begin inline asm
	{	
ld.global.cg.u64 %rd51549, [%rd51547];
	}
	// end inline asm
	// begin inline asm
	{	
ld.global.cg.u64 %rd51551, [%rd51549];
	}
	// end inline asm
	// begin inline asm
	{	
ld.global.cg.u64 %rd51553, [%rd51551];
	}
	// end inline asm
	// begin inline asm
	{	
ld.global.cg.u64 %rd51555, [%rd51553];
	}
	// end inline asm
	// begin inline asm
	{	
ld.global.cg.u64 %rd51557, [%rd51555];
	}
	// end inline asm
	// begin inline asm
	{	
ld.global.cg.u64 %rd51559, [%rd51557];
	}
	// end inline asm
	// begin inline asm
	{	
ld.global.cg.u64 %rd51561, [%rd51559];
	}
	// end inline asm
	// begin inline asm
	{	
ld.global.cg.u64 %rd51563, [%rd51561];
	}
	// end inline asm
	// begin inline asm
	{	
ld.global.cg.u64 %rd51565, [%rd51563];
	}
	// end inline asm
	// begin inline asm
	{	
ld.global.cg.u64 %rd51567, [%rd51565];
	}
	// end inline asm
	// begin inline asm
	{	
ld.global.cg.u64 %rd51569, [%rd51567];
	}
	// end inline asm
	// begin inline asm
	{	
ld.global.cg.u64 %rd51571, [%rd51569];
	}
	// end inline asm
	// begin inline asm
	{	
ld.global.cg.u64 %rd51573, [%rd51571];
	}
	// end inline asm
	// begin inline asm
	{	
ld.global.cg.u64 %rd51575, [%rd51573];
	}
	// end inline asm
	// begin inline asm
	{	
ld.global.cg.u64 %rd51577, [%rd51575];
	}
	// end inline asm
	// begin inline asm
	{	
ld.global.cg.u64 %rd51579, [%rd51577];
	}
	// end inline asm
	// begin inline asm
	{	
ld.global.cg.u64 %rd51581, [%rd51579];
	}
	// end inline asm
	// begin inline asm
	{	
ld.global.cg.u64 %rd51583, [%rd51581];
	}
	// end inline asm
	// begin inline asm
	{	
ld.global.cg.u64 %rd51585, [%rd51583];
	}
	// end inline asm
	// begin inline asm
	{	
ld.global.cg.u64 %rd51587, [%rd51585];
	}
	// end inline asm
	// begin inline asm
	{	
ld.global.cg.u64 %rd51589, [%rd51587];
	}
	// end inline asm
	// begin inline asm
	{	
ld.global.cg.u64 %rd51591, [%rd51589];
	}
	// end inline asm
	// begin inline asm
	{	
ld.global.cg.u64 %rd51593, [%rd51591];
	}
	// end inline asm
	// begin inline asm
	{	
ld.global.cg.u64 %rd51595, [%rd51593];
	}
	// end inline asm
	// begin inline asm
	{	
ld.global.cg.u64 %rd51597, [%rd51595];
	}
	// end inline asm
	// begin inline asm
	{	
ld.global.cg.u64 %rd51599, [%rd51597];
	}
	// end inline asm
	// begin inline asm
	{	
ld.global.cg.u64 %rd51601, [%rd51599];
	}
	// end inline asm
	// begin inline asm
	{	
ld.global.cg.u64 %rd51603, [%rd51601];
	}
	// end inline asm
	// begin inline asm
	{	
ld.global.cg.u64 %rd51605, [%rd51603];
	}
	// end inline asm
	// begin inline asm
	{	
ld.global.cg.u64 %rd51607, [%rd51605];
	}
	// end inline asm
	// begin inline asm
	{	
ld.global.cg.u64 %rd51609, [%rd51607];
	}
	// end inline asm
	// begin inline asm
	{	
ld.global.cg.u64 %rd51611, [%rd51609];
	}
	// end inline asm
	// begin inline asm
	{	
ld.global.cg.u64 %rd51613, [%rd51611];
	}
	// end inline asm
	// begin inline asm
	{	
ld.global.cg.u64 %rd51615, [%rd51613];
	}
	// end inline asm
	// begin inline asm
	{	
ld.global.cg.u64 %rd51617, [%rd51615];
	}
	// end inline asm
	// begin inline asm
	{	
ld.global.cg.u64 %rd51619, [%rd51617];
	}
	// end inline asm
	// begin inline asm
	{	
ld.global.cg.u64 %rd51621, [%rd51619];
	}
	// end inline asm
	// begin inline asm
	{	
ld.global.cg.u64 %rd51623, [%rd51621];
	}
	// end inline asm
	// begin inline asm
	{	
ld.global.cg.u64 %rd51625, [%rd51623];
	}
	// end inline asm
	// begin inline asm
	{	
ld.global.cg.u64 %rd51627, [%rd51625];
	}
	// end inline asm
	// begin inline asm
	{	
ld.global.cg.u64 %rd51629, [%rd51627];
	}
	// end inline asm
	// begin inline asm
	{	
ld.global.cg.u64 %rd51631, [%rd51629];
	}
	// end inline asm
	// begin inline asm
	{	
ld.global.cg.u64 %rd51633, [%rd51631];
	}
	// end inline asm
	// begin inline asm
	{	
ld.global.cg.u64 %rd51635, [%rd51633];
	}
	// end inline asm
	// begin inline asm
	{	
ld.global.cg.u64 %rd51637, [%rd51635];
	}
	// end inline asm
	// begin inline asm
	{	
ld.global.cg.u64 %rd51639, [%rd51637];
	}
	// end inline asm
	// begin inline asm
	{	
ld.global.cg.u64 %rd51641, [%rd51639];
	}
	// end inline asm
	// begin inline asm
	{	
ld.global.cg.u64 %rd51643, [%rd51641];
	}
	// end inline asm
	// begin inline asm
	{	
ld.global.cg.u64 %rd51645, [%rd51643];
	}
	// end inline asm
	// begin inline asm
	{	
ld.global.cg.u64 %rd51647, [%rd51645];
	}
	// end inline asm
	// begin inline asm
	{	
ld.global.cg.u64 %rd51649, [%rd51647];
	}
	// end inline asm
	// begin inline asm
	{	
ld.global.cg.u64 %rd51651, [%rd51649];
	}
	// end inline asm
	// begin inline asm
	{	
ld.global.cg.u64 %rd51653, [%rd51651];
	}
	// end inline asm
	// begin inline asm
	{	
ld.global.cg.u64 %rd51655, [%rd51653];
	}
	// end inline asm
	// begin inline asm
	{	
ld.global.cg.u64 %rd51657, [%rd51655];
	}
	// end inline asm
	// begin inline asm
	{	
ld.global.cg.u64 %rd51659, [%rd51657];
	}
	// end inline asm
	// begin inline asm
	{	
ld.global.cg.u64 %rd51661, [%rd51659];
	}
	// end inline asm
	// begin inline asm
	{	
ld.global.cg.u64 %rd51663, [%rd51661];
	}
	// end inline asm
	// begin inline asm
	{	
ld.global.cg.u64 %rd51665, [%rd51663];
	}
	// end inline asm
	// begin inline asm
	{	
ld.global.cg.u64 %rd51667, [%rd51665];
	}
	// end inline asm
	// begin inline asm
	{	
ld.global.cg.u64 %rd51669, [%rd51667];
	}
	// end inline asm
	// begin inline asm
	{	
ld.global.cg.u64 %rd51671, [%rd51669];
	}
	// end inline asm
	// begin inline asm
	{	
ld.global.cg.u64 %rd51673, [%rd51671];
	}
	// end inline asm
	// begin inline asm
	{	
ld.global.cg.u64 %rd51675, [%rd51673];
	}
	// end inline asm
	// begin inline asm
	{	
ld.global.cg.u64 %rd51677, [%rd51675];
	}
	// end inline asm
	// begin inline asm
	{	
ld.global.cg.u64 %rd51679, [%rd51677];
	}
	// end inline asm
	// begin inline asm
	{	
ld.global.cg.u64 %rd51681, [%rd51679];
	}
	// end inline asm
	// begin inline asm
	{	
ld.global.cg.u64 %rd51683, [%rd51681];
	}
	// end inline asm
	// begin inline asm
	{	
ld.global.cg.u64 %rd51685, [%rd51683];
	}
	// end inline asm
	// begin inline asm
	{	
ld.global.cg.u64 %rd51687, [%rd51685];
	}
	// end inline asm
	// begin inline asm
	{	
ld.global.cg.u64 %rd51689, [%rd51687];
	}
	// end inline asm
	// begin inline asm
	{	
ld.global.cg.u64 %rd51691, [%rd51689];
	}
	// end inline asm
	// begin inline asm
	{	
ld.global.cg.u64 %rd51693, [%rd51691];
	}
	// end inline asm
	// begin inline asm
	{	
ld.global.cg.u64 %rd51695, [%rd51693];
	}
	// end inline asm
	// begin inline asm
	{	
ld.global.cg.u64 %rd51697, [%rd51695];
	}
	// end inline asm
	// begin inline asm
	{	
ld.global.cg.u64 %rd51699, [%rd51697];
	}
	// end inline asm
	// begin inline asm
	{	
ld.global.cg.u64 %rd51701, [%rd51699];
	}
	// end inline asm
	// begin inline asm
	{	
ld.global.cg.u64 %rd51703, [%rd51701];
	}
	// end inline asm
	// begin inline asm
	{	
ld.global.cg.u64 %rd51705, [%rd51703];
	}
	// end inline asm
	// begin inline asm
	{	
ld.global.cg.u64 %rd51707, [%rd51705];
	}
	// end inline asm
	// begin inline asm
	{	
ld.global.cg.u64 %rd51709, [%rd51707];
	}
	// end inline asm
	// begin inline asm
	{	
ld.global.cg.u64 %rd51711, [%rd51709];
	}
	// end inline asm
	// begin inline asm
	{	
ld.global.cg.u64 %rd51713, [%rd51711];
	}
	// end inline asm
	// begin inline asm
	{	
ld.global.cg.u64 %rd51715, [%rd51713];
	}
	// end inline asm
	// begin inline asm
	{	
ld.global.cg.u64 %rd51717, [%rd51715];
	}
	// end inline asm
	// begin inline asm
	{	
ld.global.cg.u64 %rd51719, [%rd51717];
	}
	// end inline asm
	// begin inline asm
	{	
ld.global.cg.u64 %rd51721, [%rd51719];
	}
	// end inline asm
	// begin inline asm
	{	
ld.global.cg.u64 %rd51723, [%rd51721];
	}
	// end inline asm
	// begin inline asm
	{	
ld.global.cg.u64 %rd51725, [%rd51723];
	}
	// end inline asm
	// begin inline asm
	{	
ld.global.cg.u64 %rd51727, [%rd51725];
	}
	// end inline asm
	// begin inline asm
	{	
ld.global.cg.u64 %rd51729, [%rd51727];
	}
	// end inline asm
	// begin inline asm
	{	
ld.global.cg.u64 %rd51731, [%rd51729];
	}
	// end inline asm
	// begin inline asm
	{	
ld.global.cg.u64 %rd51733, [%rd51731];
	}
	// end inline asm
	// begin inline asm
	{	
ld.global.cg.u64 %rd51735, [%rd51733];
	}
	// end inline asm
	// begin inline asm
	{	
ld.global.cg.u64 %rd51737, [%rd51735];
	}
	// end inline asm
	// begin inline asm
	{	
ld.global.cg.u64 %rd51739, [%rd51737];
	}
	// end inline asm
	// begin inline asm
	{	
ld.global.cg.u64 %rd51741, [%rd51739];
	}
	// end inline asm
	// begin inline asm
	{	
ld.global.cg.u64 %rd51743, [%rd51741];
	}
	// end inline asm
	// begin inline asm
	{	
ld.global.cg.u64 %rd51745, [%rd51743];
	}
	// end inline asm
	// begin inline asm
	{	
ld.global.cg.u64 %rd51747, [%rd51745];
	}
	// end inline asm
	// begin inline asm
	{	
ld.global.cg.u64 %rd51749, [%rd51747];
	}
	// end inline asm
	// begin inline asm
	{	
ld.global.cg.u64 %rd51751, [%rd51749];
	}
	// end inline asm
	// begin inline asm
	{	
ld.global.cg.u64 %rd51753, [%rd51751];
	}
	// end inline asm
	// begin inline asm
	{	
ld.global.cg.u64 %rd51755, [%rd51753];
	}
	// end inline asm
	// begin inline asm
	{	
ld.global.cg.u64 %rd51757, [%rd51755];
	}
	// end inline asm
	// begin inline asm
	{	
ld.global.cg.u64 %rd51759, [%rd51757];
	}
	// end inline asm
	// begin inline asm
	{	
ld.global.cg.u64 %rd51761, [%rd51759];
	}
	// end inline asm
	// begin inline asm
	{	
ld.global.cg.u64 %rd51763, [%rd51761];
	}
	// end inline asm
	// begin inline asm
	{	
ld.global.cg.u64 %rd51765, [%rd51763];
	}
	// end inline asm
	// begin inline asm
	{	
ld.global.cg.u64 %rd51767, [%rd51765];
	}
	// end inline asm
	// begin inline asm
	{	
ld.global.cg.u64 %rd51769, [%rd51767];
	}
	// end inline asm
	// begin inline asm
	{	
ld.global.cg.u64 %rd51771, [%rd51769];
	}
	// end inline asm
	// begin inline asm
	{	
ld.global.cg.u64 %rd51773, [%rd51771];
	}
	// end inline asm
	// begin inline asm
	{	
ld.global.cg.u64 %rd51775, [%rd51773];
	}
	// end inline asm
	// begin inline asm
	{	
ld.global.cg.u64 %rd51777, [%rd51775];
	}
	// end inline asm
	// begin inline asm
	{	
ld.global.cg.u64 %rd51779, [%rd51777];
	}
	// end inline asm
	// begin inline asm
	{	
ld.global.cg.u64 %rd51781, [%rd51779];
	}
	// end inline asm
	// begin inline asm
	{	
ld.global.cg.u64 %rd51783, [%rd51781];
	}
	// end inline asm
	// begin inline asm
	{	
ld.global.cg.u64 %rd51785, [%rd51783];
	}
	// end inline asm
	// begin inline asm
	{	
ld.global.cg.u64 %rd51787, [%rd51785];
	}
	// end inline asm
	// begin inline asm
	{	
ld.global.cg.u64 %rd51789, [%rd51787];
	}
	// end inline asm
	// begin inline asm
	{	
ld.global.cg.u64 %rd51791, [%rd51789];
	}
	// end inline asm
	// begin inline asm
	{	
ld.global.cg.u64 %rd51793, [%rd51791];
	}
	// end inline asm
	// begin inline asm
	{	
ld.global.cg.u64 %rd51795, [%rd51793];
	}
	// end inline asm
	// begin inline asm
	{	
ld.global.cg.u64 %rd51797, [%rd51795];
	}
	// end inline asm
	// begin inline asm
	{	
ld.global.cg.u64 %rd51799, [%rd51797];
	}
	// end inline asm
	// begin inline asm
	{	
ld.global.cg.u64 %rd51801, [%rd51799];
	}
	// end inline asm
	// begin inline asm
	{	
ld.global.cg.u64 %rd51803, [%rd51801];
	}
	// end inline asm
	// begin inline asm
	{	
ld.global.cg.u64 %rd51805, [%rd51803];
	}
	// end inline asm
	// begin inline asm
	{	
ld.global.cg.u64 %rd51807, [%rd51805];
	}
	// end inline asm
	// begin inline asm
	{	
ld.global.cg.u64 %rd51809, [%rd51807];
	}
	// end inline asm
	// begin inline asm
	{	
ld.global.cg.u64 %rd51811, [%rd51809];
	}
	// end inline asm
	// begin inline asm
	{	
ld.global.cg.u64 %rd51813, [%rd51811];
	}
	// end inline asm
	// begin inline asm
	{	
ld.global.cg.u64 %rd51815, [%rd51813];
	}
	// end inline asm
	// begin inline asm
	{	
ld.global.cg.u64 %rd51817, [%rd51815];
	}
	// end inline asm
	// begin inline asm
	{	
ld.global.cg.u64 %rd51819, [%rd51817];
	}
	// end inline asm
	// begin inline asm
	{	
ld.global.cg.u64 %rd51821, [%rd51819];
	}
	// end inline asm
	// begin inline asm
	{	
ld.global.cg.u64 %rd51823, [%rd51821];
	}
	// end inline asm
	// begin inline asm
	{	
ld.global.cg.u64 %rd51825, [%rd51823];
	}
	// end inline asm
	// begin inline asm
	{	
ld.global.cg.u64 %rd51827, [%rd51825];
	}
	// end inline asm
	// begin inline asm
	{	
ld.global.cg.u64 %rd51829, [%rd51827];
	}
	// end inline asm
	// begin inline asm
	{	
ld.global.cg.u64 %rd51831, [%rd51829];
	}
	// end inline asm
	// begin inline asm
	{	
ld.global.cg.u64 %rd51833, [%rd51831];
	}
	// end inline asm
	// begin inline asm
	{	
ld.global.cg.u64 %rd51835, [%rd51833];
	}
	// end inline asm
	// begin inline asm
	{	
ld.global.cg.u64 %rd51837, [%rd51835];
	}
	// end inline asm
	// begin inline asm
	{	
ld.global.cg.u64 %rd51839, [%rd51837];
	}
	// end inline asm
	// begin inline asm
	{	
ld.global.cg.u64 %rd51841, [%rd51839];
	}
	// end inline asm
	// begin inline asm
	{	
ld.global.cg.u64 %rd51843, [%rd51841];
	}
	// end inline asm
	// begin inline asm
	{	
ld.global.cg.u64 %rd51845, [%rd51843];
	}
	// end inline asm
	// begin inline asm
	{	
ld.global.cg.u64 %rd51847, [%rd51845];
	}
	// end inline asm
	// begin inline asm
	{	
ld.global.cg.u64 %rd51849, [%rd51847];
	}
	// end inline asm
	// begin inline asm
	{	
ld.global.cg.u64 %rd51851, [%rd51849];
	}
	// end inline asm
	// begin inline asm
	{	
ld.global.cg.u64 %rd51853, [%rd51851];
	}
	// end inline asm
	// begin inline asm
	{	
ld.global.cg.u64 %rd51855, [%rd51853];
	}
	// end inline asm
	// begin inline asm
	{	
ld.global.cg.u64 %rd51857, [%rd51855];
	}
	// end inline asm
	// begin inline asm
	{	
ld.global.cg.u64 %rd51859, [%rd51857];
	}
	// end inline asm
	// begin inline asm
	{	
ld.global.cg.u64 %rd51861, [%rd51859];
	}
	// end inline asm
	// begin inline asm
	{	
ld.global.cg.u64 %rd51863, [%rd51861];
	}
	// end inline asm
	// begin inline asm
	{	
ld.global.cg.u64 %rd51865, [%rd51863];
	}
	// end inline asm
	// begin inline asm
	{	
ld.global.cg.u64 %rd51867, [%rd51865];
	}
	// end inline asm
	// begin inline asm
	{	
ld.global.cg.u64 %rd51869, [%rd51867];
	}
	// end inline asm
	// begin inline asm
	{	
ld.global.cg.u64 %rd51871, [%rd51869];
	}
	// end inline asm
	// begin inline asm
	{	
ld.global.cg.u64 %rd51873, [%rd51871];
	}
	// end inline asm
	// begin inline asm
	{	
ld.global.cg.u64 %rd51875, [%rd51873];
	}
	// end inline asm
	// begin inline asm
	{	
ld.global.cg.u64 %rd51877, [%rd51875];
	}
	// end inline asm
	// begin inline asm
	{	
ld.global.cg.u64 %rd51879, [%rd51877];
	}
	// end inline asm
	// begin inline asm
	{	
ld.global.cg.u64 %rd51881, [%rd51879];
	}
	// end inline asm
	// begin inline asm
	{	
ld.global.cg.u64 %rd51883, [%rd51881];
	}
	// end inline asm
	// begin inline asm
	{	
ld.global.cg.u64 %rd51885, [%rd51883];
	}
	// end inline asm
	// begin inline asm
	{	
ld.global.cg.u64 %rd51887, [%rd51885];
	}
	// end inline asm
	// begin inline asm
	{	
ld.global.cg.u64 %rd51889, [%rd51887];
	}
	// end inline asm
	// begin inline asm
	{	
ld.global.cg.u64 %rd51891, [%rd51889];
	}
	// end inline asm
	// begin inline asm
	{	
ld.global.cg.u64 %rd51893, [%rd51891];
	}
	// end inline asm
	// begin inline asm
	{	
ld.global.cg.u64 %rd51895, [%rd51893];
	}
	// end inline asm
	// begin inline asm
	{	
ld.global.cg.u64 %rd51897, [%rd51895];
	}
	// end inline asm
	// begin inline asm
	{	
ld.global.cg.u64 %rd51899, [%rd51897];
	}
	// end inline asm
	// begin inline asm
	{	
ld.global.cg.u64 %rd51901, [%rd51899];
	}
	// end inline asm
	// begin inline asm
	{	
ld.global.cg.u64 %rd51903, [%rd51901];
	}
	// end inline asm
	// begin inline asm
	{	
ld.global.cg.u64 %rd51905, [%rd51903];
	}
	// end inline asm
	// begin inline asm
	{	
ld.global.cg.u64 %rd51907, [%rd51905];
	}
	// end inline asm
	// begin inline asm
	{	
ld.global.cg.u64 %rd51909, [%rd51907];
	}
	// end inline asm
	// begin inline asm
	{	
ld.global.cg.u64 %rd51911, [%rd51909];
	}
	// end inline asm
	// begin inline asm
	{	
ld.global.cg.u64 %rd51913, [%rd51911];
	}
	// end inline asm
	// begin inline asm
	{	
ld.global.cg.u64 %rd51915, [%rd51913];
	}
	// end inline asm
	// begin inline asm
	{	
ld.global.cg.u64 %rd51917, [%rd51915];
	}
	// end inline asm
	// begin inline asm
	{	
ld.global.cg.u64 %rd51919, [%rd51917];
	}
	// end inline asm
	// begin inline asm
	{	
ld.global.cg.u64 %rd51921, [%rd51919];
	}
	// end inline asm
	// begin inline asm
	{	
ld.global.cg.u64 %rd51923, [%rd51921];
	}
	// end inline asm
	// begin inline asm
	{	
ld.global.cg.u64 %rd51925, [%rd51923];
	}
	// end inline asm
	// begin inline asm
	{	
ld.global.cg.u64 %rd51927, [%rd51925];
	}
	// end inline asm
	// begin inline asm
	{	
ld.global.cg.u64 %rd51929, [%rd51927];
	}
	// end inline asm
	// begin inline asm
	{	
ld.global.cg.u64 %rd51931, [%rd51929];
	}
	// end inline asm
	// begin inline asm
	{	
ld.global.cg.u64 %rd51933, [%rd51931];
	}
	// end inline asm
	// begin inline asm
	{	
ld.global.cg.u64 %rd51935, [%rd51933];
	}
	// end inline asm
	// begin inline asm
	{	
ld.global.cg.u64 %rd51937, [%rd51935];
	}
	// end inline asm
	// begin inline asm
	{	
ld.global.cg.u64 %rd51939, [%rd51937];
	}
	// end inline asm
	// begin inline asm
	{	
ld.global.cg.u64 %rd51941, [%rd51939];
	}
	// end inline asm
	// begin inline asm
	{	
ld.global.cg.u64 %rd51943, [%rd51941];
	}
	// end inline asm
	// begin inline asm
	{	
ld.global.cg.u64 %rd51945, [%rd51943];
	}
	// end inline asm
	// begin inline asm
	{	
ld.global.cg.u64 %rd51947, [%rd51945];
	}
	// end inline asm
	// begin inline asm
	{	
ld.global.cg.u64 %rd51949, [%rd51947];
	}
	// end inline asm
	// begin inline asm
	{	
ld.global.cg.u64 %rd51951, [%rd51949];
	}
	// end inline asm
	// begin inline asm
	{	
ld.global.cg.u64 %rd51953, [%rd51951];
	}
	// end inline asm
	// begin inline asm
	{	
ld.global.cg.u64 %rd51955, [%rd51953];
	}
	// end inline asm
	// begin inline asm
	{	
ld.global.cg.u64 %rd51957, [%rd51955];
	}
	// end inline asm
	// begin inline asm
	{	
ld.global.cg.u64 %rd51959, [%rd51957];
	}
	// end inline asm
	// begin inline asm
	{	
ld.global.cg.u64 %rd51961, [%rd51959];
	}
	// end inline asm
	// begin inline asm
	{	
ld.global.cg.u64 %rd51963, [%rd51961];
	}
	// end inline asm
	// begin inline asm
	{	
ld.global.cg.u64 %rd51965, [%rd51963];
	}
	// end inline asm
	// begin inline asm
	{	
ld.global.cg.u64 %rd51967, [%rd51965];
	}
	// end inline asm
	// begin inline asm
	{	
ld.global.cg.u64 %rd51969, [%rd51967];
	}
	// end inline asm
	// begin inline asm
	{	
ld.global.cg.u64 %rd51971, [%rd51969];
	}
	// end inline asm
	// begin inline asm
	{	
ld.global.cg.u64 %rd51973, [%rd51971];
	}
	// end inline asm
	// begin inline asm
	{	
ld.global.cg.u64 %rd51975, [%rd51973];
	}
	// end inline asm
	// begin inline asm
	{	
ld.global.cg.u64 %rd51977, [%rd51975];
	}
	// end inline asm
	// begin inline asm
	{	
ld.global.cg.u64 %rd51979, [%rd51977];
	}
	// end inline asm
	// begin inline asm
	{	
ld.global.cg.u64 %rd51981, [%rd51979];
	}
	// end inline asm
	// begin inline asm
	{	
ld.global.cg.u64 %rd51983, [%rd51981];
	}
	// end inline asm
	// begin inline asm
	{	
ld.global.cg.u64 %rd51985, [%rd51983];
	}
	// end inline asm
	// begin inline asm
	{	
ld.global.cg.u64 %rd51987, [%rd51985];
	}
	// end inline asm
	// begin inline asm
	{	
ld.global.cg.u64 %rd51989, [%rd51987];
	}
	// end inline asm
	// begin inline asm
	{	
ld.global.cg.u64 %rd51991, [%rd51989];
	}
	// end inline asm
	// begin inline asm
	{	
ld.global.cg.u64 %rd51993, [%rd51991];
	}
	// end inline asm
	// begin inline asm
	{	
ld.global.cg.u64 %rd51995, [%rd51993];
	}
	// end inline asm
	// begin inline asm
	{	
ld.global.cg.u64 %rd51997, [%rd51995];
	}
	// end inline asm
	// begin inline asm
	{	
ld.global.cg.u64 %rd51999, [%rd51997];
	}
	// end inline asm
	// begin inline asm
	{	
ld.global.cg.u64 %rd52001, [%rd51999];
	}
	// end inline asm
	// begin inline asm
	{	
ld.global.cg.u64 %rd52003, [%rd52001];
	}
	// end inline asm
	// begin inline asm
	{	
ld.global.cg.u64 %rd52005, [%rd52003];
	}
	// end inline asm
	// begin inline asm
	{	
ld.global.cg.u64 %rd52007, [%rd52005];
	}
	// end inline asm
	// begin inline asm
	{	
ld.global.cg.u64 %rd52009, [%rd52007];
	}
	// end inline asm
	// begin inline asm
	{	
ld.global.cg.u64 %rd52011, [%rd52009];
	}
	// end inline asm
	// begin inline asm
	{	
ld.global.cg.u64 %rd52013, [%rd52011];
	}
	// end inline asm
	// begin inline asm
	{	
ld.global.cg.u64 %rd52015, [%rd52013];
	}
	// end inline asm
	// begin inline asm
	{	
ld.global.cg.u64 %rd52017, [%rd52015];
	}
	// end inline asm
	// begin inline asm
	{	
ld.global.cg.u64 %rd52019, [%rd52017];
	}
	// end inline asm
	// begin inline asm
	{	
ld.global.cg.u64 %rd52021, [%rd52019];
	}
	// end inline asm
	// begin inline asm
	{	
ld.global.cg.u64 %rd52023, [%rd52021];
	}
	// end inline asm
	// begin inline asm
	{	
ld.global.cg.u64 %rd52025, [%rd52023];
	}
	// end inline asm
	// begin inline asm
	{	
ld.global.cg.u64 %rd52027, [%rd52025];
	}
	// end inline asm
	// begin inline asm
	{	
ld.global.cg.u64 %rd52029, [%rd52027];
	}
	// end inline asm
	// begin inline asm
	{	
ld.global.cg.u64 %rd52031, [%rd52029];
	}
	// end inline asm
	// begin inline asm
	{	
ld.global.cg.u64 %rd52033, [%rd52031];
	}
	// end inline asm
	// begin inline asm
	{	
ld.global.cg.u64 %rd52035, [%rd52033];
	}
	// end inline asm
	// begin inline asm
	{	
ld.global.cg.u64 %rd52037, [%rd52035];
	}
	// end inline asm
	// begin inline asm
	{	
ld.global.cg.u64 %rd52039, [%rd52037];
	}
	// end inline asm
	// begin inline asm
	{	
ld.global.cg.u64 %rd52041, [%rd52039];
	}
	// end inline asm
	// begin inline asm
	{	
ld.global.cg.u64 %rd52043, [%rd52041];
	}
	// end inline asm
	// begin inline asm
	{	
ld.global.cg.u64 %rd52045, [%rd52043];
	}
	// end inline asm
	// begin inline asm
	{	
ld.global.cg.u64 %rd52047, [%rd52045];
	}
	// end inline asm
	// begin inline asm
	{	
ld.global.cg.u64 %rd52049, [%rd52047];
	}
	// end inline asm
	// begin inline asm
	{	
ld.global.cg.u64 %rd52051, [%rd52049];
	}
	// end inline asm
	// begin inline asm
	{	
ld.global.cg.u64 %rd52053, [%rd52051];
	}
	// end inline asm
	// begin inline asm
	{	
ld.global.cg.u64 %rd52055, [%rd52053];
	}
	// end inline asm
	// begin inline asm
	{	
ld.global.cg.u64 %rd52057, [%rd52055];
	}
	// end inline asm
	// begin inline asm
	{	
ld.global.cg.u64 %rd52059, [%rd52057];
	}
	// end inline asm
	// begin inline asm
	{	
ld.global.cg.u64 %rd52061, [%rd52059];
	}
	// end inline asm
	// begin inline asm
	{	
ld.global.cg.u64 %rd52063, [%rd52061];
	}
	// end inline asm
	// begin inline asm
	{	
ld.global.cg.u64 %rd52065, [%rd52063];
	}
	// end inline asm
	// begin inline asm
	{	
ld.global.cg.u64 %rd52067, [%rd52065];
	}
	// end inline asm
	// begin inline asm
	{	
ld.global.cg.u64 %rd52069, [%rd52067];
	}
	// end inline asm
	// begin inline asm
	{	
ld.global.cg.u64 %rd52071, [%rd52069];
	}
	// end inline asm
	// begin inline asm
	{	
ld.global.cg.u64 %rd52073, [%rd52071];
	}
	// end inline asm
	// begin inline asm
	{	
ld.global.cg.u64 %rd52075, [%rd52073];
	}
	// end inline asm
	// begin inline asm
	{	
ld.global.cg.u64 %rd52077, [%rd52075];
	}
	// end inline asm
	// begin inline asm
	{	
ld.global.cg.u64 %rd52079, [%rd52077];
	}
	// end inline asm
	// begin inline asm
	{	
ld.global.cg.u64 %rd52081, [%rd52079];
	}
	// end inline asm
	// begin inline asm
	{	
ld.global.cg.u64 %rd52083, [%rd52081];
	}
	// end inline asm
	// begin inline asm
	{	
ld.global.cg.u64 %rd52085, [%rd52083];
	}
	// end inline asm
	// begin inline asm
	{	
ld.global.cg.u64 %rd52087, [%rd52085];
	}
	// end inline asm
	// begin inline asm
	{	
ld.global.cg.u64 %rd52089, [%rd52087];
	}
	// end inline asm
	// begin inline asm
	{	
ld.global.cg.u64 %rd52091, [%rd52089];
	}
	// end inline asm
	// begin inline asm
	{	
ld.global.cg.u64 %rd52093, [%rd52091];
	}
	// end inline asm
	// begin inline asm
	{	
ld.global.cg.u64 %rd52095, [%rd52093];
	}
	// end inline asm
	// begin inline asm
	{	
ld.global.cg.u64 %rd52097, [%rd52095];
	}
	// end inline asm
	// begin inline asm
	{	
ld.global.cg.u64 %rd52099, [%rd52097];
	}
	// end inline asm
	// begin inline asm
	{	
ld.global.cg.u64 %rd52101, [%rd52099];
	}
	// end inline asm
	// begin inline asm
	{	
ld.global.cg.u64 %rd52103, [%rd52101];
	}
	// end inline asm
	// begin inline asm
	{	
ld.global.cg.u64 %rd52105, [%rd52103];
	}
	// end inline asm
	// begin inline asm
	{	
ld.global.cg.u64 %rd52107, [%rd52105];
	}
	// end inline asm
	// begin inline asm
	{	
ld.global.cg.u64 %rd52109, [%rd52107];
	}
	// end inline asm
	// begin inline asm
	{	
ld.global.cg.u64 %rd52111, [%rd52109];
	}
	// end inline asm
	// begin inline asm
	{	
ld.global.cg.u64 %rd52113, [%rd52111];
	}
	// end inline asm
	// begin inline asm
	{	
ld.global.cg.u64 %rd52115, [%rd52113];
	}
	// end inline asm
	// begin inline asm
	{	
ld.global.cg.u64 %rd52117, [%rd52115];
	}
	// end inline asm
	// begin inline asm
	{	
ld.global.cg.u64 %rd52119, [%rd52117];
	}
	// end inline asm
	// begin inline asm
	{	
ld.global.cg.u64 %rd52121, [%rd52119];
	}
	// end inline asm
	// begin inline asm
	{	
ld.global.cg.u64 %rd52123, [%rd52121];
	}
	// end inline asm
	// begin inline asm
	{	
ld.global.cg.u64 %rd52125, [%rd52123];
	}
	// end inline asm
	// begin inline asm
	{	
ld.global.cg.u64 %rd52127, [%rd52125];
	}
	// end inline asm
	// begin inline asm
	{	
ld.global.cg.u64 %rd52129, [%rd52127];
	}
	// end inline asm
	// begin inline asm
	{	
ld.global.cg.u64 %rd52131, [%rd52129];
	}
	// end inline asm
	// begin inline asm
	{	
ld.global.cg.u64 %rd52133, [%rd52131];
	}
	// end inline asm
	// begin inline asm
	{	
ld.global.cg.u64 %rd52135, [%rd52133];
	}
	// end inline asm
	// begin inline asm
	{	
ld.global.cg.u64 %rd52137, [%rd52135];
	}
	// end inline asm
	// begin inline asm
	{	
ld.global.cg.u64 %rd52139, [%rd52137];
	}
	// end inline asm
	// begin inline asm
	{	
ld.global.cg.u64 %rd52141, [%rd52139];
	}
	// end inline asm
	// begin inline asm
	{	
ld.global.cg.u64 %rd52143, [%rd52141];
	}
	// end inline asm
	// begin inline asm
	{	
ld.global.cg.u64 %rd52145, [%rd52143];
	}
	// end inline asm
	// begin inline asm
	{	
ld.global.cg.u64 %rd52147, [%rd52145];
	}
	// end inline asm
	// begin inline asm
	{	
ld.global.cg.u64 %rd52149, [%rd52147];
	}
	// end inline asm
	// begin inline asm
	{	
ld.global.cg.u64 %rd52151, [%rd52149];
	}
	// end inline asm
	// begin inline asm
	{	
ld.global.cg.u64 %rd52153, [%rd52151];
	}
	// end inline asm
	// begin inline asm
	{	
ld.global.cg.u64 %rd52155, [%rd52153];
	}
	// end inline asm
	// begin inline asm
	{	
ld.global.cg.u64 %rd52157, [%rd52155];
	}
	// end inline asm
	// begin inline asm
	{	
ld.global.cg.u64 %rd52159, [%rd52157];
	}
	// end inline asm
	// begin inline asm
	{	
ld.global.cg.u64 %rd52161, [%rd52159];
	}
	// end inline asm
	// begin inline asm
	{	
ld.global.cg.u64 %rd52163, [%rd52161];
	}
	// end inline asm
	// begin inline asm
	{	
ld.global.cg.u64 %rd52165, [%rd52163];
	}
	// end inline asm
	// begin inline asm
	{	
ld.global.cg.u64 %rd52167, [%rd52165];
	}
	// end inline asm
	// begin inline asm
	{	
ld.global.cg.u64 %rd52169, [%rd52167];
	}
	// end inline asm
	// begin inline asm
	{	
ld.global.cg.u64 %rd52171, [%rd52169];
	}
	// end inline asm
	// begin inline asm
	{	
ld.global.cg.u64 %rd52173, [%rd52171];
	}
	// end inline asm
	// begin inline asm
	{	
ld.global.cg.u64 %rd52175, [%rd52173];
	}
	// end inline asm
	// begin inline asm
	{	
ld.global.cg.u64 %rd52177, [%rd52175];
	}
	// end inline asm
	// begin inline asm
	{	
ld.global.cg.u64 %rd52179, [%rd52177];
	}
	// end inline asm
	// begin inline asm
	{	
ld.global.cg.u64 %rd52181, [%rd52179];
	}
	// end inline asm
	// begin inline asm
	{	
ld.global.cg.u64 %rd52183, [%rd52181];
	}
	// end inline asm
	// begin inline asm
	{	
ld.global.cg.u64 %rd52185, [%rd52183];
	}
	// end inline asm
	// begin inline asm
	{	
ld.global.cg.u64 %rd52187, [%rd52185];
	}
	// end inline asm
	// begin inline asm
	{	
ld.global.cg.u64 %rd52189, [%rd52187];
	}
	// end inline asm
	// begin inline asm
	{	
ld.global.cg.u64 %rd52191, [%rd52189];
	}
	// end inline asm
	// begin inline asm
	{	
ld.global.cg.u64 %rd52193, [%rd52191];
	}
	// end inline asm
	// begin inline asm
	{	
ld.global.cg.u64 %rd52195, [%rd52193];
	}
	// end inline asm
	// begin inline asm
	{	
ld.global.cg.u64 %rd52197, [%rd52195];
	}
	// end inline asm
	// begin inline asm
	{	
ld.global.cg.u64 %rd52199, [%rd52197];
	}
	// end inline asm
	// begin inline asm
	{	
ld.global.cg.u64 %rd52201, [%rd52199];
	}
	// end inline asm
	// begin inline asm
	{	
ld.global.cg.u64 %rd52203, [%rd52201];
	}
	// end inline asm
	// begin inline asm
	{	
ld.global.cg.u64 %rd52205, [%rd52203];
	}
	// end inline asm
	// begin inline asm
	{	
ld.global.cg.u64 %rd52207, [%rd52205];
	}
	// end inline asm
	// begin inline asm
	{	
ld.global.cg.u64 %rd52209, [%rd52207];
	}
	// end inline asm
	// begin inline asm
	{	
ld.global.cg.u64 %rd52211, [%rd52209];
	}
	// end inline asm
	// begin inline asm
	{	
ld.global.cg.u64 %rd52213, [%rd52211];
	}
	// end inline asm
	// begin inline asm
	{	
ld.global.cg.u64 %rd52215, [%rd52213];
	}
	// end inline asm
	// begin inline asm
	{	
ld.global.cg.u64 %rd52217, [%rd52215];
	}
	// end inline asm
	// begin inline asm
	{	
ld.global.cg.u64 %rd52219, [%rd52217];
	}
	// end inline asm
	// begin inline asm
	{	
ld.global.cg.u64 %rd52221, [%rd52219];
	}
	// end inline asm
	// begin inline asm
	{	
ld.global.cg.u64 %rd52223, [%rd52221];
	}
	// end inline asm
	// begin inline asm
	{	
ld.global.cg.u64 %rd52225, [%rd52223];
	}
	// end inline asm
	// begin inline asm
	{	
ld.global.cg.u64 %rd52227, [%rd52225];
	}
	// end inline asm
	// begin inline asm
	{	
ld.global.cg.u64 %rd52229, [%rd52227];
	}
	// end inline asm
	// begin inline asm
	{	
ld.global.cg.u64 %rd52231, [%rd52229];
	}
	// end inline asm
	// begin inline asm
	{	
ld.global.cg.u64 %rd52233, [%rd52231];
	}
	// end inline asm
	// begin inline asm
	{	
ld.global.cg.u64 %rd52235, [%rd52233];
	}
	// end inline asm
	// begin inline asm
	{	
ld.global.cg.u64 %rd52237, [%rd52235];
	}
	// end inline asm
	// begin inline asm
	{	
ld.global.cg.u64 %rd52239, [%rd52237];
	}
	// end inline asm
	// begin inline asm
	{	
ld.global.cg.u64 %rd52241, [%rd52239];
	}
	// end inline asm
	// begin inline asm
	{	
ld.global.cg.u64 %rd52243, [%rd52241];
	}
	// end inline asm
	// begin inline asm
	{	
ld.global.cg.u64 %rd52245, [%rd52243];
	}
	// end inline asm
	// begin inline asm
	{	
ld.global.cg.u64 %rd52247, [%rd52245];
	}
	// end inline asm
	// begin inline asm
	{	
ld.global.cg.u64 %rd52249, [%rd52247];
	}
	// end inline asm
	// begin inline asm
	{	
ld.global.cg.u64 %rd52251, [%rd52249];
	}
	// end inline asm
	// begin inline asm
	{	
ld.global.cg.u64 %rd52253, [%rd52251];
	}
	// end inline asm
	// begin inline asm
	{	
ld.global.cg.u64 %rd52255, [%rd52253];
	}
	// end inline asm
	// begin inline asm
	{	
ld.global.cg.u64 %rd52257, [%rd52255];
	}
	// end inline asm
	// begin inline asm
	{	
ld.global.cg.u64 %rd52259, [%rd52257];
	}
	// end inline asm
	// begin inline asm
	{	
ld.global.cg.u64 %rd52261, [%rd52259];
	}
	// end inline asm
	// begin inline asm
	{	
ld.global.cg.u64 %rd52263, [%rd52261];
	}
	// end inline asm
	// begin inline asm
	{	
ld.global.cg.u64 %rd52265, [%rd52263];
	}
	// end inline asm
	// begin inline asm
	{	
ld.global.cg.u64 %rd52267, [%rd52265];
	}
	// end inline asm
	// begin inline asm
	{	
ld.global.cg.u64 %rd52269, [%rd52267];
	}
	// end inline asm
	// begin inline asm
	{	
ld.global.cg.u64 %rd52271, [%rd52269];
	}
	// end inline asm
	// begin inline asm
	{	
ld.global.cg.u64 %rd52273, [%rd52271];
	}
	// end inline asm
	// begin inline asm
	{	
ld.global.cg.u64 %rd52275, [%rd52273];
	}
	// end inline asm
	// begin inline asm
	{	
ld.global.cg.u64 %rd52277, [%rd52275];
	}
	// end inline asm
	// begin inline asm
	{	
ld.global.cg.u64 %rd52279, [%rd52277];
	}
	// end inline asm
	// begin inline asm
	{	
ld.global.cg.u64 %rd52281, [%rd52279];
	}
	// end inline asm
	// begin inline asm
	{	
ld.global.cg.u64 %rd52283, [%rd52281];
	}
	// end inline asm
	// begin inline asm
	{	
ld.global.cg.u64 %rd52285, [%rd52283];
	}
	// end inline asm
	// begin inline asm
	{	
ld.global.cg.u64 %rd52287, [%rd52285];
	}
	// end inline asm
	// begin inline asm
	{	
ld.global.cg.u64 %rd52289, [%rd52287];
	}
	// end inline asm
	// begin inline asm
	{	
ld.global.cg.u64 %rd52291, [%rd52289];
	}
	// end inline asm
	// begin inline asm
	{	
ld.global.cg.u64 %rd52293, [%rd52291];
	}
	// end inline asm
	// begin inline asm
	{	
ld.global.cg.u64 %rd52295, [%rd52293];
	}
	// end inline asm
	// begin inline asm
	{	
ld.global.cg.u64 %rd52297, [%rd52295];
	}
	// end inline asm
	// begin inline asm
	{	
ld.global.cg.u64 %rd52299, [%rd52297];
	}
	// end inline asm
	// begin inline asm
	{	
ld.global.cg.u64 %rd52301, [%rd52299];
	}
	// end inline asm
	// begin inline asm
	{	
ld.global.cg.u64 %rd52303, [%rd52301];
	}
	// end inline asm
	// begin inline asm
	{	
ld.global.cg.u64 %rd52305, [%rd52303];
	}
	// end inline asm
	// begin inline asm
	{	
ld.global.cg.u64 %rd52307, [%rd52305];
	}
	// end inline asm
	// begin inline asm
	{	
ld.global.cg.u64 %rd52309, [%rd52307];
	}
	// end inline asm
	// begin inline asm
	{	
ld.global.cg.u64 %rd52311, [%rd52309];
	}
	// end inline asm
	// begin inline asm
	{	
ld.global.cg.u64 %rd52313, [%rd52311];
	}
	// end inline asm
	// begin inline asm
	{	
ld.global.cg.u64 %rd52315, [%rd52313];
	}
	// end inline asm
	// begin inline asm
	{	
ld.global.cg.u64 %rd52317, [%rd52315];
	}
	// end inline asm
	// begin inline asm
	{	
ld.global.cg.u64 %rd52319, [%rd52317];
	}
	// end inline asm
	// begin inline asm
	{	
ld.global.cg.u64 %rd52321, [%rd52319];
	}
	// end inline asm
	// begin inline asm
	{	
ld.global.cg.u64 %rd52323, [%rd52321];
	}
	// end inline asm
	// begin inline asm
	{	
ld.global.cg.u64 %rd52325, [%rd52323];
	}
	// end inline asm
	// begin inline asm
	{	
ld.global.cg.u64 %rd52327, [%rd52325];
	}
	// end inline asm
	// begin inline asm
	{	
ld.global.cg.u64 %rd52329, [%rd52327];
	}
	// end inline asm
	// begin inline asm
	{	
ld.global.cg.u64 %rd52331, [%rd52329];
	}
	// end inline asm
	// begin inline asm
	{	
ld.global.cg.u64 %rd52333, [%rd52331];
	}
	// end inline asm
	// begin inline asm
	{	
ld.global.cg.u64 %rd52335, [%rd52333];
	}
	// end inline asm
	// begin inline asm
	{	
ld.global.cg.u64 %rd52337, [%rd52335];
	}
	// end inline asm
	// begin inline asm
	{	
ld.global.cg.u64 %rd52339, [%rd52337];
	}
	// end inline asm
	// begin inline asm
	{	
ld.global.cg.u64 %rd52341, [%rd52339];
	}
	// end inline asm
	// begin inline asm
	{	
ld.global.cg.u64 %rd52343, [%rd52341];
	}
	// end inline asm
	// begin inline asm
	{	
ld.global.cg.u64 %rd52345, [%rd52343];
	}
	// end inline asm
	// begin inline asm
	{	
ld.global.cg.u64 %rd52347, [%rd52345];
	}
	// end inline asm
	// begin inline asm
	{	
ld.global.cg.u64 %rd52349, [%rd52347];
	}
	// end inline asm
	// begin inline asm
	{	
ld.global.cg.u64 %rd52351, [%rd52349];
	}
	// end inline asm
	// begin inline asm
	{	
ld.global.cg.u64 %rd52353, [%rd52351];
	}
	// end inline asm
	// begin inline asm
	{	
ld.global.cg.u64 %rd52355, [%rd52353];
	}
	// end inline asm
	// begin inline asm
	{	
ld.global.cg.u64 %rd52357, [%rd52355];
	}
	// end inline asm
	// begin inline asm
	{	
ld.global.cg.u64 %rd52359, [%rd52357];
	}
	// end inline asm
	// begin inline asm
	{	
ld.global.cg.u64 %rd52361, [%rd52359];
	}
	// end inline asm
	// begin inline asm
	{	
ld.global.cg.u64 %rd52363, [%rd52361];
	}
	// end inline asm
	// begin inline asm
	{	
ld.global.cg.u64 %rd52365, [%rd52363];
	}
	// end inline asm
	// begin inline asm
	{	
ld.global.cg.u64 %rd52367, [%rd52365];
	}
	// end inline asm
	// begin inline asm
	{	
ld.global.cg.u64 %rd52369, [%rd52367];
	}
	// end inline asm
	// begin inline asm
	{	
ld.global.cg.u64 %rd52371, [%rd52369];
	}
	// end inline asm
	// begin inline asm
	{	
ld.global.cg.u64 %rd52373, [%rd52371];
	}
	// end inline asm
	// begin inline asm
	{	
ld.global.cg.u64 %rd52375, [%rd52373];
	}
	// end inline asm
	// begin inline asm
	{	
ld.global.cg.u64 %rd52377, [%rd52375];
	}
	// end inline asm
	// begin inline asm
	{	
ld.global.cg.u64 %rd52379, [%rd52377];
	}
	// end inline asm
	// begin inline asm
	{	
ld.global.cg.u64 %rd52381, [%rd52379];
	}
	// end inline asm
	// begin inline asm
	{	
ld.global.cg.u64 %rd52383, [%rd52381];
	}
	// end inline asm
	// begin inline asm
	{	
ld.global.cg.u64 %rd52385, [%rd52383];
	}
	// end inline asm
	// begin inline asm
	{	
ld.global.cg.u64 %rd52387, [%rd52385];
	}
	// end inline asm
	// begin inline asm
	{	
ld.global.cg.u64 %rd52389, [%rd52387];
	}
	// end inline asm
	// begin inline asm
	{	
ld.global.cg.u64 %rd52391, [%rd52389];
	}
	// end inline asm
	// begin inline asm
	{	
ld.global.cg.u64 %rd52393, [%rd52391];
	}
	// end inline asm
	// begin inline asm
	{	
ld.global.cg.u64 %rd52395, [%rd52393];
	}
	// end inline asm
	// begin inline asm
	{	
ld.global.cg.u64 %rd52397, [%rd52395];
	}
	// end inline asm
	// begin inline asm
	{	
ld.global.cg.u64 %rd52399, [%rd52397];
	}
	// end inline asm
	// begin inline asm
	{	
ld.global.cg.u64 %rd52401, [%rd52399];
	}
	// end inline asm
	// begin inline asm
	{	
ld.global.cg.u64 %rd52403, [%rd52401];
	}
	// end inline asm
	// begin inline asm
	{	
ld.global.cg.u64 %rd52405, [%rd52403];
	}
	// end inline asm
	// begin inline asm
	{	
ld.global.cg.u64 %rd52407, [%rd52405];
	}
	// end inline asm
	// begin inline asm
	{	
ld.global.cg.u64 %rd52409, [%rd52407];
	}
	// end inline asm
	// begin inline asm
	{	
ld.global.cg.u64 %rd52411, [%rd52409];
	}
	// end inline asm
	// begin inline asm
	{	
ld.global.cg.u64 %rd52413, [%rd52411];
	}
	// end inline asm
	// begin inline asm
	{	
ld.global.cg.u64 %rd52415, [%rd52413];
	}
	// end inline asm
	// begin inline asm
	{	
ld.global.cg.u64 %rd52417, [%rd52415];
	}
	// end inline asm
	// begin inline asm
	{	
ld.global.cg.u64 %rd52419, [%rd52417];
	}
	// end inline asm
	// begin inline asm
	{	
ld.global.cg.u64 %rd52421, [%rd52419];
	}
	// end inline asm
	// begin inline asm
	{	
ld.global.cg.u64 %rd52423, [%rd52421];
	}
	// end inline asm
	// begin inline asm
	{	
ld.global.cg.u64 %rd52425, [%rd52423];
	}
	// end inline asm
	// begin inline asm
	{	
ld.global.cg.u64 %rd52427, [%rd52425];
	}
	// end inline asm
	// begin inline asm
	{	
ld.global.cg.u64 %rd52429, [%rd52427];
	}
	// end inline asm
	// begin inline asm
	{	
ld.global.cg.u64 %rd52431, [%rd52429];
	}
	// end inline asm
	// begin inline asm
	{	
ld.global.cg.u64 %rd52433, [%rd52431];
	}
	// end inline asm
	// begin inline asm
	{	
ld.global.cg.u64 %rd52435, [%rd52433];
	}
	// end inline asm
	// begin inline asm
	{	
ld.global.cg.u64 %rd52437, [%rd52435];
	}
	// end inline asm
	// begin inline asm
	{	
ld.global.cg.u64 %rd52439, [%rd52437];
	}
	// end inline asm
	// begin inline asm
	{	
ld.global.cg.u64 %rd52441, [%rd52439];
	}
	// end inline asm
	// begin inline asm
	{	
ld.global.cg.u64 %rd52443, [%rd52441];
	}
	// end inline asm
	// begin inline asm
	{	
ld.global.cg.u64 %rd52445, [%rd52443];
	}
	// end inline asm
	// begin inline asm
	{	
ld.global.cg.u64 %rd52447, [%rd52445];
	}
	// end inline asm
	// begin inline asm
	{	
ld.global.cg.u64 %rd52449, [%rd52447];
	}
	// end inline asm
	// begin inline asm
	{	
ld.global.cg.u64 %rd52451, [%rd52449];
	}
	// end inline asm
	// begin inline asm
	{	
ld.global.cg.u64 %rd52453, [%rd52451];
	}
	// end inline asm
	// begin inline asm
	{	
ld.global.cg.u64 %rd52455, [%rd52453];
	}
	// end inline asm
	// begin inline asm
	{	
ld.global.cg.u64 %rd52457, [%rd52455];
	}
	// end inline asm
	// begin inline asm
	{	
ld.global.cg.u64 %rd52459, [%rd52457];
	}
	// end inline asm
	// begin inline asm
	{	
ld.global.cg.u64 %rd52461, [%rd52459];
	}
	// end inline asm
	// begin inline asm
	{	
ld.global.cg.u64 %rd52463, [%rd52461];
	}
	// end inline asm
	// begin inline asm
	{	
ld.global.cg.u64 %rd52465, [%rd52463];
	}
	// end inline asm
	// begin inline asm
	{	
ld.global.cg.u64 %rd52467, [%rd52465];
	}
	// end inline asm
	// begin inline asm
	{	
ld.global.cg.u64 %rd52469, [%rd52467];
	}
	// end inline asm
	// begin inline asm
	{	
ld.global.cg.u64 %rd52471, [%rd52469];
	}
	// end inline asm
	// begin inline asm
	{	
ld.global.cg.u64 %rd52473, [%rd52471];
	}
	// end inline asm
	// begin inline asm
	{	
ld.global.cg.u64 %rd52475, [%rd52473];
	}
	// end inline asm
	// begin inline asm
	{	
ld.global.cg.u64 %rd52477, [%rd52475];
	}
	// end inline asm
	// begin inline asm
	{	
ld.global.cg.u64 %rd52479, [%rd52477];
	}
	// end inline asm
	// begin inline asm
	{	
ld.global.cg.u64 %rd52481, [%rd52479];
	}
	// end inline asm
	// begin inline asm
	{	
ld.global.cg.u64 %rd52483, [%rd52481];
	}
	// end inline asm
	// begin inline asm
	{	
ld.global.cg.u64 %rd52485, [%rd52483];
	}
	// end inline asm
	// begin inline asm
	{	
ld.global.cg.u64 %rd52487, [%rd52485];
	}
	// end inline asm
	// begin inline asm
	{	
ld.global.cg.u64 %rd52489, [%rd52487];
	}
	// end inline asm
	// begin inline asm
	{	
ld.global.cg.u64 %rd52491, [%rd52489];
	}
	// end inline asm
	// begin inline asm
	{	
ld.global.cg.u64 %rd52493, [%rd52491];
	}
	// end inline asm
	// begin inline asm
	{	
ld.global.cg.u64 %rd52495, [%rd52493];
	}
	// end inline asm
	// begin inline asm
	{	
ld.global.cg.u64 %rd52497, [%rd52495];
	}
	// end inline asm
	// begin inline asm
	{	
ld.global.cg.u64 %rd52499, [%rd52497];
	}
	// end inline asm
	// begin inline asm
	{	
ld.global.cg.u64 %rd52501, [%rd52499];
	}
	// end inline asm
	// begin inline asm
	{	
ld.global.cg.u64 %rd52503, [%rd52501];
	}
	// end inline asm
	// begin inline asm
	{	
ld.global.cg.u64 %rd52505, [%rd52503];
	}
	// end inline asm
	// begin inline asm
	{	
ld.global.cg.u64 %rd52507, [%rd52505];
	}
	// end inline asm
	// begin inline asm
	{	
ld.global.cg.u64 %rd52509, [%rd52507];
	}
	// end inline asm
	// begin inline asm
	{	
ld.global.cg.u64 %rd52511, [%rd52509];
	}
	// end inline asm
	// begin inline asm
	{	
ld.global.cg.u64 %rd52513, [%rd52511];
	}
	// end inline asm
	// begin inline asm
	{	
ld.global.cg.u64 %rd52515, [%rd52513];
	}
	// end inline asm
	// begin inline asm
	{	
ld.global.cg.u64 %rd52517, [%rd52515];
	}
	// end inline asm
	// begin inline asm
	{	
ld.global.cg.u64 %rd52519, [%rd52517];
	}
	// end inline asm
	// begin inline asm
	{	
ld.global.cg.u64 %rd52521, [%rd52519];
	}
	// end inline asm
	// begin inline asm
	{	
ld.global.cg.u64 %rd52523, [%rd52521];
	}
	// end inline asm
	// begin inline asm
	{	
ld.global.cg.u64 %rd52525, [%rd52523];
	}
	// end inline asm
	// begin inline asm
	{	
ld.global.cg.u64 %rd52527, [%rd52525];
	}
	// end inline asm
	// begin inline asm
	{	
ld.global.cg.u64 %rd52529, [%rd52527];
	}
	// end inline asm
	// begin inline asm
	{	
ld.global.cg.u64 %rd52531, [%rd52529];
	}
	// end inline asm
	// begin inline asm
	{	
ld.global.cg.u64 %rd52533, [%rd52531];
	}
	// end inline asm
	// begin inline asm
	{	
ld.global.cg.u64 %rd52535, [%rd52533];
	}
	// end inline asm
	// begin inline asm
	{	
ld.global.cg.u64 %rd52537, [%rd52535];
	}
	// end inline asm
	// begin inline asm
	{	
ld.global.cg.u64 %rd52539, [%rd52537];
	}
	// end inline asm
	// begin inline asm
	{	
ld.global.cg.u64 %rd52541, [%rd52539];
	}
	// end inline asm
	// begin inline asm
	{	
ld.global.cg.u64 %rd52543, [%rd52541];
	}
	// end inline asm
	// begin inline asm
	{	
ld.global.cg.u64 %rd52545, [%rd52543];
	}
	// end inline asm
	// begin inline asm
	{	
ld.global.cg.u64 %rd52547, [%rd52545];
	}
	// end inline asm
	// begin inline asm
	{	
ld.global.cg.u64 %rd52549, [%rd52547];
	}
	// end inline asm
	// begin inline asm
	{	
ld.global.cg.u64 %rd52551, [%rd52549];
	}
	// end inline asm
	// begin inline asm
	{	
ld.global.cg.u64 %rd52553, [%rd52551];
	}
	// end inline asm
	// begin inline asm
	{	
ld.global.cg.u64 %rd52555, [%rd52553];
	}
	// end inline asm
	// begin inline asm
	{	
ld.global.cg.u64 %rd52557, [%rd52555];
	}
	// end inline asm
	// begin inline asm
	{	
ld.global.cg.u64 %rd52559, [%rd52557];
	}
	// end inline asm
	// begin inline asm
	{	
ld.global.cg.u64 %rd52561, [%rd52559];
	}
	// end inline asm
	// begin inline asm
	{	
ld.global.cg.u64 %rd52563, [%rd52561];
	}
	// end inline asm
	// begin inline asm
	{	
ld.global.cg.u64 %rd52565, [%rd52563];
	}
	// end inline asm
	// begin inline asm
	{	
ld.global.cg.u64 %rd52567, [%rd52565];
	}
	// end inline asm
	// begin inline asm
	{	
ld.global.cg.u64 %rd52569, [%rd52567];
	}
	// end inline asm
	// begin inline asm
	{	
ld.global.cg.u64 %rd52571, [%rd52569];
	}
	// end inline asm
	// begin inline asm
	{	
ld.global.cg.u64 %rd52573, [%rd52571];
	}
	// end inline asm
	// begin inline asm
	{	
ld.global.cg.u64 %rd52575, [%rd52573];
	}
	// end inline asm
	// begin inline asm
	{	
ld.global.cg.u64 %rd52577, [%rd52575];
	}
	// end inline asm
	// begin inline asm
	{	
ld.global.cg.u64 %rd52579, [%rd52577];
	}
	// end inline asm
	// begin inline asm
	{	
ld.global.cg.u64 %rd52581, [%rd52579];
	}
	// end inline asm
	// begin inline asm
	{	
ld.global.cg.u64 %rd52583, [%rd52581];
	}
	// end inline asm
	// begin inline asm
	{	
ld.global.cg.u64 %rd52585, [%rd52583];
	}
	// end inline asm
	// begin inline asm
	{	
ld.global.cg.u64 %rd52587, [%rd52585];
	}
	// end inline asm
	// begin inline asm
	{	
ld.global.cg.u64 %rd52589, [%rd52587];
	}
	// end inline asm
	// begin inline asm
	{	
ld.global.cg.u64 %rd52591, [%rd52589];
	}
	// end inline asm
	// begin inline asm
	{	
ld.global.cg.u64 %rd52593, [%rd52591];
	}
	// end inline asm
	// begin inline asm
	{	
ld.global.cg.u64 %rd52595, [%rd52593];
	}
	// end inline asm
	// begin inline asm
	{	
ld.global.cg.u64 %rd52597, [%rd52595];
	}
	// end inline asm
	// begin inline asm
	{	
ld.global.cg.u64 %rd52599, [%rd52597];
	}
	// end inline asm
	// begin inline asm
	{	
ld.global.cg.u64 %rd52601, [%rd52599];
	}
	// end inline asm
	// begin inline asm
	{	
ld.global.cg.u64 %rd52603, [%rd52601];
	}
	// end inline asm
	// begin inline asm
	{	
ld.global.cg.u64 %rd52605, [%rd52603];
	}
	// end inline asm
	// begin inline asm
	{	
ld.global.cg.u64 %rd52607, [%rd52605];
	}
	// end inline asm
	// begin inline asm
	{	
ld.global.cg.u64 %rd52609, [%rd52607];
	}
	// end inline asm
	// begin inline asm
	{	
ld.global.cg.u64 %rd52611, [%rd52609];
	}
	// end inline asm
	// begin inline asm
	{	
ld.global.cg.u64 %rd52613, [%rd52611];
	}
	// end inline asm
	// begin inline asm
	{	
ld.global.cg.u64 %rd52615, [%rd52613];
	}
	// end inline asm
	// begin inline asm
	{	
ld.global.cg.u64 %rd52617, [%rd52615];
	}
	// end inline asm
	// begin inline asm
	{	
ld.global.cg.u64 %rd52619, [%rd52617];
	}
	// end inline asm
	// begin inline asm
	{	
ld.global.cg.u64 %rd52621, [%rd52619];
	}
	// end inline asm
	// begin inline asm
	{	
ld.global.cg.u64 %rd52623, [%rd52621];
	}
	// end inline asm
	// begin inline asm
	{	
ld.global.cg.u64 %rd52625, [%rd52623];
	}
	// end inline asm
	// begin inline asm
	{	
ld.global.cg.u64 %rd52627, [%rd52625];
	}
	// end inline asm
	// begin inline asm
	{	
ld.global.cg.u64 %rd52629, [%rd52627];
	}
	// end inline asm
	// begin inline asm
	{	
ld.global.cg.u64 %rd52631, [%rd52629];
	}
	// end inline asm
	// begin inline asm
	{	
ld.global.cg.u64 %rd52633, [%rd52631];
	}
	// end inline asm
	// begin inline asm
	{	
ld.global.cg.u64 %rd52635, [%rd52633];
	}
	// end inline asm
	// begin inline asm
	{	
ld.global.cg.u64 %rd52637, [%rd52635];
	}
	// end inline asm
	// begin inline asm
	{	
ld.global.cg.u64 %rd52639, [%rd52637];
	}
	// end inline asm
	// begin inline asm
	{	
ld.global.cg.u64 %rd52641, [%rd52639];
	}
	// end inline asm
	// begin inline asm
	{	
ld.global.cg.u64 %rd52643, [%rd52641];
	}
	// end inline asm
	// begin inline asm
	{	
ld.global.cg.u64 %rd52645, [%rd52643];
	}
	// end inline asm
	// begin inline asm
	{	
ld.global.cg.u64 %rd52647, [%rd52645];
	}
	// end inline asm
	// begin inline asm
	{	
ld.global.cg.u64 %rd52649, [%rd52647];
	}
	// end inline asm
	// begin inline asm
	{	
ld.global.cg.u64 %rd52651, [%rd52649];
	}
	// end inline asm
	// begin inline asm
	{	
ld.global.cg.u64 %rd52653, [%rd52651];
	}
	// end inline asm
	// begin inline asm
	{	
ld.global.cg.u64 %rd52655, [%rd52653];
	}
	// end inline asm
	// begin inline asm
	{	
ld.global.cg.u64 %rd52657, [%rd52655];
	}
	// end inline asm
	// begin inline asm
	{	
ld.global.cg.u64 %rd52659, [%rd52657];
	}
	// end inline asm
	// begin inline asm
	{	
ld.global.cg.u64 %rd52661, [%rd52659];
	}
	// end inline asm
	// begin inline asm
	{	
ld.global.cg.u64 %rd52663, [%rd52661];
	}
	// end inline asm
	// begin inline asm
	{	
ld.global.cg.u64 %rd52665, [%rd52663];
	}
	// end inline asm
	// begin inline asm
	{	
ld.global.cg.u64 %rd52667, [%rd52665];
	}
	// end inline asm
	// begin inline asm
	{	
ld.global.cg.u64 %rd52669, [%rd52667];
	}
	// end inline asm
	// begin inline asm
	{	
ld.global.cg.u64 %rd52671, [%rd52669];
	}
	// end inline asm
	// begin inline asm
	{	
ld.global.cg.u64 %rd52673, [%rd52671];
	}
	// end inline asm
	// begin inline asm
	{	
ld.global.cg.u64 %rd52675, [%rd52673];
	}
	// end inline asm
	// begin inline asm
	{	
ld.global.cg.u64 %rd52677, [%rd52675];
	}
	// end inline asm
	// begin inline asm
	{	
ld.global.cg.u64 %rd52679, [%rd52677];
	}
	// end inline asm
	// begin inline asm
	{	
ld.global.cg.u64 %rd52681, [%rd52679];
	}
	// end inline asm
	// begin inline asm
	{	
ld.global.cg.u64 %rd52683, [%rd52681];
	}
	// end inline asm
	// begin inline asm
	{	
ld.global.cg.u64 %rd52685, [%rd52683];
	}
	// end inline asm
	// begin inline asm
	{	
ld.global.cg.u64 %rd52687, [%rd52685];
	}
	// end inline asm
	// begin inline asm
	{	
ld.global.cg.u64 %rd52689, [%rd52687];
	}
	// end inline asm
	// begin inline asm
	{	
ld.global.cg.u64 %rd52691, [%rd52689];
	}
	// end inline asm
	// begin inline asm
	{	
ld.global.cg.u64 %rd52693, [%rd52691];
	}
	// end inline asm
	// begin inline asm
	{	
ld.global.cg.u64 %rd52695, [%rd52693];
	}
	// end inline asm
	// begin inline asm
	{	
ld.global.cg.u64 %rd52697, [%rd52695];
	}
	// end inline asm
	// begin inline asm
	{	
ld.global.cg.u64 %rd52699, [%rd52697];
	}
	// end inline asm
	// begin inline asm
	{	
ld.global.cg.u64 %rd52701, [%rd52699];
	}
	// end inline asm
	// begin inline asm
	{	
ld.global.cg.u64 %rd52703, [%rd52701];
	}
	// end inline asm
	// begin inline asm
	{	
ld.global.cg.u64 %rd52705, [%rd52703];
	}
	// end inline asm
	// begin inline asm
	{	
ld.global.cg.u64 %rd52707, [%rd52705];
	}
	// end inline asm
	// begin inline asm
	{	
ld.global.cg.u64 %rd52709, [%rd52707];
	}
	// end inline asm
	// begin inline asm
	{	
ld.global.cg.u64 %rd52711, [%rd52709];
	}
	// end inline asm
	// begin inline asm
	{	
ld.global.cg.u64 %rd52713, [%rd52711];
	}
	// end inline asm
	// begin inline asm
	{	
ld.global.cg.u64 %rd52715, [%rd52713];
	}
	// end inline asm
	// begin inline asm
	{	
ld.global.cg.u64 %rd52717, [%rd52715];
	}
	// end inline asm
	// begin inline asm
	{	
ld.global.cg.u64 %rd52719, [%rd52717];
	}
	// end inline asm
	// begin inline asm
	{	
ld.global.cg.u64 %rd52721, [%rd52719];
	}
	// end inline asm
	// begin inline asm
	{	
ld.global.cg.u64 %rd52723, [%rd52721];
	}
	// end inline asm
	// begin inline asm
	{	
ld.global.cg.u64 %rd52725, [%rd52723];
	}
	// end inline asm
	// begin inline asm
	{	
ld.global.cg.u64 %rd52727, [%rd52725];
	}
	// end inline asm
	// begin inline asm
	{	
ld.global.cg.u64 %rd52729, [%rd52727];
	}
	// end inline asm
	// begin inline asm
	{	
ld.global.cg.u64 %rd52731, [%rd52729];
	}
	// end inline asm
	// begin inline asm
	{	
ld.global.cg.u64 %rd52733, [%rd52731];
	}
	// end inline asm
	// begin inline asm
	{	
ld.global.cg.u64 %rd52735, [%rd52733];
	}
	// end inline asm
	// begin inline asm
	{	
ld.global.cg.u64 %rd52737, [%rd52735];
	}
	// end inline asm
	// begin inline asm
	{	
ld.global.cg.u64 %rd52739, [%rd52737];
	}
	// end inline asm
	// begin inline asm
	{	
ld.global.cg.u64 %rd52741, [%rd52739];
	}
	// end inline asm
	// begin inline asm
	{	
ld.global.cg.u64 %rd52743, [%rd52741];
	}
	// end inline asm
	// begin inline asm
	{	
ld.global.cg.u64 %rd52745, [%rd52743];
	}
	// end inline asm
	// begin inline asm
	{	
ld.global.cg.u64 %rd52747, [%rd52745];
	}
	// end inline asm
	// begin inline asm
	{	
ld.global.cg.u64 %rd52749, [%rd52747];
	}
	// end inline asm
	// begin inline asm
	{	
ld.global.cg.u64 %rd52751, [%rd52749];
	}
	// end inline asm
	// begin inline asm
	{	
ld.global.cg.u64 %rd52753, [%rd52751];
	}
	// end inline asm
	// begin inline asm
	{	
ld.global.cg.u64 %rd52755, [%rd52753];
	}
	// end inline asm
	// begin inline asm
	{	
ld.global.cg.u64 %rd52757, [%rd52755];
	}
	// end inline asm
	// begin inline asm
	{	
ld.global.cg.u64 %rd52759, [%rd52757];
	}
	// end inline asm
	// begin inline asm
	{	
ld.global.cg.u64 %rd52761, [%rd52759];
	}
	// end inline asm
	// begin inline asm
	{	
ld.global.cg.u64 %rd52763, [%rd52761];
	}
	// end inline asm
	// begin inline asm
	{	
ld.global.cg.u64 %rd52765, [%rd52763];
	}
	// end inline asm
	// begin inline asm
	{	
ld.global.cg.u64 %rd52767, [%rd52765];
	}
	// end inline asm
	// begin inline asm
	{	
ld.global.cg.u64 %rd52769, [%rd52767];
	}
	// end inline asm
	// begin inline asm
	{	
ld.global.cg.u64 %rd52771, [%rd52769];
	}
	// end inline asm
	// begin inline asm
	{	
ld.global.cg.u64 %rd52773, [%rd52771];
	}
	// end inline asm
	// begin inline asm
	{	
ld.global.cg.u64 %rd52775, [%rd52773];
	}
	// end inline asm
	// begin inline asm
	{	
ld.global.cg.u64 %rd52777, [%rd52775];
	}
	// end inline asm
	// begin inline asm
	{	
ld.global.cg.u64 %rd52779, [%rd52777];
	}
	// end inline asm
	// begin inline asm
	{	
ld.global.cg.u64 %rd52781, [%rd52779];
	}
	// end inline asm
	// begin inline asm
	{	
ld.global.cg.u64 %rd52783, [%rd52781];
	}
	// end inline asm
	// begin inline asm
	{	
ld.global.cg.u64 %rd52785, [%rd52783];
	}
	// end inline asm
	// begin inline asm
	{	
ld.global.cg.u64 %rd52787, [%rd52785];
	}
	// end inline asm
	// begin inline asm
	{	
ld.global.cg.u64 %rd52789, [%rd52787];
	}
	// end inline asm
	// begin inline asm
	{	
ld.global.cg.u64 %rd52791, [%rd52789];
	}
	// end inline asm
	// begin inline asm
	{	
ld.global.cg.u64 %rd52793, [%rd52791];
	}
	// end inline asm
	// begin inline asm
	{	
ld.global.cg.u64 %rd52795, [%rd52793];
	}
	// end inline asm
	// begin inline asm
	{	
ld.global.cg.u64 %rd52797, [%rd52795];
	}
	// end inline asm
	// begin inline asm
	{	
ld.global.cg.u64 %rd52799, [%rd52797];
	}
	// end inline asm
	// begin inline asm
	{	
ld.global.cg.u64 %rd52801, [%rd52799];
	}
	// end inline asm
	// begin inline asm
	{	
ld.global.cg.u64 %rd52803, [%rd52801];
	}
	// end inline asm
	// begin inline asm
	{	
ld.global.cg.u64 %rd52805, [%rd52803];
	}
	// end inline asm
	// begin inline asm
	{	
ld.global.cg.u64 %rd52807, [%rd52805];
	}
	// end inline asm
	// begin inline asm
	{	
ld.global.cg.u64 %rd52809, [%rd52807];
	}
	// end inline asm
	// begin inline asm
	{	
ld.global.cg.u64 %rd52811, [%rd52809];
	}
	// end inline asm
	// begin inline asm
	{	
ld.global.cg.u64 %rd52813, [%rd52811];
	}
	// end inline asm
	// begin inline asm
	{	
ld.global.cg.u64 %rd52815, [%rd52813];
	}
	// end inline asm
	// begin inline asm
	{	
ld.global.cg.u64 %rd52817, [%rd52815];
	}
	// end inline asm
	// begin inline asm
	{	
ld.global.cg.u64 %rd52819, [%rd52817];
	}
	// end inline asm
	// begin inline asm
	{	
ld.global.cg.u64 %rd52821, [%rd52819];
	}
	// end inline asm
	// begin inline asm
	{	
ld.global.cg.u64 %rd52823, [%rd52821];
	}
	// end inline asm
	// begin inline asm
	{	
ld.global.cg.u64 %rd52825, [%rd52823];
	}
	// end inline asm
	// begin inline asm
	{	
ld.global.cg.u64 %rd52827, [%rd52825];
	}
	// end inline asm
	// begin inline asm
	{	
ld.global.cg.u64 %rd52829, [%rd52827];
	}
	// end inline asm
	// begin inline asm
	{	
ld.global.cg.u64 %rd52831, [%rd52829];
	}
	// end inline asm
	// begin inline asm
	{	
ld.global.cg.u64 %rd52833, [%rd52831];
	}
	// end inline asm
	// begin inline asm
	{	
ld.global.cg.u64 %rd52835, [%rd52833];
	}
	// end inline asm
	// begin inline asm
	{	
ld.global.cg.u64 %rd52837, [%rd52835];
	}
	// end inline asm
	// begin inline asm
	{	
ld.global.cg.u64 %rd52839, [%rd52837];
	}
	// end inline asm
	// begin inline asm
	{	
ld.global.cg.u64 %rd52841, [%rd52839];
	}
	// end inline asm
	// begin inline asm
	{	
ld.global.cg.u64 %rd52843, [%rd52841];
	}
	// end inline asm
	// begin inline asm
	{	
ld.global.cg.u64 %rd52845, [%rd52843];
	}
	// end inline asm
	// begin inline asm
	{	
ld.global.cg.u64 %rd52847, [%rd52845];
	}
	// end inline asm
	// begin inline asm
	{	
ld.global.cg.u64 %rd52849, [%rd52847];
	}
	// end inline asm
	// begin inline asm
	{	
ld.global.cg.u64 %rd52851, [%rd52849];
	}
	// end inline asm
	// begin inline asm
	{	
ld.global.cg.u64 %rd52853, [%rd52851];
	}
	// end inline asm
	// begin inline asm
	{	
ld.global.cg.u64 %rd52855, [%rd52853];
	}
	// end inline asm
	// begin inline asm
	{	
ld.global.cg.u64 %rd52857, [%rd52855];
	}
	// end inline asm
	// begin inline asm
	{	
ld.global.cg.u64 %rd52859, [%rd52857];
	}
	// end inline asm
	// begin inline asm
	{	
ld.global.cg.u64 %rd52861, [%rd52859];
	}
	// end inline asm
	// begin inline asm
	{	
ld.global.cg.u64 %rd52863, [%rd52861];
	}
	// end inline asm
	// begin inline asm
	{	
ld.global.cg.u64 %rd52865, [%rd52863];
	}
	// end inline asm
	// begin inline asm
	{	
ld.global.cg.u64 %rd52867, [%rd52865];
	}
	// end inline asm
	// begin inline asm
	{	
ld.global.cg.u64 %rd52869, [%rd52867];
	}
	// end inline asm
	// begin inline asm
	{	
ld.global.cg.u64 %rd52871, [%rd52869];
	}
	// end inline asm
	// begin inline asm
	{	
ld.global.cg.u64 %rd52873, [%rd52871];
	}
	// end inline asm
	// begin inline asm
	{	
ld.global.cg.u64 %rd52875, [%rd52873];
	}
	// end inline asm
	// begin inline asm
	{	
ld.global.cg.u64 %rd52877, [%rd52875];
	}
	// end inline asm
	// begin inline asm
	{	
ld.global.cg.u64 %rd52879, [%rd52877];
	}
	// end inline asm
	// begin inline asm
	{	
ld.global.cg.u64 %rd52881, [%rd52879];
	}
	// end inline asm
	// begin inline asm
	{	
ld.global.cg.u64 %rd52883, [%rd52881];
	}
	// end inline asm
	// begin inline asm
	{	
ld.global.cg.u64 %rd52885, [%rd52883];
	}
	// end inline asm
	// begin inline asm
	{	
ld.global.cg.u64 %rd52887, [%rd52885];
	}
	// end inline asm
	// begin inline asm
	{	
ld.global.cg.u64 %rd52889, [%rd52887];
	}
	// end inline asm
	// begin inline asm
	{	
ld.global.cg.u64 %rd52891, [%rd52889];
	}
	// end inline asm
	// begin inline asm
	{	
ld.global.cg.u64 %rd52893, [%rd52891];
	}
	// end inline asm
	// begin inline asm
	{	
ld.global.cg.u64 %rd52895, [%rd52893];
	}
	// end inline asm
	// begin inline asm
	{	
ld.global.cg.u64 %rd52897, [%rd52895];
	}
	// end inline asm
	// begin inline asm
	{	
ld.global.cg.u64 %rd52899, [%rd52897];
	}
	// end inline asm
	// begin inline asm
	{	
ld.global.cg.u64 %rd52901, [%rd52899];
	}
	// end inline asm
	// begin inline asm
	{	
ld.global.cg.u64 %rd52903, [%rd52901];
	}
	// end inline asm
	// begin inline asm
	{	
ld.global.cg.u64 %rd52905, [%rd52903];
	}
	// end inline asm
	// begin inline asm
	{	
ld.global.cg.u64 %rd52907, [%rd52905];
	}
	// end inline asm
	// begin inline asm
	{	
ld.global.cg.u64 %rd52909, [%rd52907];
	}
	// end inline asm
	// begin inline asm
	{	
ld.global.cg.u64 %rd52911, [%rd52909];
	}
	// end inline asm
	// begin inline asm
	{	
ld.global.cg.u64 %rd52913, [%rd52911];
	}
	// end inline asm
	// begin inline asm
	{	
ld.global.cg.u64 %rd52915, [%rd52913];
	}
	// end inline asm
	// begin inline asm
	{	
ld.global.cg.u64 %rd52917, [%rd52915];
	}
	// end inline asm
	// begin inline asm
	{	
ld.global.cg.u64 %rd52919, [%rd52917];
	}
	// end inline asm
	// begin inline asm
	{	
ld.global.cg.u64 %rd52921, [%rd52919];
	}
	// end inline asm
	// begin inline asm
	{	
ld.global.cg.u64 %rd52923, [%rd52921];
	}
	// end inline asm
	// begin inline asm
	{	
ld.global.cg.u64 %rd52925, [%rd52923];
	}
	// end inline asm
	// begin inline asm
	{	
ld.global.cg.u64 %rd52927, [%rd52925];
	}
	// end inline asm
	// begin inline asm
	{	
ld.global.cg.u64 %rd52929, [%rd52927];
	}
	// end inline asm
	// begin inline asm
	{	
ld.global.cg.u64 %rd52931, [%rd52929];
	}
	// end inline asm
	// begin inline asm
	{	
ld.global.cg.u64 %rd52933, [%rd52931];
	}
	// end inline asm
	// begin inline asm
	{	
ld.global.cg.u64 %rd52935, [%rd52933];
	}
	// end inline asm
	// begin inline asm
	{	
ld.global.cg.u64 %rd52937, [%rd52935];
	}
	// end inline asm
	// begin inline asm
	{	
ld.global.cg.u64 %rd52939, [%rd52937];
	}
	// end inline asm
	// begin inline asm
	{	
ld.global.cg.u64 %rd52941, [%rd52939];
	}
	// end inline asm
	// begin inline asm
	{	
ld.global.cg.u64 %rd52943, [%rd52941];
	}
	// end inline asm
	// begin inline asm
	{	
ld.global.cg.u64 %rd52945, [%rd52943];
	}
	// end inline asm
	// begin inline asm
	{	
ld.global.cg.u64 %rd52947, [%rd52945];
	}
	// end inline asm
	// begin inline asm
	{	
ld.global.cg.u64 %rd52949, [%rd52947];
	}
	// end inline asm
	// begin inline asm
	{	
ld.global.cg.u64 %rd52951, [%rd52949];
	}
	// end inline asm
	// begin inline asm
	{	
ld.global.cg.u64 %rd52953, [%rd52951];
	}
	// end inline asm
	// begin inline asm
	{	
ld.global.cg.u64 %rd52955, [%rd52953];
	}
	// end inline asm
	// begin inline asm
	{	
ld.global.cg.u64 %rd52957, [%rd52955];
	}
	// end inline asm
	// begin inline asm
	{	
ld.global.cg.u64 %rd52959, [%rd52957];
	}
	// end inline asm
	// begin inline asm
	{	
ld.global.cg.u64 %rd52961, [%rd52959];
	}
	// end inline asm
	// begin inline asm
	{	
ld.global.cg.u64 %rd52963, [%rd52961];
	}
	// end inline asm
	// begin inline asm
	{	
ld.global.cg.u64 %rd52965, [%rd52963];
	}
	// end inline asm
	// begin inline asm
	{	
ld.global.cg.u64 %rd52967, [%rd52965];
	}
	// end inline asm
	// begin inline asm
	{	
ld.global.cg.u64 %rd52969, [%rd52967];
	}
	// end inline asm
	// begin inline asm
	{	
ld.global.cg.u64 %rd52971, [%rd52969];
	}
	// end inline asm
	// begin inline asm
	{	
ld.global.cg.u64 %rd52973, [%rd52971];
	}
	// end inline asm
	// begin inline asm
	{	
ld.global.cg.u64 %rd52975, [%rd52973];
	}
	// end inline asm
	// begin inline asm
	{	
ld.global.cg.u64 %rd52977, [%rd52975];
	}
	// end inline asm
	// begin inline asm
	{	
ld.global.cg.u64 %rd52979, [%rd52977];
	}
	// end inline asm
	// begin inline asm
	{	
ld.global.cg.u64 %rd52981, [%rd52979];
	}
	// end inline asm
	// begin inline asm
	{	
ld.global.cg.u64 %rd52983, [%rd52981];
	}
	// end inline asm
	// begin inline asm
	{	
ld.global.cg.u64 %rd52985, [%rd52983];
	}
	// end inline asm
	// begin inline asm
	{	
ld.global.cg.u64 %rd52987, [%rd52985];
	}
	// end inline asm
	// begin inline asm
	{	
ld.global.cg.u64 %rd52989, [%rd52987];
	}
	// end inline asm
	// begin inline asm
	{	
ld.global.cg.u64 %rd52991, [%rd52989];
	}
	// end inline asm
	// begin inline asm
	{	
ld.global.cg.u64 %rd52993, [%rd52991];
	}
	// end inline asm
	// begin inline asm
	{	
ld.global.cg.u64 %rd52995, [%rd52993];
	}
	// end inline asm
	// begin inline asm
	{	
ld.global.cg.u64 %rd52997, [%rd52995];
	}
	// end inline asm
	// begin inline asm
	{	
ld.global.cg.u64 %rd52999, [%rd52997];
	}
	// end inline asm
	// begin inline asm
	{	
ld.global.cg.u64 %rd53001, [%rd52999];
	}
	// end inline asm
	// begin inline asm
	{	
ld.global.cg.u64 %rd53003, [%rd53001];
	}
	// end inline asm
	// begin inline asm
	{	
ld.global.cg.u64 %rd53005, [%rd53003];
	}
	// end inline asm
	// begin inline asm
	{	
ld.global.cg.u64 %rd53007, [%rd53005];
	}
	// end inline asm
	// begin inline asm
	{	
ld.global.cg.u64 %rd53009, [%rd53007];
	}
	// end inline asm
	// begin inline asm
	{	
ld.global.cg.u64 %rd53011, [%rd53009];
	}
	// end inline asm
	// begin inline asm
	{	
ld.global.cg.u64 %rd53013, [%rd53011];
	}
	// end inline asm
	// begin inline asm
	{	
ld.global.cg.u64 %rd53015, [%rd53013];
	}
	// end inline asm
	// begin inline asm
	{	
ld.global.cg.u64 %rd53017, [%rd53015];
	}
	// end inline asm
	// begin inline asm
	{	
ld.global.cg.u64 %rd53019, [%rd53017];
	}
	// end inline asm
	// begin inline asm
	{	
ld.global.cg.u64 %rd53021, [%rd53019];
	}
	// end inline asm
	// begin inline asm
	{	
ld.global.cg.u64 %rd53023, [%rd53021];
	}
	// end inline asm
	// begin inline asm
	{	
ld.global.cg.u64 %rd53025, [%rd53023];
	}
	// end inline asm
	// begin inline asm
	{	
ld.global.cg.u64 %rd53027, [%rd53025];
	}
	// end inline asm
	// begin inline asm
	{	
ld.global.cg.u64 %rd53029, [%rd53027];
	}
	// end inline asm
	// begin inline asm
	{	
ld.global.cg.u64 %rd53031, [%rd53029];
	}
	// end inline asm
	// begin inline asm
	{	
ld.global.cg.u64 %rd53033, [%rd53031];
	}
	// end inline asm
	// begin inline asm
	{	
ld.global.cg.u64 %rd53035, [%rd53033];
	}
	// end inline asm
	// begin inline asm
	{	
ld.global.cg.u64 %rd53037, [%rd53035];
	}
	// end inline asm
	// begin inline asm
	{	
ld.global.cg.u64 %rd53039, [%rd53037];
	}
	// end inline asm
	// begin inline asm
	{	
ld.global.cg.u64 %rd53041, [%rd53039];
	}
	// end inline asm
	// begin inline asm
	{	
ld.global.cg.u64 %rd53043, [%rd53041];
	}
	// end inline asm
	// begin inline asm
	{	
ld.global.cg.u64 %rd53045, [%rd53043];
	}
	// end inline asm
	// begin inline asm
	{	
ld.global.cg.u64 %rd53047, [%rd53045];
	}
	// end inline asm
	// begin inline asm
	{	
ld.global.cg.u64 %rd53049, [%rd53047];
	}
	// end inline asm
	// begin inline asm
	{	
ld.global.cg.u64 %rd53051, [%rd53049];
	}
	// end inline asm
	// begin inline asm
	{	
ld.global.cg.u64 %rd53053, [%rd53051];
	}
	// end inline asm
	// begin inline asm
	{	
ld.global.cg.u64 %rd53055, [%rd53053];
	}
	// end inline asm
	// begin inline asm
	{	
ld.global.cg.u64 %rd53057, [%rd53055];
	}
	// end inline asm
	// begin inline asm
	{	
ld.global.cg.u64 %rd53059, [%rd53057];
	}
	// end inline asm
	// begin inline asm
	{	
ld.global.cg.u64 %rd53061, [%rd53059];
	}
	// end inline asm
	// begin inline asm
	{	
ld.global.cg.u64 %rd53063, [%rd53061];
	}
	// end inline asm
	// begin inline asm
	{	
ld.global.cg.u64 %rd53065, [%rd53063];
	}
	// end inline asm
	// begin inline asm
	{	
ld.global.cg.u64 %rd53067, [%rd53065];
	}
	// end inline asm
	// begin inline asm
	{	
ld.global.cg.u64 %rd53069, [%rd53067];
	}
	// end inline asm
	// begin inline asm
	{	
ld.global.cg.u64 %rd53071, [%rd53069];
	}
	// end inline asm
	// begin inline asm
	{	
ld.global.cg.u64 %rd53073, [%rd53071];
	}
	// end inline asm
	// begin inline asm
	{	
ld.global.cg.u64 %rd53075, [%rd53073];
	}
	// end inline asm
	// begin inline asm
	{	
ld.global.cg.u64 %rd53077, [%rd53075];
	}
	// end inline asm
	// begin inline asm
	{	
ld.global.cg.u64 %rd53079, [%rd53077];
	}
	// end inline asm
	// begin inline asm
	{	
ld.global.cg.u64 %rd53081, [%rd53079];
	}
	// end inline asm
	// begin inline asm
	{	
ld.global.cg.u64 %rd53083, [%rd53081];
	}
	// end inline asm
	// begin inline asm
	{	
ld.global.cg.u64 %rd53085, [%rd53083];
	}
	// end inline asm
	// begin inline asm
	{	
ld.global.cg.u64 %rd53087, [%rd53085];
	}
	// end inline asm
	// begin inline asm
	{	
ld.global.cg.u64 %rd53089, [%rd53087];
	}
	// end inline asm
	// begin inline asm
	{	
ld.global.cg.u64 %rd53091, [%rd53089];
	}
	// end inline asm
	// begin inline asm
	{	
ld.global.cg.u64 %rd53093, [%rd53091];
	}
	// end inline asm
	// begin inline asm
	{	
ld.global.cg.u64 %rd53095, [%rd53093];
	}
	// end inline asm
	// begin inline asm
	{	
ld.global.cg.u64 %rd53097, [%rd53095];
	}
	// end inline asm
	// begin inline asm
	{	
ld.global.cg.u64 %rd53099, [%rd53097];
	}
	// end inline asm
	// begin inline asm
	{	
ld.global.cg.u64 %rd53101, [%rd53099];
	}
	// end inline asm
	// begin inline asm
	{	
ld.global.cg.u64 %rd53103, [%rd53101];
	}
	// end inline asm
	// begin inline asm
	{	
ld.global.cg.u64 %rd53105, [%rd53103];
	}
	// end inline asm
	// begin inline asm
	{	
ld.global.cg.u64 %rd53107, [%rd53105];
	}
	// end inline asm
	// begin inline asm
	{	
ld.global.cg.u64 %rd53109, [%rd53107];
	}
	// end inline asm
	// begin inline asm
	{	
ld.global.cg.u64 %rd53111, [%rd53109];
	}
	// end inline asm
	// begin inline asm
	{	
ld.global.cg.u64 %rd53113, [%rd53111];
	}
	// end inline asm
	// begin inline asm
	{	
ld.global.cg.u64 %rd53115, [%rd53113];
	}
	// end inline asm
	// begin inline asm
	{	
ld.global.cg.u64 %rd53117, [%rd53115];
	}
	// end inline asm
	// begin inline asm
	{	
ld.global.cg.u64 %rd53119, [%rd53117];
	}
	// end inline asm
	// begin inline asm
	{	
ld.global.cg.u64 %rd53121, [%rd53119];
	}
	// end inline asm
	// begin inline asm
	{	
ld.global.cg.u64 %rd53123, [%rd53121];
	}
	// end inline asm
	// begin inline asm
	{	
ld.global.cg.u64 %rd53125, [%rd53123];
	}
	// end inline asm
	// begin inline asm
	{	
ld.global.cg.u64 %rd53127, [%rd53125];
	}
	// end inline asm
	// begin inline asm
	{	
ld.global.cg.u64 %rd53129, [%rd53127];
	}
	// end inline asm
	// begin inline asm
	{	
ld.global.cg.u64 %rd53131, [%rd53129];
	}
	// end inline asm
	// begin inline asm
	{	
ld.global.cg.u64 %rd53133, [%rd53131];
	}
	// end inline asm
	// begin inline asm
	{	
ld.global.cg.u64 %rd53135, [%rd53133];
	}
	// end inline asm
	// begin inline asm
	{	
ld.global.cg.u64 %rd53137, [%rd53135];
	}
	// end inline asm
	// begin inline asm
	{	
ld.global.cg.u64 %rd53139, [%rd53137];
	}
	// end inline asm
	// begin inline asm
	{	
ld.global.cg.u64 %rd53141, [%rd53139];
	}
	// end inline asm
	// begin inline asm
	{	
ld.global.cg.u64 %rd53143, [%rd53141];
	}
	// end inline asm
	// begin inline asm
	{	
ld.global.cg.u64 %rd53145, [%rd53143];
	}
	// end inline asm
	// begin inline asm
	{	
ld.global.cg.u64 %rd53147, [%rd53145];
	}
	// end inline asm
	// begin inline asm
	{	
ld.global.cg.u64 %rd53149, [%rd53147];
	}
	// end inline asm
	// begin inline asm
	{	
ld.global.cg.u64 %rd53151, [%rd53149];
	}
	// end inline asm
	// begin inline asm
	{	
ld.global.cg.u64 %rd53153, [%rd53151];
	}
	// end inline asm
	// begin inline asm
	{	
ld.global.cg.u64 %rd53155, [%rd53153];
	}
	// end inline asm
	// begin inline asm
	{	
ld.global.cg.u64 %rd53157, [%rd53155];
	}
	// end inline asm
	// begin inline asm
	{	
ld.global.cg.u64 %rd53159, [%rd53157];
	}
	// end inline asm
	// begin inline asm
	{	
ld.global.cg.u64 %rd53161, [%rd53159];
	}
	// end inline asm
	// begin inline asm
	{	
ld.global.cg.u64 %rd53163, [%rd53161];
	}
	// end inline asm
	// begin inline asm
	{	
ld.global.cg.u64 %rd53165, [%rd53163];
	}
	// end inline asm
	// begin inline asm
	{	
ld.global.cg.u64 %rd53167, [%rd53165];
	}
	// end inline asm
	// begin inline asm
	{	
ld.global.cg.u64 %rd53169, [%rd53167];
	}
	// end inline asm
	// begin inline asm
	{	
ld.global.cg.u64 %rd53171, [%rd53169];
	}
	// end inline asm
	// begin inline asm
	{	
ld.global.cg.u64 %rd53173, [%rd53171];
	}
	// end inline asm
	// begin inline asm
	{	
ld.global.cg.u64 %rd53175, [%rd53173];
	}
	// end inline asm
	// begin inline asm
	{	
ld.global.cg.u64 %rd53177, [%rd53175];
	}
	// end inline asm
	// begin inline asm
	{	
ld.global.cg.u64 %rd53179, [%rd53177];
	}
	// end inline asm
	// begin inline asm
	{	
ld.global.cg.u64 %rd53181, [%rd53179];
	}
	// end inline asm
	// begin inline asm
	{	
ld.global.cg.u64 %rd53183, [%rd53181];
	}
	// end inline asm
	// begin inline asm
	{	
ld.global.cg.u64 %rd53185, [%rd53183];
	}
	// end inline asm
	// begin inline asm
	{	
ld.global.cg.u64 %rd53187, [%rd53185];
	}
	// end inline asm
	// begin inline asm
	{	
ld.global.cg.u64 %rd53189, [%rd53187];
	}
	// end inline asm
	// begin inline asm
	{	
ld.global.cg.u64 %rd53191, [%rd53189];
	}
	// end inline asm
	// begin inline asm
	{	
ld.global.cg.u64 %rd53193, [%rd53191];
	}
	// end inline asm
	// begin inline asm
	{	
ld.global.cg.u64 %rd53195, [%rd53193];
	}
	// end inline asm
	// begin inline asm
	{	
ld.global.cg.u64 %rd53197, [%rd53195];
	}
	// end inline asm
	// begin inline asm
	{	
ld.global.cg.u64 %rd53199, [%rd53197];
	}
	// end inline asm
	// begin inline asm
	{	
ld.global.cg.u64 %rd53201, [%rd53199];
	}
	// end inline asm
	// begin inline asm
	{	
ld.global.cg.u64 %rd53203, [%rd53201];
	}
	// end inline asm
	// begin inline asm
	{	
ld.global.cg.u64 %rd53205, [%rd53203];
	}
	// end inline asm
	// begin inline asm
	{	
ld.global.cg.u64 %rd53207, [%rd53205];
	}
	// end inline asm
	// begin inline asm
	{	
ld.global.cg.u64 %rd53209, [%rd53207];
	}
	// end inline asm
	// begin inline asm
	{	
ld.global.cg.u64 %rd53211, [%rd53209];
	}
	// end inline asm
	// begin inline asm
	{	
ld.global.cg.u64 %rd53213, [%rd53211];
	}
	// end inline asm
	// begin inline asm
	{	
ld.global.cg.u64 %rd53215, [%rd53213];
	}
	// end inline asm
	// begin inline asm
	{	
ld.global.cg.u64 %rd53217, [%rd53215];
	}
	// end inline asm
	// begin inline asm
	{	
ld.global.cg.u64 %rd53219, [%rd53217];
	}
	// end inline asm
	// begin inline asm
	{	
ld.global.cg.u64 %rd53221, [%rd53219];
	}
	// end inline asm
	// begin inline asm
	{	
ld.global.cg.u64 %rd53223, [%rd53221];
	}
	// end inline asm
	// begin inline asm
	{	
ld.global.cg.u64 %rd53225, [%rd53223];
	}
	// end inline asm
	// begin inline asm
	{	
ld.global.cg.u64 %rd53227, [%rd53225];
	}
	// end inline asm
	// begin inline asm
	{	
ld.global.cg.u64 %rd53229, [%rd53227];
	}
	// end inline asm
	// begin inline asm
	{	
ld.global.cg.u64 %rd53231, [%rd53229];
	}
	// end inline asm
	// begin inline asm
	{	
ld.global.cg.u64 %rd53233, [%rd53231];
	}
	// end inline asm
	// begin inline asm
	{	
ld.global.cg.u64 %rd53235, [%rd53233];
	}
	// end inline asm
	// begin inline asm
	{	
ld.global.cg.u64 %rd53237, [%rd53235];
	}
	// end inline asm
	// begin inline asm
	{	
ld.global.cg.u64 %rd53239, [%rd53237];
	}
	// end inline asm
	// begin inline asm
	{	
ld.global.cg.u64 %rd53241, [%rd53239];
	}
	// end inline asm
	// begin inline asm
	{	
ld.global.cg.u64 %rd53243, [%rd53241];
	}
	// end inline asm
	// begin inline asm
	{	
ld.global.cg.u64 %rd53245, [%rd53243];
	}
	// end inline asm
	// begin inline asm
	{	
ld.global.cg.u64 %rd53247, [%rd53245];
	}
	// end inline asm
	// begin inline asm
	{	
ld.global.cg.u64 %rd53249, [%rd53247];
	}
	// end inline asm
	// begin inline asm
	{	
ld.global.cg.u64 %rd53251, [%rd53249];
	}
	// end inline asm
	// begin inline asm
	{	
ld.global.cg.u64 %rd53253, [%rd53251];
	}
	// end inline asm
	// begin inline asm
	{	
ld.global.cg.u64 %rd53255, [%rd53253];
	}
	// end inline asm
	// begin inline asm
	{	
ld.global.cg.u64 %rd53257, [%rd53255];
	}
	// end inline asm
	// begin inline asm
	{	
ld.global.cg.u64 %rd53259, [%rd53257];
	}
	// end inline asm
	// begin inline asm
	{	
ld.global.cg.u64 %rd53261, [%rd53259];
	}
	// end inline asm
	// begin inline asm
	{	
ld.global.cg.u64 %rd53263, [%rd53261];
	}
	// end inline asm
	// begin inline asm
	{	
ld.global.cg.u64 %rd53265, [%rd53263];
	}
	// end inline asm
	// begin inline asm
	{	
ld.global.cg.u64 %rd53267, [%rd53265];
	}
	// end inline asm
	// begin inline asm
	{	
ld.global.cg.u64 %rd53269, [%rd53267];
	}
	// end inline asm
	// begin inline asm
	{	
ld.global.cg.u64 %rd53271, [%rd53269];
	}
	// end inline asm
	// begin inline asm
	{	
ld.global.cg.u64 %rd53273, [%rd53271];
	}
	// end inline asm
	// begin inline asm
	{	
ld.global.cg.u64 %rd53275, [%rd53273];
	}
	// end inline asm
	// begin inline asm
	{	
ld.global.cg.u64 %rd53277, [%rd53275];
	}
	// end inline asm
	// begin inline asm
	{	
ld.global.cg.u64 %rd53279, [%rd53277];
	}
	// end inline asm
	// begin inline asm
	{	
ld.global.cg.u64 %rd53281, [%rd53279];
	}
	// end inline asm
	// begin inline asm
	{	
ld.global.cg.u64 %rd53283, [%rd53281];
	}
	// end inline asm
	// begin inline asm
	{	
ld.global.cg.u64 %rd53285, [%rd53283];
	}
	// end inline asm
	// begin inline asm
	{	
ld.global.cg.u64 %rd53287, [%rd53285];
	}
	// end inline asm
	// begin inline asm
	{	
ld.global.cg.u64 %rd53289, [%rd53287];
	}
	// end inline asm
	// begin inline asm
	{	
ld.global.cg.u64 %rd53291, [%rd53289];
	}
	// end inline asm
	// begin inline asm
	{	
ld.global.cg.u64 %rd53293, [%rd53291];
	}
	// end inline asm
	// begin inline asm
	{	
ld.global.cg.u64 %rd53295, [%rd53293];
	}
	// end inline asm
	// begin inline asm
	{	
ld.global.cg.u64 %rd53297, [%rd53295];
	}
	// end inline asm
	// begin inline asm
	{	
ld.global.cg.u64 %rd53299, [%rd53297];
	}
	// end inline asm
	// begin inline asm
	{	
ld.global.cg.u64 %rd53301, [%rd53299];
	}
	// end inline asm
	// begin inline asm
	{	
ld.global.cg.u64 %rd53303, [%rd53301];
	}
	// end inline asm
	// begin inline asm
	{	
ld.global.cg.u64 %rd53305, [%rd53303];
	}
	// end inline asm
	// begin inline asm
	{	
ld.global.cg.u64 %rd53307, [%rd53305];
	}
	// end inline asm
	// begin inline asm
	{	
ld.global.cg.u64 %rd53309, [%rd53307];
	}
	// end inline asm
	// begin inline asm
	{	
ld.global.cg.u64 %rd53311, [%rd53309];
	}
	// end inline asm
	// begin inline asm
	{	
ld.global.cg.u64 %rd53313, [%rd53311];
	}
	// end inline asm
	// begin inline asm
	{	
ld.global.cg.u64 %rd53315, [%rd53313];
	}
	// end inline asm
	// begin inline asm
	{	
ld.global.cg.u64 %rd53317, [%rd53315];
	}
	// end inline asm
	// begin inline asm
	{	
ld.global.cg.u64 %rd53319, [%rd53317];
	}
	// end inline asm
	// begin inline asm
	{	
ld.global.cg.u64 %rd53321, [%rd53319];
	}
	// end inline asm
	// begin inline asm
	{	
ld.global.cg.u64 %rd53323, [%rd53321];
	}
	// end inline asm
	// begin inline asm
	{	
ld.global.cg.u64 %rd53325, [%rd53323];
	}
	// end inline asm
	// begin inline asm
	{	
ld.global.cg.u64 %rd53327, [%rd53325];
	}
	// end inline asm
	// begin inline asm
	{	
ld.global.cg.u64 %rd53329, [%rd53327];
	}
	// end inline asm
	// begin inline asm
	{	
ld.global.cg.u64 %rd53331, [%rd53329];
	}
	// end inline asm
	// begin inline asm
	{	
ld.global.cg.u64 %rd53333, [%rd53331];
	}
	// end inline asm
	// begin inline asm
	{	
ld.global.cg.u64 %rd53335, [%rd53333];
	}
	// end inline asm
	// begin inline asm
	{	
ld.global.cg.u64 %rd53337, [%rd53335];
	}
	// end inline asm
	// begin inline asm
	{	
ld.global.cg.u64 %rd53339, [%rd53337];
	}
	// end inline asm
	// begin inline asm
	{	
ld.global.cg.u64 %rd53341, [%rd53339];
	}
	// end inline asm
	// begin inline asm
	{	
ld.global.cg.u64 %rd53343, [%rd53341];
	}
	// end inline asm
	// begin inline asm
	{	
ld.global.cg.u64 %rd53345, [%rd53343];
	}
	// end inline asm
	// begin inline asm
	{	
ld.global.cg.u64 %rd53347, [%rd53345];
	}
	// end inline asm
	// begin inline asm
	{	
ld.global.cg.u64 %rd53349, [%rd53347];
	}
	// end inline asm
	// begin inline asm
	{	
ld.global.cg.u64 %rd53351, [%rd53349];
	}
	// end inline asm
	// begin inline asm
	{	
ld.global.cg.u64 %rd53353, [%rd53351];
	}
	// end inline asm
	// begin inline asm
	{	
ld.global.cg.u64 %rd53355, [%rd53353];
	}
	// end inline asm
	// begin inline asm
	{	
ld.global.cg.u64 %rd53357, [%rd53355];
	}
	// end inline asm
	// begin inline asm
	{	
ld.global.cg.u64 %rd53359, [%rd53357];
	}
	// end inline asm
	// begin inline asm
	{	
ld.global.cg.u64 %rd53361, [%rd53359];
	}
	// end inline asm
	// begin inline asm
	{	
ld.global.cg.u64 %rd53363, [%rd53361];
	}
	// end inline asm
	// begin inline asm
	{	
ld.global.cg.u64 %rd53365, [%rd53363];
	}
	// end inline asm
	// begin inline asm
	{	
ld.global.cg.u64 %rd53367, [%rd53365];
	}
	// end inline asm
	// begin inline asm
	{	
ld.global.cg.u64 %rd53369, [%rd53367];
	}
	// end inline asm
	// begin inline asm
	{	
ld.global.cg.u64 %rd53371, [%rd53369];
	}
	// end inline asm
	// begin inline asm
	{	
ld.global.cg.u64 %rd53373, [%rd53371];
	}
	// end inline asm
	// begin inline asm
	{	
ld.global.cg.u64 %rd53375, [%rd53373];
	}
	// end inline asm
	// begin inline asm
	{	
ld.global.cg.u64 %rd53377, [%rd53375];
	}
	// end inline asm
	// begin inline asm
	{	
ld.global.cg.u64 %rd53379, [%rd53377];
	}
	// end inline asm
	// begin inline asm
	{	
ld.global.cg.u64 %rd53381, [%rd53379];
	}
	// end inline asm
	// begin inline asm
	{	
ld.global.cg.u64 %rd53383, [%rd53381];
	}
	// end inline asm
	// begin inline asm
	{	
ld.global.cg.u64 %rd53385, [%rd53383];
	}
	// end inline asm
	// begin inline asm
	{	
ld.global.cg.u64 %rd53387, [%rd53385];
	}
	// end inline asm
	// begin inline asm
	{	
ld.global.cg.u64 %rd53389, [%rd53387];
	}
	// end inline asm
	// begin inline asm
	{	
ld.global.cg.u64 %rd53391, [%rd53389];
	}
	// end inline asm
	// begin inline asm
	{	
ld.global.cg.u64 %rd53393, [%rd53391];
	}
	// end inline asm
	// begin inline asm
	{	
ld.global.cg.u64 %rd53395, [%rd53393];
	}
	// end inline asm
	// begin inline asm
	{	
ld.global.cg.u64 %rd53397, [%rd53395];
	}
	// end inline asm
	// begin inline asm
	{	
ld.global.cg.u64 %rd53399, [%rd53397];
	}
	// end inline asm
	// begin inline asm
	{	
ld.global.cg.u64 %rd53401, [%rd53399];
	}
	// end inline asm
	// begin inline asm
	{	
ld.global.cg.u64 %rd53403, [%rd53401];
	}
	// end inline asm
	// begin inline asm
	{	
ld.global.cg.u64 %rd53405, [%rd53403];
	}
	// end inline asm
	// begin inline asm
	{	
ld.global.cg.u64 %rd53407, [%rd53405];
	}
	// end inline asm
	// begin inline asm
	{	
ld.global.cg.u64 %rd53409, [%rd53407];
	}
	// end inline asm
	// begin inline asm
	{	
ld.global.cg.u64 %rd53411, [%rd53409];
	}
	// end inline asm
	// begin inline asm
	{	
ld.global.cg.u64 %rd53413, [%rd53411];
	}
	// end inline asm
	// begin inline asm
	{	
ld.global.cg.u64 %rd53415, [%rd53413];
	}
	// end inline asm
	// begin inline asm
	{	
ld.global.cg.u64 %rd53417, [%rd53415];
	}
	// end inline asm
	// begin inline asm
	{	
ld.global.cg.u64 %rd53419, [%rd53417];
	}
	// end inline asm
	// begin inline asm
	{	
ld.global.cg.u64 %rd53421, [%rd53419];
	}
	// end inline asm
	// begin inline asm
	{	
ld.global.cg.u64 %rd53423, [%rd53421];
	}
	// end inline asm
	// begin inline asm
	{	
ld.global.cg.u64 %rd53425, [%rd53423];
	}
	// end inline asm
	// begin inline asm
	{	
ld.global.cg.u64 %rd53427, [%rd53425];
	}
	// end inline asm
	// begin inline asm
	{	
ld.global.cg.u64 %rd53429, [%rd53427];
	}
	// end inline asm
	// begin inline asm
	{	
ld.global.cg.u64 %rd53431, [%rd53429];
	}
	// end inline asm
	// begin inline asm
	{	
ld.global.cg.u64 %rd53433, [%rd53431];
	}
	// end inline asm
	// begin inline asm
	{	
ld.global.cg.u64 %rd53435, [%rd53433];
	}
	// end inline asm
	// begin inline asm
	{	
ld.global.cg.u64 %rd53437, [%rd53435];
	}
	// end inline asm
	// begin inline asm
	{	
ld.global.cg.u64 %rd53439, [%rd53437];
	}
	// end inline asm
	// begin inline asm
	{	
ld.global.cg.u64 %rd53441, [%rd53439];
	}
	// end inline asm
	// begin inline asm
	{	
ld.global.cg.u64 %rd53443, [%rd53441];
	}
	// end inline asm
	// begin inline asm
	{	
ld.global.cg.u64 %rd53445, [%rd53443];
	}
	// end inline asm
	// begin inline asm
	{	
ld.global.cg.u64 %rd53447, [%rd53445];
	}
	// end inline asm
	// begin inline asm
	{	
ld.global.cg.u64 %rd53449, [%rd53447];
	}
	// end inline asm
	// begin inline asm
	{	
ld.global.cg.u64 %rd53451, [%rd53449];
	}
	// end inline asm
	// begin inline asm
	{	
ld.global.cg.u64 %rd53453, [%rd53451];
	}
	// end inline asm
	// begin inline asm
	{	
ld.global.cg.u64 %rd53455, [%rd53453];
	}
	// end inline asm
	// begin inline asm
	{	
ld.global.cg.u64 %rd53457, [%rd53455];
	}
	// end inline asm
	// begin inline asm
	{	
ld.global.cg.u64 %rd53459, [%rd53457];
	}
	// end inline asm
	// begin inline asm
	{	
ld.global.cg.u64 %rd53461, [%rd53459];
	}
	// end inline asm
	// begin inline asm
	{	
ld.global.cg.u64 %rd53463, [%rd53461];
	}
	// end inline asm
	// begin inline asm
	{	
ld.global.cg.u64 %rd53465, [%rd53463];
	}
	// end inline asm
	// begin inline asm
	{	
ld.global.cg.u64 %rd53467, [%rd53465];
	}
	// end inline asm
	// begin inline asm
	{	
ld.global.cg.u64 %rd53469, [%rd53467];
	}
	// end inline asm
	// begin inline asm
	{	
ld.global.cg.u64 %rd53471, [%rd53469];
	}
	// end inline asm
	// begin inline asm
	{	
ld.global.cg.u64 %rd53473, [%rd53471];
	}
	// end inline asm
	// begin inline asm
	{	
ld.global.cg.u64 %rd53475, [%rd53473];
	}
	// end inline asm
	// begin inline asm
	{	
ld.global.cg.u64 %rd53477, [%rd53475];
	}
	// end inline asm
	// begin inline asm
	{	
ld.global.cg.u64 %rd53479, [%rd53477];
	}
	// end inline asm
	// begin inline asm
	{	
ld.global.cg.u64 %rd53481, [%rd53479];
	}
	// end inline asm
	// begin inline asm
	{	
ld.global.cg.u64 %rd53483, [%rd53481];
	}
	// end inline asm
	// begin inline asm
	{	
ld.global.cg.u64 %rd53485, [%rd53483];
	}
	// end inline asm
	// begin inline asm
	{	
ld.global.cg.u64 %rd53487, [%rd53485];
	}
	// end inline asm
	// begin inline asm
	{	
ld.global.cg.u64 %rd53489, [%rd53487];
	}
	// end inline asm
	// begin inline asm
	{	
ld.global.cg.u64 %rd53491, [%rd53489];
	}
	// end inline asm
	// begin inline asm
	{	
ld.global.cg.u64 %rd53493, [%rd53491];
	}
	// end inline asm
	// begin inline asm
	{	
ld.global.cg.u64 %rd53495, [%rd53493];
	}
	// end inline asm
	// begin inline asm
	{	
ld.global.cg.u64 %rd53497, [%rd53495];
	}
	// end inline asm
	// begin inline asm
	{	
ld.global.cg.u64 %rd53499, [%rd53497];
	}
	// end inline asm
	// begin inline asm
	{	
ld.global.cg.u64 %rd53501, [%rd53499];
	}
	// end inline asm
	// begin inline asm
	{	
ld.global.cg.u64 %rd53503, [%rd53501];
	}
	// end inline asm
	// begin inline asm
	{	
ld.global.cg.u64 %rd53505, [%rd53503];
	}
	// end inline asm
	// begin inline asm
	{	
ld.global.cg.u64 %rd53507, [%rd53505];
	}
	// end inline asm
	// begin inline asm
	{	
ld.global.cg.u64 %rd53509, [%rd53507];
	}
	// end inline asm
	// begin inline asm
	{	
ld.global.cg.u64 %rd53511, [%rd53509];
	}
	// end inline asm
	// begin inline asm
	{	
ld.global.cg.u64 %rd53513, [%rd53511];
	}
	// end inline asm
	// begin inline asm
	{	
ld.global.cg.u64 %rd53515, [%rd53513];
	}
	// end inline asm
	// begin inline asm
	{	
ld.global.cg.u64 %rd53517, [%rd53515];
	}
	// end inline asm
	// begin inline asm
	{	
ld.global.cg.u64 %rd53519, [%rd53517];
	}
	// end inline asm
	// begin inline asm
	{	
ld.global.cg.u64 %rd53521, [%rd53519];
	}
	// end inline asm
	// begin inline asm
	{	
ld.global.cg.u64 %rd53523, [%rd53521];
	}
	// end inline asm
	// begin inline asm
	{	
ld.global.cg.u64 %rd53525, [%rd53523];
	}
	// end inline asm
	// begin inline asm
	{	
ld.global.cg.u64 %rd53527, [%rd53525];
	}
	// end inline asm
	// begin inline asm
	{	
ld.global.cg.u64 %rd53529, [%rd53527];
	}
	// end inline asm
	// begin inline asm
	{	
ld.global.cg.u64 %rd53531, [%rd53529];
	}
	// end inline asm
	// begin inline asm
	{	
ld.global.cg.u64 %rd53533, [%rd53531];
	}
	// end inline asm
	// begin inline asm
	{	
ld.global.cg.u64 %rd53535, [%rd53533];
	}
	// end inline asm
	// begin inline asm
	{	
ld.global.cg.u64 %rd53537, [%rd53535];
	}
	// end inline asm
	// begin inline asm
	{	
ld.global.cg.u64 %rd53539, [%rd53537];
	}
	// end inline asm
	// begin inline asm
	{	
ld.global.cg.u64 %rd53541, [%rd53539];
	}
	// end inline asm
	// begin inline asm
	{	
ld.global.cg.u64 %rd53543, [%rd53541];
	}
	// end inline asm
	// begin inline asm
	{	
ld.global.cg.u64 %rd53545, [%rd53543];
	}
	// end inline asm
	// begin inline asm
	{	
ld.global.cg.u64 %rd53547, [%rd53545];
	}
	// end inline asm
	// begin inline asm
	{	
ld.global.cg.u64 %rd53549, [%rd53547];
	}
	// end inline asm
	// begin inline asm
	{	
ld.global.cg.u64 %rd53551, [%rd53549];
	}
	// end inline asm
	// begin inline asm
	{	
ld.global.cg.u64 %rd53553, [%rd53551];
	}
	// end inline asm
	// begin inline asm
	{	
ld.global.cg.u64 %rd53555, [%rd53553];
	}
	// end inline asm
	// begin inline asm
	{	
ld.global.cg.u64 %rd53557, [%rd53555];
	}
	// end inline asm
	// begin inline asm
	{	
ld.global.cg.u64 %rd53559, [%rd53557];
	}
	// end inline asm
	// begin inline asm
	{	
ld.global.cg.u64 %rd53561, [%rd53559];
	}
	// end inline asm
	// begin inline asm
	{	
ld.global.cg.u64 %rd53563, [%rd53561];
	}
	// end inline asm
	// begin inline asm
	{	
ld.global.cg.u64 %rd53565, [%rd53563];
	}
	// end inline asm
	// begin inline asm
	{	
ld.global.cg.u64 %rd53567, [%rd53565];
	}
	// end inline asm
	// begin inline asm
	{	
ld.global.cg.u64 %rd53569, [%rd53567];
	}
	// end inline asm
	// begin inline asm
	{	
ld.global.cg.u64 %rd53571, [%rd53569];
	}
	// end inline asm
	// begin inline asm
	{	
ld.global.cg.u64 %rd53573, [%rd53571];
	}
	// end inline asm
	// begin inline asm
	{	
ld.global.cg.u64 %rd53575, [%rd53573];
	}
	// end inline asm
	// begin inline asm
	{	
ld.global.cg.u64 %rd53577, [%rd53575];
	}
	// end inline asm
	// begin inline asm
	{	
ld.global.cg.u64 %rd53579, [%rd53577];
	}
	// end inline asm
	// begin inline asm
	{	
ld.global.cg.u64 %rd53581, [%rd53579];
	}
	// end inline asm
	// begin inline asm
	{	
ld.global.cg.u64 %rd53583, [%rd53581];
	}
	// end inline asm
	// begin inline asm
	{	
ld.global.cg.u64 %rd53585, [%rd53583];
	}
	// end inline asm
	// begin inline asm
	{	
ld.global.cg.u64 %rd53587, [%rd53585];
	}
	// end inline asm
	// begin inline asm
	{	
ld.global.cg.u64 %rd53589, [%rd53587];
	}
	// end inline asm
	// begin inline asm
	{	
ld.global.cg.u64 %rd53591, [%rd53589];
	}
	// end inline asm
	// begin inline asm
	{	
ld.global.cg.u64 %rd53593, [%rd53591];
	}
	// end inline asm
	// begin inline asm
	{	
ld.global.cg.u64 %rd53595, [%rd53593];
	}
	// end inline asm
	// begin inline asm
	{	
ld.global.cg.u64 %rd53597, [%rd53595];
	}
	// end inline asm
	// begin inline asm
	{	
ld.global.cg.u64 %rd53599, [%rd53597];
	}
	// end inline asm
	// begin inline asm
	{	
ld.global.cg.u64 %rd53601, [%rd53599];
	}
	// end inline asm
	// begin inline asm
	{	
ld.global.cg.u64 %rd53603, [%rd53601];
	}
	// end inline asm
	// begin inline asm
	{	
ld.global.cg.u64 %rd53605, [%rd53603];
	}
	// end inline asm
	// begin inline asm
	{	
ld.global.cg.u64 %rd53607, [%rd53605];
	}
	// end inline asm
	// begin inline asm
	{	
ld.global.cg.u64 %rd53609, [%rd53607];
	}
	// end inline asm
	// begin inline asm
	{	
ld.global.cg.u64 %rd53611, [%rd53609];
	}
	// end inline asm
	// begin inline asm
	{	
ld.global.cg.u64 %rd53613, [%rd53611];
	}
	// end inline asm
	// begin inline asm
	{	
ld.global.cg.u64 %rd53615, [%rd53613];
	}
	// end inline asm
	// begin inline asm
	{	
ld.global.cg.u64 %rd53617, [%rd53615];
	}
	// end inline asm
	// begin inline asm
	{	
ld.global.cg.u64 %rd53619, [%rd53617];
	}
	// end inline asm
	// begin inline asm
	{	
ld.global.cg.u64 %rd53621, [%rd53619];
	}
	// end inline asm
	// begin inline asm
	{	
ld.global.cg.u64 %rd53623, [%rd53621];
	}
	// end inline asm
	// begin inline asm
	{	
ld.global.cg.u64 %rd53625, [%rd53623];
	}
	// end inline asm
	// begin inline asm
	{	
ld.global.cg.u64 %rd53627, [%rd53625];
	}
	// end inline asm
	// begin inline asm
	{	
ld.global.cg.u64 %rd53629, [%rd53627];
	}
	// end inline asm
	// begin inline asm
	{	
ld.global.cg.u64 %rd53631, [%rd53629];
	}
	// end inline asm
	// begin inline asm
	{	
ld.global.cg.u64 %rd53633, [%rd53631];
	}
	// end inline asm
	// begin inline asm
	{	
ld.global.cg.u64 %rd53635, [%rd53633];
	}
	// end inline asm
	// begin inline asm
	{	
ld.global.cg.u64 %rd53637, [%rd53635];
	}
	// end inline asm
	// begin inline asm
	{	
ld.global.cg.u64 %rd53639, [%rd53637];
	}
	// end inline asm
	// begin inline asm
	{	
ld.global.cg.u64 %rd53641, [%rd53639];
	}
	// end inline asm
	// begin inline asm
	{	
ld.global.cg.u64 %rd53643, [%rd53641];
	}
	// end inline asm
	// begin inline asm
	{	
ld.global.cg.u64 %rd53645, [%rd53643];
	}
	// end inline asm
	// begin inline asm
	{	
ld.global.cg.u64 %rd53647, [%rd53645];
	}
	// end inline asm
	// begin inline asm
	{	
ld.global.cg.u64 %rd53649, [%rd53647];
	}
	// end inline asm
	// begin inline asm
	{	
ld.global.cg.u64 %rd53651, [%rd53649];
	}
	// end inline asm
	// begin inline asm
	{	
ld.global.cg.u64 %rd53653, [%rd53651];
	}
	// end inline asm
	// begin inline asm
	{	
ld.global.cg.u64 %rd53655, [%rd53653];
	}
	// end inline asm
	// begin inline asm
	{	
ld.global.cg.u64 %rd53657, [%rd53655];
	}
	// end inline asm
	// begin inline asm
	{	
ld.global.cg.u64 %rd53659, [%rd53657];
	}
	// end inline asm
	// begin inline asm
	{	
ld.global.cg.u64 %rd53661, [%rd53659];
	}
	// end inline asm
	// begin inline asm
	{	
ld.global.cg.u64 %rd53663, [%rd53661];
	}
	// end inline asm
	// begin inline asm
	{	
ld.global.cg.u64 %rd53665, [%rd53663];
	}
	// end inline asm
	// begin inline asm
	{	
ld.global.cg.u64 %rd53667, [%rd53665];
	}
	// end inline asm
	// begin inline asm
	{	
ld.global.cg.u64 %rd53669, [%rd53667];
	}
	// end inline asm
	// begin inline asm
	{	
ld.global.cg.u64 %rd53671, [%rd53669];
	}
	// end inline asm
	// begin inline asm
	{	
ld.global.cg.u64 %rd53673, [%rd53671];
	}
	// end inline asm
	// begin inline asm
	{	
ld.global.cg.u64 %rd53675, [%rd53673];
	}
	// end inline asm
	// begin inline asm
	{	
ld.global.cg.u64 %rd53677, [%rd53675];
	}
	// end inline asm
	// begin inline asm
	{	
ld.global.cg.u64 %rd53679, [%rd53677];
	}
	// end inline asm
	// begin inline asm
	{	
ld.global.cg.u64 %rd53681, [%rd53679];
	}
	// end inline asm
	// begin inline asm
	{	
ld.global.cg.u64 %rd53683, [%rd53681];
	}
	// end inline asm
	// begin inline asm
	{	
ld.global.cg.u64 %rd53685, [%rd53683];
	}
	// end inline asm
	// begin inline asm
	{	
ld.global.cg.u64 %rd53687, [%rd53685];
	}
	// end inline asm
	// begin inline asm
	{	
ld.global.cg.u64 %rd53689, [%rd53687];
	}
	// end inline asm
	// begin inline asm
	{	
ld.global.cg.u64 %rd53691, [%rd53689];
	}
	// end inline asm
	// begin inline asm
	{	
ld.global.cg.u64 %rd53693, [%rd53691];
	}
	// end inline asm
	// begin inline asm
	{	
ld.global.cg.u64 %rd53695, [%rd53693];
	}
	// end inline asm
	// begin inline asm
	{	
ld.global.cg.u64 %rd53697, [%rd53695];
	}
	// end inline asm
	// begin inline asm
	{	
ld.global.cg.u64 %rd53699, [%rd53697];
	}
	// end inline asm
	// begin inline asm
	{	
ld.global.cg.u64 %rd53701, [%rd53699];
	}
	// end inline asm
	// begin inline asm
	{	
ld.global.cg.u64 %rd53703, [%rd53701];
	}
	// end inline asm
	// begin inline asm
	{	
ld.global.cg.u64 %rd53705, [%rd53703];
	}
	// end inline asm
	// begin inline asm
	{	
ld.global.cg.u64 %rd53707, [%rd53705];
	}
	// end inline asm
	// begin inline asm
	{	
ld.global.cg.u64 %rd53709, [%rd53707];
	}
	// end inline asm
	// begin inline asm
	{	
ld.global.cg.u64 %rd53711, [%rd53709];
	}
	// end inline asm
	// begin inline asm
	{	
ld.global.cg.u64 %rd53713, [%rd53711];
	}
	// end inline asm
	// begin inline asm
	{	
ld.global.cg.u64 %rd53715, [%rd53713];
	}
	// end inline asm
	// begin inline asm
	{	
ld.global.cg.u64 %rd53717, [%rd53715];
	}
	// end inline asm
	// begin inline asm
	{	
ld.global.cg.u64 %rd53719, [%rd53717];
	}
	// end inline asm
	// begin inline asm
	{	
ld.global.cg.u64 %rd53721, [%rd53719];
	}
	// end inline asm
	// begin inline asm
	{	
ld.global.cg.u64 %rd53723, [%rd53721];
	}
	// end inline asm
	// begin inline asm
	{	
ld.global.cg.u64 %rd53725, [%rd53723];
	}
	// end inline asm
	// begin inline asm
	{	
ld.global.cg.u64 %rd53727, [%rd53725];
	}
	// end inline asm
	// begin inline asm
	{	
ld.global.cg.u64 %rd53729, [%rd53727];
	}
	// end inline asm
	// begin inline asm
	{	
ld.global.cg.u64 %rd53731, [%rd53729];
	}
	// end inline asm
	// begin inline asm
	{	
ld.global.cg.u64 %rd53733, [%rd53731];
	}
	// end inline asm
	// begin inline asm
	{	
ld.global.cg.u64 %rd53735, [%rd53733];
	}
	// end inline asm
	// begin inline asm
	{	
ld.global.cg.u64 %rd53737, [%rd53735];
	}
	// end inline asm
	// begin inline asm
	{	
ld.global.cg.u64 %rd53739, [%rd53737];
	}
	// end inline asm
	// begin inline asm
	{	
ld.global.cg.u64 %rd53741, [%rd53739];
	}
	// end inline asm
	// begin inline asm
	{	
ld.global.cg.u64 %rd53743, [%rd53741];
	}
	// end inline asm
	// begin inline asm
	{	
ld.global.cg.u64 %rd53745, [%rd53743];
	}
	// end inline asm
	// begin inline asm
	{	
ld.global.cg.u64 %rd53747, [%rd53745];
	}
	// end inline asm
	// begin inline asm
	{	
ld.global.cg.u64 %rd53749, [%rd53747];
	}
	// end inline asm
	// begin inline asm
	{	
ld.global.cg.u64 %rd53751, [%rd53749];
	}
	// end inline asm
	// begin inline asm
	{	
ld.global.cg.u64 %rd53753, [%rd53751];
	}
	// end inline asm
	// begin inline asm
	{	
ld.global.cg.u64 %rd53755, [%rd53753];
	}
	// end inline asm
	// begin inline asm
	{	
ld.global.cg.u64 %rd53757, [%rd53755];
	}
	// end inline asm
	// begin inline asm
	{	
ld.global.cg.u64 %rd53759, [%rd53757];
	}
	// end inline asm
	// begin inline asm
	{	
ld.global.cg.u64 %rd53761, [%rd53759];
	}
	// end inline asm
	// begin inline asm
	{	
ld.global.cg.u64 %rd53763, [%rd53761];
	}
	// end inline asm
	// begin inline asm
	{	
ld.global.cg.u64 %rd53765, [%rd53763];
	}
	// end inline asm
	// begin inline asm
	{	
ld.global.cg.u64 %rd53767, [%rd53765];
	}
	// end inline asm
	// begin inline asm
	{	
ld.global.cg.u64 %rd53769, [%rd53767];
	}
	// end inline asm
	// begin inline asm
	{	
ld.global.cg.u64 %rd53771, [%rd53769];
	}
	// end inline asm
	// begin inline asm
	{	
ld.global.cg.u64 %rd53773, [%rd53771];
	}
	// end inline asm
	// begin inline asm
	{	
ld.global.cg.u64 %rd53775, [%rd53773];
	}
	// end inline asm
	// begin inline asm
	{	
ld.global.cg.u64 %rd53777, [%rd53775];
	}
	// end inline asm
	// begin inline asm
	{	
ld.global.cg.u64 %rd53779, [%rd53777];
	}
	// end inline asm
	// begin inline asm
	{	
ld.global.cg.u64 %rd53781, [%rd53779];
	}
	// end inline asm
	// begin inline asm
	{	
ld.global.cg.u64 %rd53783, [%rd53781];
	}
	// end inline asm
	// begin inline asm
	{	
ld.global.cg.u64 %rd53785, [%rd53783];
	}
	// end inline asm
	// begin inline asm
	{	
ld.global.cg.u64 %rd53787, [%rd53785];
	}
	// end inline asm
	// begin inline asm
	{	
ld.global.cg.u64 %rd53789, [%rd53787];
	}
	// end inline asm
	// begin inline asm
	{	
ld.global.cg.u64 %rd53791, [%rd53789];
	}
	// end inline asm
	// begin inline asm
	{	
ld.global.cg.u64 %rd53793, [%rd53791];
	}
	// end inline asm
	// begin inline asm
	{	
ld.global.cg.u64 %rd53795, [%rd53793];
	}
	// end inline asm
	// begin inline asm
	{	
ld.global.cg.u64 %rd53797, [%rd53795];
	}
	// end inline asm
	// begin inline asm
	{	
ld.global.cg.u64 %rd53799, [%rd53797];
	}
	// end inline asm
	// begin inline asm
	{	
ld.global.cg.u64 %rd53801, [%rd53799];
	}
	// end inline asm
	// begin inline asm
	{	
ld.global.cg.u64 %rd53803, [%rd53801];
	}
	// end inline asm
	// begin inline asm
	{	
ld.global.cg.u64 %rd53805, [%rd53803];
	}
	// end inline asm
	// begin inline asm
	{	
ld.global.cg.u64 %rd53807, [%rd53805];
	}
	// end inline asm
	// begin inline asm
	{	
ld.global.cg.u64 %rd53809, [%rd53807];
	}
	// end inline asm
	// begin inline asm
	{	
ld.global.cg.u64 %rd53811, [%rd53809];
	}
	// end inline asm
	// begin inline asm
	{	
ld.global.cg.u64 %rd53813, [%rd53811];
	}
	// end inline asm
	// begin inline asm
	{	
ld.global.cg.u64 %rd53815, [%rd53813];
	}
	// end inline asm
	// begin inline asm
	{	
ld.global.cg.u64 %rd53817, [%rd53815];
	}
	// end inline asm
	// begin inline asm
	{	
ld.global.cg.u64 %rd53819, [%rd53817];
	}
	// end inline asm
	// begin inline asm
	{	
ld.global.cg.u64 %rd53821, [%rd53819];
	}
	// end inline asm
	// begin inline asm
	{	
ld.global.cg.u64 %rd53823, [%rd53821];
	}
	// end inline asm
	// begin inline asm
	{	
ld.global.cg.u64 %rd53825, [%rd53823];
	}
	// end inline asm
	// begin inline asm
	{	
ld.global.cg.u64 %rd53827, [%rd53825];
	}
	// end inline asm
	// begin inline asm
	{	
ld.global.cg.u64 %rd53829, [%rd53827];
	}
	// end inline asm
	// begin inline asm
	{	
ld.global.cg.u64 %rd53831, [%rd53829];
	}
	// end inline asm
	// begin inline asm
	{	
ld.global.cg.u64 %rd53833, [%rd53831];
	}
	// end inline asm
	// begin inline asm
	{	
ld.global.cg.u64 %rd53835, [%rd53833];
	}
	// end inline asm
	// begin inline asm
	{	
ld.global.cg.u64 %rd53837, [%rd53835];
	}
	// end inline asm
	// begin inline asm
	{	
ld.global.cg.u64 %rd53839, [%rd53837];
	}
	// end inline asm
	// begin inline asm
	{	
ld.global.cg.u64 %rd53841, [%rd53839];
	}
	// end inline asm
	// begin inline asm
	{	
ld.global.cg.u64 %rd53843, [%rd53841];
	}
	// end inline asm
	// begin inline asm
	{	
ld.global.cg.u64 %rd53845, [%rd53843];
	}
	// end inline asm
	// begin inline asm
	{	
ld.global.cg.u64 %rd53847, [%rd53845];
	}
	// end inline asm
	// begin inline asm
	{	
ld.global.cg.u64 %rd53849, [%rd53847];
	}
	// end inline asm
	// begin inline asm
	{	
ld.global.cg.u64 %rd53851, [%rd53849];
	}
	// end inline asm
	// begin inline asm
	{	
ld.global.cg.u64 %rd53853, [%rd53851];
	}
	// end inline asm
	// begin inline asm
	{	
ld.global.cg.u64 %rd53855, [%rd53853];
	}
	// end inline asm
	// begin inline asm
	{	
ld.global.cg.u64 %rd53857, [%rd53855];
	}
	// end inline asm
	// begin inline asm
	{	
ld.global.cg.u64 %rd53859, [%rd53857];
	}
	// end inline asm
	// begin inline asm
	{	
ld.global.cg.u64 %rd53861, [%rd53859];
	}
	// end inline asm
	// begin inline asm
	{	
ld.global.cg.u64 %rd53863, [%rd53861];
	}
	// end inline asm
	// begin inline asm
	{	
ld.global.cg.u64 %rd53865, [%rd53863];
	}
	// end inline asm
	// begin inline asm
	{	
ld.global.cg.u64 %rd53867, [%rd53865];
	}
	// end inline asm
	// begin inline asm
	{	
ld.global.cg.u64 %rd53869, [%rd53867];
	}
	// end inline asm
	// begin inline asm
	{	
ld.global.cg.u64 %rd53871, [%rd53869];
	}
	// end inline asm
	// begin inline asm
	{	
ld.global.cg.u64 %rd53873, [%rd53871];
	}
	// end inline asm
	// begin inline asm
	{	
ld.global.cg.u64 %rd53875, [%rd53873];
	}
	// end inline asm
	// begin inline asm
	{	
ld.global.cg.u64 %rd53877, [%rd53875];
	}
	// end inline asm
	// begin inline asm
	{	
ld.global.cg.u64 %rd53879, [%rd53877];
	}
	// end inline asm
	// begin inline asm
	{	
ld.global.cg.u64 %rd53881, [%rd53879];
	}
	// end inline asm
	// begin inline asm
	{	
ld.global.cg.u64 %rd53883, [%rd53881];
	}
	// end inline asm
	// begin inline asm
	{	
ld.global.cg.u64 %rd53885, [%rd53883];
	}
	// end inline asm
	// begin inline asm
	{	
ld.global.cg.u64 %rd53887, [%rd53885];
	}
	// end inline asm
	// begin inline asm
	{	
ld.global.cg.u64 %rd53889, [%rd53887];
	}
	// end inline asm
	// begin inline asm
	{	
ld.global.cg.u64 %rd53891, [%rd53889];
	}
	// end inline asm
	// begin inline asm
	{	
ld.global.cg.u64 %rd53893, [%rd53891];
	}
	// end inline asm
	// begin inline asm
	{	
ld.global.cg.u64 %rd53895, [%rd53893];
	}
	// end inline asm
	// begin inline asm
	{	
ld.global.cg.u64 %rd53897, [%rd53895];
	}
	// end inline asm
	// begin inline asm
	{	
ld.global.cg.u64 %rd53899, [%rd53897];
	}
	// end inline asm
	// begin inline asm
	{	
ld.global.cg.u64 %rd53901, [%rd53899];
	}
	// end inline asm
	// begin inline asm
	{	
ld.global.cg.u64 %rd53903, [%rd53901];
	}
	// end inline asm
	// begin inline asm
	{	
ld.global.cg.u64 %rd53905, [%rd53903];
	}
	// end inline asm
	// begin inline asm
	{	
ld.global.cg.u64 %rd53907, [%rd53905];
	}
	// end inline asm
	// begin inline asm
	{	
ld.global.cg.u64 %rd53909, [%rd53907];
	}
	// end inline asm
	// begin inline asm
	{	
ld.global.cg.u64 %rd53911, [%rd53909];
	}
	// end inline asm
	// begin inline asm
	{	
ld.global.cg.u64 %rd53913, [%rd53911];
	}
	// end inline asm
	// begin inline asm
	{	
ld.global.cg.u64 %rd53915, [%rd53913];
	}
	// end inline asm
	// begin inline asm
	{	
ld.global.cg.u64 %rd53917, [%rd53915];
	}
	// end inline asm
	// begin inline asm
	{	
ld.global.cg.u64 %rd53919, [%rd53917];
	}
	// end inline asm
	// begin inline asm
	{	
ld.global.cg.u64 %rd53921, [%rd53919];
	}
	// end inline asm
	// begin inline asm
	{	
ld.global.cg.u64 %rd53923, [%rd53921];
	}
	// end inline asm
	// begin inline asm
	{	
ld.global.cg.u64 %rd53925, [%rd53923];
	}
	// end inline asm
	// begin inline asm
	{	
ld.global.cg.u64 %rd53927, [%rd53925];
	}
	// end inline asm
	// begin inline asm
	{	
ld.global.cg.u64 %rd53929, [%rd53927];
	}
	// end inline asm
	// begin inline asm
	{	
ld.global.cg.u64 %rd53931, [%rd53929];
	}
	// end inline asm
	// begin inline asm
	{	
ld.global.cg.u64 %rd53933, [%rd53931];
	}
	// end inline asm
	// begin inline asm
	{	
ld.global.cg.u64 %rd53935, [%rd53933];
	}
	// end inline asm
	// begin inline asm
	{	
ld.global.cg.u64 %rd53937, [%rd53935];
	}
	// end inline asm
	// begin inline asm
	{	
ld.global.cg.u64 %rd53939, [%rd53937];
	}
	// end inline asm
	// begin inline asm
	{	
ld.global.cg.u64 %rd53941, [%rd53939];
	}
	// end inline asm
	// begin inline asm
	{	
ld.global.cg.u64 %rd53943, [%rd53941];
	}
	// end inline asm
	// begin inline asm
	{	
ld.global.cg.u64 %rd53945, [%rd53943];
	}
	// end inline asm
	// begin inline asm
	{	
ld.global.cg.u64 %rd53947, [%rd53945];
	}
	// end inline asm
	// begin inline asm
	{	
ld.global.cg.u64 %rd53949, [%rd53947];
	}
	// end inline asm
	// begin inline asm
	{	
ld.global.cg.u64 %rd53951, [%rd53949];
	}
	// end inline asm
	// begin inline asm
	{	
ld.global.cg.u64 %rd53953, [%rd53951];
	}
	// end inline asm
	// begin inline asm
	{	
ld.global.cg.u64 %rd53955, [%rd53953];
	}
	// end inline asm
	// begin inline asm
	{	
ld.global.cg.u64 %rd53957, [%rd53955];
	}
	// end inline asm
	// begin inline asm
	{	
ld.global.cg.u64 %rd53959, [%rd53957];
	}
	// end inline asm
	// begin inline asm
	{	
ld.global.cg.u64 %rd53961, [%rd53959];
	}
	// end inline asm
	// begin inline asm
	{	
ld.global.cg.u64 %rd53963, [%rd53961];
	}
	// end inline asm
	// begin inline asm
	{	
ld.global.cg.u64 %rd53965, [%rd53963];
	}
	// end inline asm
	// begin inline asm
	{	
ld.global.cg.u64 %rd53967, [%rd53965];
	}
	// end inline asm
	// begin inline asm
	{	
ld.global.cg.u64 %rd53969, [%rd53967];
	}
	// end inline asm
	// begin inline asm
	{	
ld.global.cg.u64 %rd53971, [%rd53969];
	}
	// end inline asm
	// begin inline asm
	{	
ld.global.cg.u64 %rd53973, [%rd53971];
	}
	// end inline asm
	// begin inline asm
	{	
ld.global.cg.u64 %rd53975, [%rd53973];
	}
	// end inline asm
	// begin inline asm
	{	
ld.global.cg.u64 %rd53977, [%rd53975];
	}
	// end inline asm
	// begin inline asm
	{	
ld.global.cg.u64 %rd53979, [%rd53977];
	}
	// end inline asm
	// begin inline asm
	{	
ld.global.cg.u64 %rd53981, [%rd53979];
	}
	// end inline asm
	// begin inline asm
	{	
ld.global.cg.u64 %rd53983, [%rd53981];
	}
	// end inline asm
	// begin inline asm
	{	
ld.global.cg.u64 %rd53985, [%rd53983];
	}
	// end inline asm
	// begin inline asm
	{	
ld.global.cg.u64 %rd53987, [%rd53985];
	}
	// end inline asm
	// begin inline asm
	{	
ld.global.cg.u64 %rd53989, [%rd53987];
	}
	// end inline asm
	// begin inline asm
	{	
ld.global.cg.u64 %rd53991, [%rd53989];
	}
	// end inline asm
	// begin inline asm
	{	
ld.global.cg.u64 %rd53993, [%rd53991];
	}
	// end inline asm
	// begin inline asm
	{	
ld.global.cg.u64 %rd53995, [%rd53993];
	}
	// end inline asm
	// begin inline asm
	{	
ld.global.cg.u64 %rd53997, [%rd53995];
	}
	// end inline asm
	// begin inline asm
	{	
ld.global.cg.u64 %rd53999, [%rd53997];
	}
	// end inline asm
	// begin inline asm
	{	
ld.global.cg.u64 %rd54001, [%rd53999];
	}
	// end inline asm
	// begin inline asm
	{	
ld.global.cg.u64 %rd54003, [%rd54001];
	}
	// end inline asm
	// begin inline asm
	{	
ld.global.cg.u64 %rd54005, [%rd54003];
	}
	// end inline asm
	// begin inline asm
	{	
ld.global.cg.u64 %rd54007, [%rd54005];
	}
	// end inline asm
	// begin inline asm
	{	
ld.global.cg.u64 %rd54009, [%rd54007];
	}
	// end inline asm
	// begin inline asm
	{	
ld.global.cg.u64 %rd54011, [%rd54009];
	}
	// end inline asm
	// begin inline asm
	{	
ld.global.cg.u64 %rd54013, [%rd54011];
	}
	// end inline asm
	// begin inline asm
	{	
ld.global.cg.u64 %rd54015, [%rd54013];
	}
	// end inline asm
	// begin inline asm
	{	
ld.global.cg.u64 %rd54017, [%rd54015];
	}
	// end inline asm
	// begin inline asm
	{	
ld.global.cg.u64 %rd54019, [%rd54017];
	}
	// end inline asm
	// begin inline asm
	{	
ld.global.cg.u64 %rd54021, [%rd54019];
	}
	// end inline asm
	// begin inline asm
	{	
ld.global.cg.u64 %rd54023, [%rd54021];
	}
	// end inline asm
	// begin inline asm
	{	
ld.global.cg.u64 %rd54025, [%rd54023];
	}
	// end inline asm
	// begin inline asm
	{	
ld.global.cg.u64 %rd54027, [%rd54025];
	}
	// end inline asm
	// begin inline asm
	{	
ld.global.cg.u64 %rd54029, [%rd54027];
	}
	// end inline asm
	// begin inline asm
	{	
ld.global.cg.u64 %rd54031, [%rd54029];
	}
	// end inline asm
	// begin inline asm
	{	
ld.global.cg.u64 %rd54033, [%rd54031];
	}
	// end inline asm
	// begin inline asm
	{	
ld.global.cg.u64 %rd54035, [%rd54033];
	}
	// end inline asm
	// begin inline asm
	{	
ld.global.cg.u64 %rd54037, [%rd54035];
	}
	// end inline asm
	// begin inline asm
	{	
ld.global.cg.u64 %rd54039, [%rd54037];
	}
	// end inline asm
	// begin inline asm
	{	
ld.global.cg.u64 %rd54041, [%rd54039];
	}
	// end inline asm
	// begin inline asm
	{	
ld.global.cg.u64 %rd54043, [%rd54041];
	}
	// end inline asm
	// begin inline asm
	{	
ld.global.cg.u64 %rd54045, [%rd54043];
	}
	// end inline asm
	// begin inline asm
	{	
ld.global.cg.u64 %rd54047, [%rd54045];
	}
	// end inline asm
	// begin inline asm
	{	
ld.global.cg.u64 %rd54049, [%rd54047];
	}
	// end inline asm
	// begin inline asm
	{	
ld.global.cg.u64 %rd54051, [%rd54049];
	}
	// end inline asm
	// begin inline asm
	{	
ld.global.cg.u64 %rd54053, [%rd54051];
	}
	// end inline asm
	// begin inline asm
	{	
ld.global.cg.u64 %rd54055, [%rd54053];
	}
	// end inline asm
	// begin inline asm
	{	
ld.global.cg.u64 %rd54057, [%rd54055];
	}
	// end inline asm
	// begin inline asm
	{	
ld.global.cg.u64 %rd54059, [%rd54057];
	}
	// end inline asm
	// begin inline asm
	{	
ld.global.cg.u64 %rd54061, [%rd54059];
	}
	// end inline asm
	// begin inline asm
	{	
ld.global.cg.u64 %rd54063, [%rd54061];
	}
	// end inline asm
	// begin inline asm
	{	
ld.global.cg.u64 %rd54065, [%rd54063];
	}
	// end inline asm
	// begin inline asm
	{	
ld.global.cg.u64 %rd54067, [%rd54065];
	}
	// end inline asm
	// begin inline asm
	{	
ld.global.cg.u64 %rd54069, [%rd54067];
	}
	// end inline asm
	// begin inline asm
	{	
ld.global.cg.u64 %rd54071, [%rd54069];
	}
	// end inline asm
	// begin inline asm
	{	
ld.global.cg.u64 %rd54073, [%rd54071];
	}
	// end inline asm
	// begin inline asm
	{	
ld.global.cg.u64 %rd54075, [%rd54073];
	}
	// end inline asm
	// begin inline asm
	{	
ld.global.cg.u64 %rd54077, [%rd54075];
	}
	// end inline asm
	// begin inline asm
	{	
ld.global.cg.u64 %rd54079, [%rd54077];
	}
	// end inline asm
	// begin inline asm
	{	
ld.global.cg.u64 %rd54081, [%rd54079];
	}
	// end inline asm
	// begin inline asm
	{	
ld.global.cg.u64 %rd54083, [%rd54081];
	}
	// end inline asm
	// begin inline asm
	{	
ld.global.cg.u64 %rd54085, [%rd54083];
	}
	// end inline asm
	// begin inline asm
	{	
ld.global.cg.u64 %rd54087, [%rd54085];
	}
	// end inline asm
	// begin inline asm
	{	
ld.global.cg.u64 %rd54089, [%rd54087];
	}
	// end inline asm
	// begin inline asm
	{	
ld.global.cg.u64 %rd54091, [%rd54089];
	}
	// end inline asm
	// begin inline asm
	{	
ld.global.cg.u64 %rd54093, [%rd54091];
	}
	// end inline asm
	// begin inline asm
	{	
ld.global.cg.u64 %rd54095, [%rd54093];
	}
	// end inline asm
	// begin inline asm
	{	
ld.global.cg.u64 %rd54097, [%rd54095];
	}
	// end inline asm
	// begin inline asm
	{	
ld.global.cg.u64 %rd54099, [%rd54097];
	}
	// end inline asm
	// begin inline asm
	{	
ld.global.cg.u64 %rd54101, [%rd54099];
	}
	// end inline asm
	// begin inline asm
	{	
ld.global.cg.u64 %rd54103, [%rd54101];
	}
	// end inline asm
	// begin inline asm
	{	
ld.global.cg.u64 %rd54105, [%rd54103];
	}
	// end inline asm
	// begin inline asm
	{	
ld.global.cg.u64 %rd54107, [%rd54105];
	}
	// end inline asm
	// begin inline asm
	{	
ld.global.cg.u64 %rd54109, [%rd54107];
	}
	// end inline asm
	// begin inline asm
	{	
ld.global.cg.u64 %rd54111, [%rd54109];
	}
	// end inline asm
	// begin inline asm
	{	
ld.global.cg.u64 %rd54113, [%rd54111];
	}
	// end inline asm
	// begin inline asm
	{	
ld.global.cg.u64 %rd54115, [%rd54113];
	}
	// end inline asm
	// begin inline asm
	{	
ld.global.cg.u64 %rd54117, [%rd54115];
	}
	// end inline asm
	// begin inline asm
	{	
ld.global.cg.u64 %rd54119, [%rd54117];
	}
	// end inline asm
	// begin inline asm
	{	
ld.global.cg.u64 %rd54121, [%rd54119];
	}
	// end inline asm
	// begin inline asm
	{	
ld.global.cg.u64 %rd54123, [%rd54121];
	}
	// end inline asm
	// begin inline asm
	{	
ld.global.cg.u64 %rd54125, [%rd54123];
	}
	// end inline asm
	// begin inline asm
	{	
ld.global.cg.u64 %rd54127, [%rd54125];
	}
	// end inline asm
	// begin inline asm
	{	
ld.global.cg.u64 %rd54129, [%rd54127];
	}
	// end inline asm
	// begin inline asm
	{	
ld.global.cg.u64 %rd54131, [%rd54129];
	}
	// end inline asm
	// begin inline asm
	{	
ld.global.cg.u64 %rd54133, [%rd54131];
	}
	// end inline asm
	// begin inline asm
	{	
ld.global.cg.u64 %rd54135, [%rd54133];
	}
	// end inline asm
	// begin inline asm
	{	
ld.global.cg.u64 %rd54137, [%rd54135];
	}
	// end inline asm
	// begin inline asm
	{	
ld.global.cg.u64 %rd54139, [%rd54137];
	}
	// end inline asm
	// begin inline asm
	{	
ld.global.cg.u64 %rd54141, [%rd54139];
	}
	// end inline asm
	// begin inline asm
	{	
ld.global.cg.u64 %rd54143, [%rd54141];
	}
	// end inline asm
	// begin inline asm
	{	
ld.global.cg.u64 %rd54145, [%rd54143];
	}
	// end inline asm
	// begin inline asm
	{	
ld.global.cg.u64 %rd54147, [%rd54145];
	}
	// end inline asm
	// begin inline asm
	{	
ld.global.cg.u64 %rd54149, [%rd54147];
	}
	// end inline asm
	// begin inline asm
	{	
ld.global.cg.u64 %rd54151, [%rd54149];
	}
	// end inline asm
	// begin inline asm
	{	
ld.global.cg.u64 %rd54153, [%rd54151];
	}
	// end inline asm
	// begin inline asm
	{	
ld.global.cg.u64 %rd54155, [%rd54153];
	}
	// end inline asm
	// begin inline asm
	{	
ld.global.cg.u64 %rd54157, [%rd54155];
	}
	// end inline asm
	// begin inline asm
	{	
ld.global.cg.u64 %rd54159, [%rd54157];
	}
	// end inline asm
	// begin inline asm
	{	
ld.global.cg.u64 %rd54161, [%rd54159];
	}
	// end inline asm
	// begin inline asm
	{	
ld.global.cg.u64 %rd54163, [%rd54161];
	}
	// end inline asm
	// begin inline asm
	{	
ld.global.cg.u64 %rd54165, [%rd54163];
	}
	// end inline asm
	// begin inline asm
	{	
ld.global.cg.u64 %rd54167, [%rd54165];
	}
	// end inline asm
	// begin inline asm
	{	
ld.global.cg.u64 %rd54169, [%rd54167];
	}
	// end inline asm
	// begin inline asm
	{	
ld.global.cg.u64 %rd54171, [%rd54169];
	}
	// end inline asm
	// begin inline asm
	{	
ld.global.cg.u64 %rd54173, [%rd54171];
	}
	// end inline asm
	// begin inline asm
	{	
ld.global.cg.u64 %rd54175, [%rd54173];
	}
	// end inline asm
	// begin inline asm
	{	
ld.global.cg.u64 %rd54177, [%rd54175];
	}
	// end inline asm
	// begin inline asm
	{	
ld.global.cg.u64 %rd54179, [%rd54177];
	}
	// end inline asm
	// begin inline asm
	{	
ld.global.cg.u64 %rd54181, [%rd54179];
	}
	// end inline asm
	// begin inline asm
	{	
ld.global.cg.u64 %rd54183, [%rd54181];
	}
	// end inline asm
	// begin inline asm
	{	
ld.global.cg.u64 %rd54185, [%rd54183];
	}
	// end inline asm
	// begin inline asm
	{	
ld.global.cg.u64 %rd54187, [%rd54185];
	}
	// end inline asm
	// begin inline asm
	{	
ld.global.cg.u64 %rd54189, [%rd54187];
	}
	// end inline asm
	// begin inline asm
	{	
ld.global.cg.u64 %rd54191, [%rd54189];
	}
	// end inline asm
	// begin inline asm
	{	
ld.global.cg.u64 %rd54193, [%rd54191];
	}
	// end inline asm
	// begin inline asm
	{	
ld.global.cg.u64 %rd54195, [%rd54193];
	}
	// end inline asm
	// begin inline asm
	{	
ld.global.cg.u64 %rd54197, [%rd54195];
	}
	// end inline asm
	// begin inline asm
	{	
ld.global.cg.u64 %rd54199, [%rd54197];
	}
	// end inline asm
	// begin inline asm
	{	
ld.global.cg.u64 %rd54201, [%rd54199];
	}
	// end inline asm
	// begin inline asm
	{	
ld.global.cg.u64 %rd54203, [%rd54201];
	}
	// end inline asm
	// begin inline asm
	{	
ld.global.cg.u64 %rd54205, [%rd54203];
	}
	// end inline asm
	// begin inline asm
	{	
ld.global.cg.u64 %rd54207, [%rd54205];
	}
	// end inline asm
	// begin inline asm
	{	
ld.global.cg.u64 %rd54209, [%rd54207];
	}
	// end inline asm
	// begin inline asm
	{	
ld.global.cg.u64 %rd54211, [%rd54209];
	}
	// end inline asm
	// begin inline asm
	{	
ld.global.cg.u64 %rd54213, [%rd54211];
	}
	// end inline asm
	// begin inline asm
	{	
ld.global.cg.u64 %rd54215, [%rd54213];
	}
	// end inline asm
	// begin inline asm
	{	
ld.global.cg.u64 %rd54217, [%rd54215];
	}
	// end inline asm
	// begin inline asm
	{	
ld.global.cg.u64 %rd54219, [%rd54217];
	}
	// end inline asm
	// begin inline asm
	{	
ld.global.cg.u64 %rd54221, [%rd54219];
	}
	// end inline asm
	// begin inline asm
	{	
ld.global.cg.u64 %rd54223, [%rd54221];
	}
	// end inline asm
	// begin inline asm
	{	
ld.global.cg.u64 %rd54225, [%rd54223];
	}
	// end inline asm
	// begin inline asm
	{	
ld.global.cg.u64 %rd54227, [%rd54225];
	}
	// end inline asm
	// begin inline asm
	{	
ld.global.cg.u64 %rd54229, [%rd54227];
	}
	// end inline asm
	// begin inline asm
	{	
ld.global.cg.u64 %rd54231, [%rd54229];
	}
	// end inline asm
	// begin inline asm
	{	
ld.global.cg.u64 %rd54233, [%rd54231];
	}
	// end inline asm
	// begin inline asm
	{	
ld.global.cg.u64 %rd54235, [%rd54233];
	}
	// end inline asm
	// begin inline asm
	{	
ld.global.cg.u64 %rd54237, [%rd54235];
	}
	// end inline asm
	// begin inline asm
	{	
ld.global.cg.u64 %rd54239, [%rd54237];
	}
	// end inline asm
	// begin inline asm
	{	
ld.global.cg.u64 %rd54241, [%rd54239];
	}
	// end inline asm
	// begin inline asm
	{	
ld.global.cg.u64 %rd54243, [%rd54241];
	}
	// end inline asm
	// begin inline asm
	{	
ld.global.cg.u64 %rd54245, [%rd54243];
	}
	// end inline asm
	// begin inline asm
	{	
ld.global.cg.u64 %rd54247, [%rd54245];
	}
	// end inline asm
	// begin inline asm
	{	
ld.global.cg.u64 %rd54249, [%rd54247];
	}
	// end inline asm
	// begin inline asm
	{	
ld.global.cg.u64 %rd54251, [%rd54249];
	}
	// end inline asm
	// begin inline asm
	{	
ld.global.cg.u64 %rd54253, [%rd54251];
	}
	// end inline asm
	// begin inline asm
	{	
ld.global.cg.u64 %rd54255, [%rd54253];
	}
	// end inline asm
	// begin inline asm
	{	
ld.global.cg.u64 %rd54257, [%rd54255];
	}
	// end inline asm
	// begin inline asm
	{	
ld.global.cg.u64 %rd54259, [%rd54257];
	}
	// end inline asm
	// begin inline asm
	{	
ld.global.cg.u64 %rd54261, [%rd54259];
	}
	// end inline asm
	// begin inline asm
	{	
ld.global.cg.u64 %rd54263, [%rd54261];
	}
	// end inline asm
	// begin inline asm
	{	
ld.global.cg.u64 %rd54265, [%rd54263];
	}
	// end inline asm
	// begin inline asm
	{	
ld.global.cg.u64 %rd54267, [%rd54265];
	}
	// end inline asm
	// begin inline asm
	{	
ld.global.cg.u64 %rd54269, [%rd54267];
	}
	// end inline asm
	// begin inline asm
	{	
ld.global.cg.u64 %rd54271, [%rd54269];
	}
	// end inline asm
	// begin inline asm
	{	
ld.global.cg.u64 %rd54273, [%rd54271];
	}
	// end inline asm
	// begin inline asm
	{	
ld.global.cg.u64 %rd54275, [%rd54273];
	}
	// end inline asm
	// begin inline asm
	{	
ld.global.cg.u64 %rd54277, [%rd54275];
	}
	// end inline asm
	// begin inline asm
	{	
ld.global.cg.u64 %rd54279, [%rd54277];
	}
	// end inline asm
	// begin inline asm
	{	
ld.global.cg.u64 %rd54281, [%rd54279];
	}
	// end inline asm
	// begin inline asm
	{	
ld.global.cg.u64 %rd54283, [%rd54281];
	}
	// end inline asm
	// begin inline asm
	{	
ld.global.cg.u64 %rd54285, [%rd54283];
	}
	// end inline asm
	// begin inline asm
	{	
ld.global.cg.u64 %rd54287, [%rd54285];
	}
	// end inline asm
	// begin inline asm
	{	
ld.global.cg.u64 %rd54289, [%rd54287];
	}
	// end inline asm
	// begin inline asm
	{	
ld.global.cg.u64 %rd54291, [%rd54289];
	}
	// end inline asm
	// begin inline asm
	{	
ld.global.cg.u64 %rd54293, [%rd54291];
	}
	// end inline asm
	// begin inline asm
	{	
ld.global.cg.u64 %rd54295, [%rd54293];
	}
	// end inline asm
	// begin inline asm
	{	
ld.global.cg.u64 %rd54297, [%rd54295];
	}
	// end inline asm
	// begin inline asm
	{	
ld.global.cg.u64 %rd54299, [%rd54297];
	}
	// end inline asm
	// begin inline asm
	{	
ld.global.cg.u64 %rd54301, [%rd54299];
	}
	// end inline asm
	// begin inline asm
	{	
ld.global.cg.u64 %rd54303, [%rd54301];
	}
	// end inline asm
	// begin inline asm
	{	
ld.global.cg.u64 %rd54305, [%rd54303];
	}
	// end inline asm
	// begin inline asm
	{	
ld.global.cg.u64 %rd54307, [%rd54305];
	}
	// end inline asm
	// begin inline asm
	{	
ld.global.cg.u64 %rd54309, [%rd54307];
	}
	// end inline asm
	// begin inline asm
	{	
ld.global.cg.u64 %rd54311, [%rd54309];
	}
	// end inline asm
	// begin inline asm
	{	
ld.global.cg.u64 %rd54313, [%rd54311];
	}
	// end inline asm
	// begin inline asm
	{	
ld.global.cg.u64 %rd54315, [%rd54313];
	}
	// end inline asm
	// begin inline asm
	{	
ld.global.cg.u64 %rd54317, [%rd54315];
	}
	// end inline asm
	// begin inline asm
	{	
ld.global.cg.u64 %rd54319, [%rd54317];
	}
	// end inline asm
	// begin inline asm
	{	
ld.global.cg.u64 %rd54321, [%rd54319];
	}
	// end inline asm
	// begin inline asm
	{	
ld.global.cg.u64 %rd54323, [%rd54321];
	}
	// end inline asm
	// begin inline asm
	{	
ld.global.cg.u64 %rd54325, [%rd54323];
	}
	// end inline asm
	// begin inline asm
	{	
ld.global.cg.u64 %rd54327, [%rd54325];
	}
	// end inline asm
	// begin inline asm
	{	
ld.global.cg.u64 %rd54329, [%rd54327];
	}
	// end inline asm
	// begin inline asm
	{	
ld.global.cg.u64 %rd54331, [%rd54329];
	}
	// end inline asm
	// begin inline asm
	{	
ld.global.cg.u64 %rd54333, [%rd54331];
	}
	// end inline asm
	// begin inline asm
	{	
ld.global.cg.u64 %rd54335, [%rd54333];
	}
	// end inline asm
	// begin inline asm
	{	
ld.global.cg.u64 %rd54337, [%rd54335];
	}
	// end inline asm
	// begin inline asm
	{	
ld.global.cg.u64 %rd54339, [%rd54337];
	}
	// end inline asm
	// begin inline asm
	{	
ld.global.cg.u64 %rd54341, [%rd54339];
	}
	// end inline asm
	// begin inline asm
	{	
ld.global.cg.u64 %rd54343, [%rd54341];
	}
	// end inline asm
	// begin inline asm
	{	
ld.global.cg.u64 %rd54345, [%rd54343];
	}
	// end inline asm
	// begin inline asm
	{	
ld.global.cg.u64 %rd54347, [%rd54345];
	}
	// end inline asm
	// begin inline asm
	{	
ld.global.cg.u64 %rd54349, [%rd54347];
	}
	// end inline asm
	// begin inline asm
	{	
ld.global.cg.u64 %rd54351, [%rd54349];
	}
	// end inline asm
	// begin inline asm
	{	
ld.global.cg.u64 %rd54353, [%rd54351];
	}
	// end inline asm
	// begin inline asm
	{	
ld.global.cg.u64 %rd54355, [%rd54353];
	}
	// end inline asm
	// begin inline asm
	{	
ld.global.cg.u64 %rd54357, [%rd54355];
	}
	// end inline asm
	// begin inline asm
	{	
ld.global.cg.u64 %rd54359, [%rd54357];
	}
	// end inline asm
	// begin inline asm
	{	
ld.global.cg.u64 %rd54361, [%rd54359];
	}
	// end inline asm
	// begin inline asm
	{	
ld.global.cg.u64 %rd54363, [%rd54361];
	}
	// end inline asm
	// begin inline asm
	{	
ld.global.cg.u64 %rd54365, [%rd54363];
	}
	// end inline asm
	// begin inline asm
	{	
ld.global.cg.u64 %rd54367, [%rd54365];
	}
	// end inline asm
	// begin inline asm
	{	
ld.global.cg.u64 %rd54369, [%rd54367];
	}
	// end inline asm
	// begin inline asm
	{	
ld.global.cg.u64 %rd54371, [%rd54369];
	}
	// end inline asm
	// begin inline asm
	{	
ld.global.cg.u64 %rd54373, [%rd54371];
	}
	// end inline asm
	// begin inline asm
	{	
ld.global.cg.u64 %rd54375, [%rd54373];
	}
	// end inline asm
	// begin inline asm
	{	
ld.global.cg.u64 %rd54377, [%rd54375];
	}
	// end inline asm
	// begin inline asm
	{	
ld.global.cg.u64 %rd54379, [%rd54377];
	}
	// end inline asm
	// begin inline asm
	{	
ld.global.cg.u64 %rd54381, [%rd54379];
	}
	// end inline asm
	// begin inline asm
	{	
ld.global.cg.u64 %rd54383, [%rd54381];
	}
	// end inline asm
	// begin inline asm
	{	
ld.global.cg.u64 %rd54385, [%rd54383];
	}
	// end inline asm
	// begin inline asm
	{	
ld.global.cg.u64 %rd54387, [%rd54385];
	}
	// end inline asm
	// begin inline asm
	{	
ld.global.cg.u64 %rd54389, [%rd54387];
	}
	// end inline asm
	// begin inline asm
	{	
ld.global.cg.u64 %rd54391, [%rd54389];
	}
	// end inline asm
	// begin inline asm
	{	
ld.global.cg.u64 %rd54393, [%rd54391];
	}
	// end inline asm
	// begin inline asm
	{	
ld.global.cg.u64 %rd54395, [%rd54393];
	}
	// end inline asm
	// begin inline asm
	{	
ld.global.cg.u64 %rd54397, [%rd54395];
	}
	// end inline asm
	// begin inline asm
	{	
ld.global.cg.u64 %rd54399, [%rd54397];
	}
	// end inline asm
	// begin inline asm
	{	
ld.global.cg.u64 %rd54401, [%rd54399];
	}
	// end inline asm
	// begin inline asm
	{	
ld.global.cg.u64 %rd54403, [%rd54401];
	}
	// end inline asm
	// begin inline asm
	{	
ld.global.cg.u64 %rd54405, [%rd54403];
	}
	// end inline asm
	// begin inline asm
	{	
ld.global.cg.u64 %rd54407, [%rd54405];
	}
	// end inline asm
	// begin inline asm
	{	
ld.global.cg.u64 %rd54409, [%rd54407];
	}
	// end inline asm
	// begin inline asm
	{	
ld.global.cg.u64 %rd54411, [%rd54409];
	}
	// end inline asm
	// begin inline asm
	{	
ld.global.cg.u64 %rd54413, [%rd54411];
	}
	// end inline asm
	// begin inline asm
	{	
ld.global.cg.u64 %rd54415, [%rd54413];
	}
	// end inline asm
	// begin inline asm
	{	
ld.global.cg.u64 %rd54417, [%rd54415];
	}
	// end inline asm
	// begin inline asm
	{	
ld.global.cg.u64 %rd54419, [%rd54417];
	}
	// end inline asm
	// begin inline asm
	{	
ld.global.cg.u64 %rd54421, [%rd54419];
	}
	// end inline asm
	// begin inline asm
	{	
ld.global.cg.u64 %rd54423, [%rd54421];
	}
	// end inline asm
	// begin inline asm
	{	
ld.global.cg.u64 %rd54425, [%rd54423];
	}
	// end inline asm
	// begin inline asm
	{	
ld.global.cg.u64 %rd54427, [%rd54425];
	}
	// end inline asm
	// begin inline asm
	{	
ld.global.cg.u64 %rd54429, [%rd54427];
	}
	// end inline asm
	// begin inline asm
	{	
ld.global.cg.u64 %rd54431, [%rd54429];
	}
	// end inline asm
	// begin inline asm
	{	
ld.global.cg.u64 %rd54433, [%rd54431];
	}
	// end inline asm
	// begin inline asm
	{	
ld.global.cg.u64 %rd54435, [%rd54433];
	}
	// end inline asm
	// begin inline asm
	{	
ld.global.cg.u64 %rd54437, [%rd54435];
	}
	// end inline asm
	// begin inline asm
	{	
ld.global.cg.u64 %rd54439, [%rd54437];
	}
	// end inline asm
	// begin inline asm
	{	
ld.global.cg.u64 %rd54441, [%rd54439];
	}
	// end inline asm
	// begin inline asm
	{	
ld.global.cg.u64 %rd54443, [%rd54441];
	}
	// end inline asm
	// begin inline asm
	{	
ld.global.cg.u64 %rd54445, [%rd54443];
	}
	// end inline asm
	// begin inline asm
	{	
ld.global.cg.u64 %rd54447, [%rd54445];
	}
	// end inline asm
	// begin inline asm
	{	
ld.global.cg.u64 %rd54449, [%rd54447];
	}
	// end inline asm
	// begin inline asm
	{	
ld.global.cg.u64 %rd54451, [%rd54449];
	}
	// end inline asm
	// begin inline asm
	{	
ld.global.cg.u64 %rd54453, [%rd54451];
	}
	// end inline asm
	// begin inline asm
	{	
ld.global.cg.u64 %rd54455, [%rd54453];
	}
	// end inline asm
	// begin inline asm
	{	
ld.global.cg.u64 %rd54457, [%rd54455];
	}
	// end inline asm
	// begin inline asm
	{	
ld.global.cg.u64 %rd54459, [%rd54457];
	}
	// end inline asm
	// begin inline asm
	{	
ld.global.cg.u64 %rd54461, [%rd54459];
	}
	// end inline asm
	// begin inline asm
	{	
ld.global.cg.u64 %rd54463, [%rd54461];
	}
	// end inline asm
	// begin inline asm
	{	
ld.global.cg.u64 %rd54465, [%rd54463];
	}
	// end inline asm
	// begin inline asm
	{	
ld.global.cg.u64 %rd54467, [%rd54465];
	}
	// end inline asm
	// begin inline asm
	{	
ld.global.cg.u64 %rd54469, [%rd54467];
	}
	// end inline asm
	// begin inline asm
	{	
ld.global.cg.u64 %rd54471, [%rd54469];
	}
	// end inline asm
	// begin inline asm
	{	
ld.global.cg.u64 %rd54473, [%rd54471];
	}
	// end inline asm
	// begin inline asm
	{	
ld.global.cg.u64 %rd54475, [%rd54473];
	}
	// end inline asm
	// begin inline asm
	{	
ld.global.cg.u64 %rd54477, [%rd54475];
	}
	// end inline asm
	// begin inline asm
	{	
ld.global.cg.u64 %rd54479, [%rd54477];
	}
	// end inline asm
	// begin inline asm
	{	
ld.global.cg.u64 %rd54481, [%rd54479];
	}
	// end inline asm
	// begin inline asm
	{	
ld.global.cg.u64 %rd54483, [%rd54481];
	}
	// end inline asm
	// begin inline asm
	{	
ld.global.cg.u64 %rd54485, [%rd54483];
	}
	// end inline asm
	// begin inline asm
	{	
ld.global.cg.u64 %rd54487, [%rd54485];
	}
	// end inline asm
	// begin inline asm
	{	
ld.global.cg.u64 %rd54489, [%rd54487];
	}
	// end inline asm
	// begin inline asm
	{	
ld.global.cg.u64 %rd54491, [%rd54489];
	}
	// end inline asm
	// begin inline asm
	{	
ld.global.cg.u64 %rd54493, [%rd54491];
	}
	// end inline asm
	// begin inline asm
	{	
ld.global.cg.u64 %rd54495, [%rd54493];
	}
	// end inline asm
	// begin inline asm
	{	
ld.global.cg.u64 %rd54497, [%rd54495];
	}
	// end inline asm
	// begin inline asm
	{	
ld.global.cg.u64 %rd54499, [%rd54497];
	}
	// end inline asm
	// begin inline asm
	{	
ld.global.cg.u64 %rd54501, [%rd54499];
	}
	// end inline asm
	// begin inline asm
	{	
ld.global.cg.u64 %rd54503, [%rd54501];
	}
	// end inline asm
	// begin inline asm
	{	
ld.global.cg.u64 %rd54505, [%rd54503];
	}
	// end inline asm
	// begin inline asm
	{	
ld.global.cg.u64 %rd54507, [%rd54505];
	}
	// end inline asm
	// begin inline asm
	{	
ld.global.cg.u64 %rd54509, [%rd54507];
	}
	// end inline asm
	// begin inline asm
	{	
ld.global.cg.u64 %rd54511, [%rd54509];
	}
	// end inline asm
	// begin inline asm
	{	
ld.global.cg.u64 %rd54513, [%rd54511];
	}
	// end inline asm
	// begin inline asm
	{	
ld.global.cg.u64 %rd54515, [%rd54513];
	}
	// end inline asm
	// begin inline asm
	{	
ld.global.cg.u64 %rd54517, [%rd54515];
	}
	// end inline asm
	// begin inline asm
	{	
ld.global.cg.u64 %rd54519, [%rd54517];
	}
	// end inline asm
	// begin inline asm
	{	
ld.global.cg.u64 %rd54521, [%rd54519];
	}
	// end inline asm
	// begin inline asm
	{	
ld.global.cg.u64 %rd54523, [%rd54521];
	}
	// end inline asm
	// begin inline asm
	{	
ld.global.cg.u64 %rd54525, [%rd54523];
	}
	// end inline asm
	// begin inline asm
	{	
ld.global.cg.u64 %rd54527, [%rd54525];
	}
	// end inline asm
	// begin inline asm
	{	
ld.global.cg.u64 %rd54529, [%rd54527];
	}
	// end inline asm
	// begin inline asm
	{	
ld.global.cg.u64 %rd54531, [%rd54529];
	}
	// end inline asm
	// begin inline asm
	{	
ld.global.cg.u64 %rd54533, [%rd54531];
	}
	// end inline asm
	// begin inline asm
	{	
ld.global.cg.u64 %rd54535, [%rd54533];
	}
	// end inline asm
	// begin inline asm
	{	
ld.global.cg.u64 %rd54537, [%rd54535];
	}
	// end inline asm
	// begin inline asm
	{	
ld.global.cg.u64 %rd54539, [%rd54537];
	}
	// end inline asm
	// begin inline asm
	{	
ld.global.cg.u64 %rd54541, [%rd54539];
	}
	// end inline asm
	// begin inline asm
	{	
ld.global.cg.u64 %rd54543, [%rd54541];
	}
	// end inline asm
	// begin inline asm
	{	
ld.global.cg.u64 %rd54545, [%rd54543];
	}
	// end inline asm
	// begin inline asm
	{	
ld.global.cg.u64 %rd54547, [%rd54545];
	}
	// end inline asm
	// begin inline asm
	{	
ld.global.cg.u64 %rd54549, [%rd54547];
	}
	// end inline asm
	// begin inline asm
	{	
ld.global.cg.u64 %rd54551, [%rd54549];
	}
	// end inline asm
	// begin inline asm
	{	
ld.global.cg.u64 %rd54553, [%rd54551];
	}
	// end inline asm
	// begin inline asm
	{	
ld.global.cg.u64 %rd54555, [%rd54553];
	}
	// end inline asm
	// begin inline asm
	{	
ld.global.cg.u64 %rd54557, [%rd54555];
	}
	// end inline asm
	// begin inline asm
	{	
ld.global.cg.u64 %rd54559, [%rd54557];
	}
	// end inline asm
	// begin inline asm
	{	
ld.global.cg.u64 %rd54561, [%rd54559];
	}
	// end inline asm
	// begin inline asm
	{	
ld.global.cg.u64 %rd54563, [%rd54561];
	}
	// end inline asm
	// begin inline asm
	{	
ld.global.cg.u64 %rd54565, [%rd54563];
	}
	// end inline asm
	// begin inline asm
	{	
ld.global.cg.u64 %rd54567, [%rd54565];
	}
	// end inline asm
	// begin inline asm
	{	
ld.global.cg.u64 %rd54569, [%rd54567];
	}
	// end inline asm
	// begin inline asm
	{	
ld.global.cg.u64 %rd54571, [%rd54569];
	}
	// end inline asm
	// begin inline asm
	{	
ld.global.cg.u64 %rd54573, [%rd54571];
	}
	// end inline asm
	// begin inline asm
	{	
ld.global.cg.u64 %rd54575, [%rd54573];
	}
	// end inline asm
	// begin inline asm
	{	
ld.global.cg.u64 %rd54577, [%rd54575];
	}
	// end inline asm
	// begin inline asm
	{	
ld.global.cg.u64 %rd54579, [%rd54577];
	}
	// end inline asm
	// begin inline asm
	{	
ld.global.cg.u64 %rd54581, [%rd54579];
	}
	// end inline asm
	// begin inline asm
	{	
ld.global.cg.u64 %rd54583, [%rd54581];
	}
	// end inline asm
	// begin inline asm
	{	
ld.global.cg.u64 %rd54585, [%rd54583];
	}
	// end inline asm
	// begin inline asm
	{	
ld.global.cg.u64 %rd54587, [%rd54585];
	}
	// end inline asm
	// begin inline asm
	{	
ld.global.cg.u64 %rd54589, [%rd54587];
	}
	// end inline asm
	// begin inline asm
	{	
ld.global.cg.u64 %rd54591, [%rd54589];
	}
	// end inline asm
	// begin inline asm
	{	
ld.global.cg.u64 %rd54593, [%rd54591];
	}
	// end inline asm
	// begin inline asm
	{	
ld.global.cg.u64 %rd54595, [%rd54593];
	}
	// end inline asm
	// begin inline asm
	{	
ld.global.cg.u64 %rd54597, [%rd54595];
	}
	// end inline asm
	// begin inline asm
	{	
ld.global.cg.u64 %rd54599, [%rd54597];
	}
	// end inline asm
	// begin inline asm
	{	
ld.global.cg.u64 %rd54601, [%rd54599];
	}
	// end inline asm
	// begin inline asm
	{	
ld.global.cg.u64 %rd54603, [%rd54601];
	}
	// end inline asm
	// begin inline asm
	{	
ld.global.cg.u64 %rd54605, [%rd54603];
	}
	// end inline asm
	// begin inline asm
	{	
ld.global.cg.u64 %rd54607, [%rd54605];
	}
	// end inline asm
	// begin inline asm
	{	
ld.global.cg.u64 %rd54609, [%rd54607];
	}
	// end inline asm
	// begin inline asm
	{	
ld.global.cg.u64 %rd54611, [%rd54609];
	}
	// end inline asm
	// begin inline asm
	{	
ld.global.cg.u64 %rd54613, [%rd54611];
	}
	// end inline asm
	// begin inline asm
	{	
ld.global.cg.u64 %rd54615, [%rd54613];
	}
	// end inline asm
	// begin inline asm
	{	
ld.global.cg.u64 %rd54617, [%rd54615];
	}
	// end inline asm
	// begin inline asm
	{	
ld.global.cg.u64 %rd54619, [%rd54617];
	}
	// end inline asm
	// begin inline asm
	{	
ld.global.cg.u64 %rd54621, [%rd54619];
	}
	// end inline asm
	// begin inline asm
	{	
ld.global.cg.u64 %rd54623, [%rd54621];
	}
	// end inline asm
	// begin inline asm
	{	
ld.global.cg.u64 %rd54625, [%rd54623];
	}
	// end inline asm
	// begin inline asm
	{	
ld.global.cg.u64 %rd54627, [%rd54625];
	}
	// end inline asm
	// begin inline asm
	{	
ld.global.cg.u64 %rd54629, [%rd54627];
	}
	// end inline asm
	// begin inline asm
	{	
ld.global.cg.u64 %rd54631, [%rd54629];
	}
	// end inline asm
	// begin inline asm
	{	
ld.global.cg.u64 %rd54633, [%rd54631];
	}
	// end inline asm
	// begin inline asm
	{	
ld.global.cg.u64 %rd54635, [%rd54633];
	}
	// end inline asm
	// begin inline asm
	{	
ld.global.cg.u64 %rd54637, [%rd54635];
	}
	// end inline asm
	// begin inline asm
	{	
ld.global.cg.u64 %rd54639, [%rd54637];
	}
	// end inline asm
	// begin inline asm
	{	
ld.global.cg.u64 %rd54641, [%rd54639];
	}
	// end inline asm
	// begin inline asm
	{	
ld.global.cg.u64 %rd54643, [%rd54641];
	}
	// end inline asm
	// begin inline asm
	{	
ld.global.cg.u64 %rd54645, [%rd54643];
	}
	// end inline asm
	// begin inline asm
	{	
ld.global.cg.u64 %rd54647, [%rd54645];
	}
	// end inline asm
	// begin inline asm
	{	
ld.global.cg.u64 %rd54649, [%rd54647];
	}
	// end inline asm
	// begin inline asm
	{	
ld.global.cg.u64 %rd54651, [%rd54649];
	}
	// end inline asm
	// begin inline asm
	{	
ld.global.cg.u64 %rd54653, [%rd54651];
	}
	// end inline asm
	// begin inline asm
	{	
ld.global.cg.u64 %rd54655, [%rd54653];
	}
	// end inline asm
	// begin inline asm
	{	
ld.global.cg.u64 %rd54657, [%rd54655];
	}
	// end inline asm
	// begin inline asm
	{	
ld.global.cg.u64 %rd54659, [%rd54657];
	}
	// end inline asm
	// begin inline asm
	{	
ld.global.cg.u64 %rd54661, [%rd54659];
	}
	// end inline asm
	// begin inline asm
	{	
ld.global.cg.u64 %rd54663, [%rd54661];
	}
	// end inline asm
	// begin inline asm
	{	
ld.global.cg.u64 %rd54665, [%rd54663];
	}
	// end inline asm
	// begin inline asm
	{	
ld.global.cg.u64 %rd54667, [%rd54665];
	}
	// end inline asm
	// begin inline asm
	{	
ld.global.cg.u64 %rd54669, [%rd54667];
	}
	// end inline asm
	// begin inline asm
	{	
ld.global.cg.u64 %rd54671, [%rd54669];
	}
	// end inline asm
	// begin inline asm
	{	
ld.global.cg.u64 %rd54673, [%rd54671];
	}
	// end inline asm
	// begin inline asm
	{	
ld.global.cg.u64 %rd54675, [%rd54673];
	}
	// end inline asm
	// begin inline asm
	{	
ld.global.cg.u64 %rd54677, [%rd54675];
	}
	// end inline asm
	// begin inline asm
	{	
ld.global.cg.u64 %rd54679, [%rd54677];
	}
	// end inline asm
	// begin inline asm
	{	
ld.global.cg.u64 %rd54681, [%rd54679];
	}
	// end inline asm
	// begin inline asm
	{	
ld.global.cg.u64 %rd54683, [%rd54681];
	}
	// end inline asm
	// begin inline asm
	{	
ld.global.cg.u64 %rd54685, [%rd54683];
	}
	// end inline asm
	// begin inline asm
	{	
ld.global.cg.u64 %rd54687, [%rd54685];
	}
	// end inline asm
	// begin inline asm
	{	
ld.global.cg.u64 %rd54689, [%rd54687];
	}
	// end inline asm
	// begin inline asm
	{	
ld.global.cg.u64 %rd54691, [%rd54689];
	}
	// end inline asm
	// begin inline asm
	{	
ld.global.cg.u64 %rd54693, [%rd54691];
	}
	// end inline asm
	// begin inline asm
	{	
ld.global.cg.u64 %rd54695, [%rd54693];
	}
	// end inline asm
	// begin inline asm
	{	
ld.global.cg.u64 %rd54697, [%rd54695];
	}
	// end inline asm
	// begin inline asm
	{	
ld.global.cg.u64 %rd54699, [%rd54697];
	}
	// end inline asm
	// begin inline asm
	{	
ld.global.cg.u64 %rd54701, [%rd54699];
	}
	// end inline asm
	// begin inline asm
	{	
ld.global.cg.u64 %rd54703, [%rd54701];
	}
	// end inline asm
	// begin inline asm
	{	
ld.global.cg.u64 %rd54705, [%rd54703];
	}
	// end inline asm
	// begin inline asm
	{	
ld.global.cg.u64 %rd54707, [%rd54705];
	}
	// end inline asm
	// begin inline asm
	{	
ld.global.cg.u64 %rd54709, [%rd54707];
	}
	// end inline asm
	// begin inline asm
	{	
ld.global.cg.u64 %rd54711, [%rd54709];
	}
	// end inline asm
	// begin inline asm
	{	
ld.global.cg.u64 %rd54713, [%rd54711];
	}
	// end inline asm
	// begin inline asm
	{	
ld.global.cg.u64 %rd54715, [%rd54713];
	}
	// end inline asm
	// begin inline asm
	{	
ld.global.cg.u64 %rd54717, [%rd54715];
	}
	// end inline asm
	// begin inline asm
	{	
ld.global.cg.u64 %rd54719, [%rd54717];
	}
	// end inline asm
	// begin inline asm
	{	
ld.global.cg.u64 %rd54721, [%rd54719];
	}
	// end inline asm
	// begin inline asm
	{	
ld.global.cg.u64 %rd54723, [%rd54721];
	}
	// end inline asm
	// begin inline asm
	{	
ld.global.cg.u64 %rd54725, [%rd54723];
	}
	// end inline asm
	// begin inline asm
	{	
ld.global.cg.u64 %rd54727, [%rd54725];
	}
	// end inline asm
	// begin inline asm
	{	
ld.global.cg.u64 %rd54729, [%rd54727];
	}
	// end inline asm
	// begin inline asm
	{	
ld.global.cg.u64 %rd54731, [%rd54729];
	}
	// end inline asm
	// begin inline asm
	{	
ld.global.cg.u64 %rd54733, [%rd54731];
	}
	// end inline asm
	// begin inline asm
	{	
ld.global.cg.u64 %rd54735, [%rd54733];
	}
	// end inline asm
	// begin inline asm
	{	
ld.global.cg.u64 %rd54737, [%rd54735];
	}
	// end inline asm
	// begin inline asm
	{	
ld.global.cg.u64 %rd54739, [%rd54737];
	}
	// end inline asm
	// begin inline asm
	{	
ld.global.cg.u64 %rd54741, [%rd54739];
	}
	// end inline asm
	// begin inline asm
	{	
ld.global.cg.u64 %rd54743, [%rd54741];
	}
	// end inline asm
	// begin inline asm
	{	
ld.global.cg.u64 %rd54745, [%rd54743];
	}
	// end inline asm
	// begin inline asm
	{	
ld.global.cg.u64 %rd54747, [%rd54745];
	}
	// end inline asm
	// begin inline asm
	{	
ld.global.cg.u64 %rd54749, [%rd54747];
	}
	// end inline asm
	// begin inline asm
	{	
ld.global.cg.u64 %rd54751, [%rd54749];
	}
	// end inline asm
	// begin inline asm
	{	
ld.global.cg.u64 %rd54753, [%rd54751];
	}
	// end inline asm
	// begin inline asm
	{	
ld.global.cg.u64 %rd54755, [%rd54753];
	}
	// end inline asm
	// begin inline asm
	{	
ld.global.cg.u64 %rd54757, [%rd54755];
	}
	// end inline asm
	// begin inline asm
	{	
ld.global.cg.u64 %rd54759, [%rd54757];
	}
	// end inline asm
	// begin inline asm
	{	
ld.global.cg.u64 %rd54761, [%rd54759];
	}
	// end inline asm
	// begin inline asm
	{	
ld.global.cg.u64 %rd54763, [%rd54761];
	}
	// end inline asm
	// begin inline asm
	{	
ld.global.cg.u64 %rd54765, [%rd54763];
	}
	// end inline asm
	// begin inline asm
	{	
ld.global.cg.u64 %rd54767, [%rd54765];
	}
	// end inline asm
	// begin inline asm
	{	
ld.global.cg.u64 %rd54769, [%rd54767];
	}
	// end inline asm
	// begin inline asm
	{	
ld.global.cg.u64 %rd54771, [%rd54769];
	}
	// end inline asm
	// begin inline asm
	{	
ld.global.cg.u64 %rd54773, [%rd54771];
	}
	// end inline asm
	// begin inline asm
	{	
ld.global.cg.u64 %rd54775, [%rd54773];
	}
	// end inline asm
	// begin inline asm
	{	
ld.global.cg.u64 %rd54777, [%rd54775];
	}
	// end inline asm
	// begin inline asm
	{	
ld.global.cg.u64 %rd54779, [%rd54777];
	}
	// end inline asm
	// begin inline asm
	{	
ld.global.cg.u64 %rd54781, [%rd54779];
	}
	// end inline asm
	// begin inline asm
	{	
ld.global.cg.u64 %rd54783, [%rd54781];
	}
	// end inline asm
	// begin inline asm
	{	
ld.global.cg.u64 %rd54785, [%rd54783];
	}
	// end inline asm
	// begin inline asm
	{	
ld.global.cg.u64 %rd54787, [%rd54785];
	}
	// end inline asm
	// begin inline asm
	{	
ld.global.cg.u64 %rd54789, [%rd54787];
	}
	// end inline asm
	// begin inline asm
	{	
ld.global.cg.u64 %rd54791, [%rd54789];
	}
	// end inline asm
	// begin inline asm
	{	
ld.global.cg.u64 %rd54793, [%rd54791];
	}
	// end inline asm
	// begin inline asm
	{	
ld.global.cg.u64 %rd54795, [%rd54793];
	}
	// end inline asm
	// begin inline asm
	{	
ld.global.cg.u64 %rd54797, [%rd54795];
	}
	// end inline asm
	// begin inline asm
	{	
ld.global.cg.u64 %rd54799, [%rd54797];
	}
	// end inline asm
	// begin inline asm
	{	
ld.global.cg.u64 %rd54801, [%rd54799];
	}
	// end inline asm
	// begin inline asm
	{	
ld.global.cg.u64 %rd54803, [%rd54801];
	}
	// end inline asm
	// begin inline asm
	{	
ld.global.cg.u64 %rd54805, [%rd54803];
	}
	// end inline asm
	// begin inline asm
	{	
ld.global.cg.u64 %rd54807, [%rd54805];
	}
	// end inline asm
	// begin inline asm
	{	
ld.global.cg.u64 %rd54809, [%rd54807];
	}
	// end inline asm
	// begin inline asm
	{	
ld.global.cg.u64 %rd54811, [%rd54809];
	}
	// end inline asm
	// begin inline asm
	{	
ld.global.cg.u64 %rd54813, [%rd54811];
	}
	// end inline asm
	// begin inline asm
	{	
ld.global.cg.u64 %rd54815, [%rd54813];
	}
	// end inline asm
	// begin inline asm
	{	
ld.global.cg.u64 %rd54817, [%rd54815];
	}
	// end inline asm
	// begin inline asm
	{	
ld.global.cg.u64 %rd54819, [%rd54817];
	}
	// end inline asm
	// begin inline asm
	{	
ld.global.cg.u64 %rd54821, [%rd54819];
	}
	// end inline asm
	// begin inline asm
	{	
ld.global.cg.u64 %rd54823, [%rd54821];
	}
	// end inline asm
	// begin inline asm
	{	
ld.global.cg.u64 %rd54825, [%rd54823];
	}
	// end inline asm
	// begin inline asm
	{	
ld.global.cg.u64 %rd54827, [%rd54825];
	}
	// end inline asm
	// begin inline asm
	{	
ld.global.cg.u64 %rd54829, [%rd54827];
	}
	// end inline asm
	// begin inline asm
	{	
ld.global.cg.u64 %rd54831, [%rd54829];
	}
	// end inline asm
	// begin inline asm
	{	
ld.global.cg.u64 %rd54833, [%rd54831];
	}
	// end inline asm
	// begin inline asm
	{	
ld.global.cg.u64 %rd54835, [%rd54833];
	}
	// end inline asm
	// begin inline asm
	{	
ld.global.cg.u64 %rd54837, [%rd54835];
	}
	// end inline asm
	// begin inline asm
	{	
ld.global.cg.u64 %rd54839, [%rd54837];
	}
	// end inline asm
	// begin inline asm
	{	
ld.global.cg.u64 %rd54841, [%rd54839];
	}
	// end inline asm
	// begin inline asm
	{	
ld.global.cg.u64 %rd54843, [%rd54841];
	}
	// end inline asm
	// begin inline asm
	{	
ld.global.cg.u64 %rd54845, [%rd54843];
	}
	// end inline asm
	// begin inline asm
	{	
ld.global.cg.u64 %rd54847, [%rd54845];
	}
	// end inline asm
	// begin inline asm
	{	
ld.global.cg.u64 %rd54849, [%rd54847];
	}
	// end inline asm
	// begin inline asm
	{	
ld.global.cg.u64 %rd54851, [%rd54849];
	}
	// end inline asm
	// begin inline asm
	{	
ld.global.cg.u64 %rd54853, [%rd54851];
	}
	// end inline asm
	// begin inline asm
	{	
ld.global.cg.u64 %rd54855, [%rd54853];
	}
	// end inline asm
	// begin inline asm
	{	
ld.global.cg.u64 %rd54857, [%rd54855];
	}
	// end inline asm
	// begin inline asm
	{	
ld.global.cg.u64 %rd54859, [%rd54857];
	}
	// end inline asm
	// begin inline asm
	{	
ld.global.cg.u64 %rd54861, [%rd54859];
	}
	// end inline asm
	// begin inline asm
	{	
ld.global.cg.u64 %rd54863, [%rd54861];
	}
	// end inline asm
	// begin inline asm
	{	
ld.global.cg.u64 %rd54865, [%rd54863];
	}
	// end inline asm
	// begin inline asm
	{	
ld.global.cg.u64 %rd54867, [%rd54865];
	}
	// end inline asm
	// begin inline asm
	{	
ld.global.cg.u64 %rd54869, [%rd54867];
	}
	// end inline asm
	// begin inline asm
	{	
ld.global.cg.u64 %rd54871, [%rd54869];
	}
	// end inline asm
	// begin inline asm
	{	
ld.global.cg.u64 %rd54873, [%rd54871];
	}
	// end inline asm
	// begin inline asm
	{	
ld.global.cg.u64 %rd54875, [%rd54873];
	}
	// end inline asm
	// begin inline asm
	{	
ld.global.cg.u64 %rd54877, [%rd54875];
	}
	// end inline asm
	// begin inline asm
	{	
ld.global.cg.u64 %rd54879, [%rd54877];
	}
	// end inline asm
	// begin inline asm
	{	
ld.global.cg.u64 %rd54881, [%rd54879];
	}
	// end inline asm
	// begin inline asm
	{	
ld.global.cg.u64 %rd54883, [%rd54881];
	}
	// end inline asm
	// begin inline asm
	{	
ld.global.cg.u64 %rd54885, [%rd54883];
	}
	// end inline asm
	// begin inline asm
	{	
ld.global.cg.u64 %rd54887, [%rd54885];
	}
	// end inline asm
	// begin inline asm
	{	
ld.global.cg.u64 %rd54889, [%rd54887];
	}
	// end inline asm
	// begin inline asm
	{	
ld.global.cg.u64 %rd54891, [%rd54889];
	}
	// end inline asm
	// begin inline asm
	{	
ld.global.cg.u64 %rd54893, [%rd54891];
	}
	// end inline asm
	// begin inline asm
	{	
ld.global.cg.u64 %rd54895, [%rd54893];
	}
	// end inline asm
	// begin inline asm
	{	
ld.global.cg.u64 %rd54897, [%rd54895];
	}
	// end inline asm
	// begin inline asm
	{	
ld.global.cg.u64 %rd54899, [%rd54897];
	}
	// end inline asm
	// begin inline asm
	{	
ld.global.cg.u64 %rd54901, [%rd54899];
	}
	// end inline asm
	// begin inline asm
	{	
ld.global.cg.u64 %rd54903, [%rd54901];
	}
	// end inline asm
	// begin inline asm
	{	
ld.global.cg.u64 %rd54905, [%rd54903];
	}
	// end inline asm
	// begin inline asm
	{	
ld.global.cg.u64 %rd54907, [%rd54905];
	}
	// end inline asm
	// begin inline asm
	{	
ld.global.cg.u64 %rd54909, [%rd54907];
	}
	// end inline asm
	// begin inline asm
	{	
ld.global.cg.u64 %rd54911, [%rd54909];
	}
	// end inline asm
	// begin inline asm
	{	
ld.global.cg.u64 %rd54913, [%rd54911];
	}
	// end inline asm
	// begin inline asm
	{	
ld.global.cg.u64 %rd54915, [%rd54913];
	}
	// end inline asm
	// begin inline asm
	{	
ld.global.cg.u64 %rd54917, [%rd54915];
	}
	// end inline asm
	// begin inline asm
	{	
ld.global.cg.u64 %rd54919, [%rd54917];
	}
	// end inline asm
	// begin inline asm
	{	
ld.global.cg.u64 %rd54921, [%rd54919];
	}
	// end inline asm
	// begin inline asm
	{	
ld.global.cg.u64 %rd54923, [%rd54921];
	}
	// end inline asm
	// begin inline asm
	{	
ld.global.cg.u64 %rd54925, [%rd54923];
	}
	// end inline asm
	// begin inline asm
	{	
ld.global.cg.u64 %rd54927, [%rd54925];
	}
	// end inline asm
	// begin inline asm
	{	
ld.global.cg.u64 %rd54929, [%rd54927];
	}
	// end inline asm
	// begin inline asm
	{	
ld.global.cg.u64 %rd54931, [%rd54929];
	}
	// end inline asm
	// begin inline asm
	{	
ld.global.cg.u64 %rd54933, [%rd54931];
	}
	// end inline asm
	// begin inline asm
	{	
ld.global.cg.u64 %rd54935, [%rd54933];
	}
	// end inline asm
	// begin inline asm
	{	
ld.global.cg.u64 %rd54937, [%rd54935];
	}
	// end inline asm
	// begin inline asm
	{	
ld.global.cg.u64 %rd54939, [%rd54937];
	}
	// end inline asm
	// begin inline asm
	{	
ld.global.cg.u64 %rd54941, [%rd54939];
	}
	// end inline asm
	// begin inline asm
	{	
ld.global.cg.u64 %rd54943, [%rd54941];
	}
	// end inline asm
	// begin inline asm
	{	
ld.global.cg.u64 %rd54945, [%rd54943];
	}
	// end inline asm
	// begin inline asm
	{	
ld.global.cg.u64 %rd54947, [%rd54945];
	}
	// end inline asm
	// begin inline asm
	{	
ld.global.cg.u64 %rd54949, [%rd54947];
	}
	// end inline asm
	// begin inline asm
	{	
ld.global.cg.u64 %rd54951, [%rd54949];
	}
	// end inline asm
	// begin inline asm
	{	
ld.global.cg.u64 %rd54953, [%rd54951];
	}
	// end inline asm
	// begin inline asm
	{	
ld.global.cg.u64 %rd54955, [%rd54953];
	}
	// end inline asm
	// begin inline asm
	{	
ld.global.cg.u64 %rd54957, [%rd54955];
	}
	// end inline asm
	// begin inline asm
	{	
ld.global.cg.u64 %rd54959, [%rd54957];
	}
	// end inline asm
	// begin inline asm
	{	
ld.global.cg.u64 %rd54961, [%rd54959];
	}
	// end inline asm
	// begin inline asm
	{	
ld.global.cg.u64 %rd54963, [%rd54961];
	}
	// end inline asm
	// begin inline asm
	{	
ld.global.cg.u64 %rd54965, [%rd54963];
	}
	// end inline asm
	// begin inline asm
	{	
ld.global.cg.u64 %rd54967, [%rd54965];
	}
	// end inline asm
	// begin inline asm
	{	
ld.global.cg.u64 %rd54969, [%rd54967];
	}
	// end inline asm
	// begin inline asm
	{	
ld.global.cg.u64 %rd54971, [%rd54969];
	}
	// end inline asm
	// begin inline asm
	{	
ld.global.cg.u64 %rd54973, [%rd54971];
	}
	// end inline asm
	// begin inline asm
	{	
ld.global.cg.u64 %rd54975, [%rd54973];
	}
	// end inline asm
	// begin inline asm
	{	
ld.global.cg.u64 %rd54977, [%rd54975];
	}
	// end inline asm
	// begin inline asm
	{	
ld.global.cg.u64 %rd54979, [%rd54977];
	}
	// end inline asm
	// begin inline asm
	{	
ld.global.cg.u64 %rd54981, [%rd54979];
	}
	// end inline asm
	// begin inline asm
	{	
ld.global.cg.u64 %rd54983, [%rd54981];
	}
	// end inline asm
	// begin inline asm
	{	
ld.global.cg.u64 %rd54985, [%rd54983];
	}
	// end inline asm
	// begin inline asm
	{	
ld.global.cg.u64 %rd54987, [%rd54985];
	}
	// end inline asm
	// begin inline asm
	{	
ld.global.cg.u64 %rd54989, [%rd54987];
	}
	// end inline asm
	// begin inline asm
	{	
ld.global.cg.u64 %rd54991, [%rd54989];
	}
	// end inline asm
	// begin inline asm
	{	
ld.global.cg.u64 %rd54993, [%rd54991];
	}
	// end inline asm
	// begin inline asm
	{	
ld.global.cg.u64 %rd54995, [%rd54993];
	}
	// end inline asm
	// begin inline asm
	{	
ld.global.cg.u64 %rd54997, [%rd54995];
	}
	// end inline asm
	// begin inline asm
	{	
ld.global.cg.u64 %rd54999, [%rd54997];
	}
	// end inline asm
	// begin inline asm
	{	
ld.global.cg.u64 %rd55001, [%rd54999];
	}
	// end inline asm
	// begin inline asm
	{	
ld.global.cg.u64 %rd55003, [%rd55001];
	}
	// end inline asm
	// begin inline asm
	{	
ld.global.cg.u64 %rd55005, [%rd55003];
	}
	// end inline asm
	// begin inline asm
	{	
ld.global.cg.u64 %rd55007, [%rd55005];
	}
	// end inline asm
	// begin inline asm
	{	
ld.global.cg.u64 %rd55009, [%rd55007];
	}
	// end inline asm
	// begin inline asm
	{	
ld.global.cg.u64 %rd55011, [%rd55009];
	}
	// end inline asm
	// begin inline asm
	{	
ld.global.cg.u64 %rd55013, [%rd55011];
	}
	// end inline asm
	// begin inline asm
	{	
ld.global.cg.u64 %rd55015, [%rd55013];
	}
	// end inline asm
	// begin inline asm
	{	
ld.global.cg.u64 %rd55017, [%rd55015];
	}
	// end inline asm
	// begin inline asm
	{	
ld.global.cg.u64 %rd55019, [%rd55017];
	}
	// end inline asm
	// begin inline asm
	{	
ld.global.cg.u64 %rd55021, [%rd55019];
	}
	// end inline asm
	// begin inline asm
	{	
ld.global.cg.u64 %rd55023, [%rd55021];
	}
	// end inline asm
	// begin inline asm
	{	
ld.global.cg.u64 %rd55025, [%rd55023];
	}
	// end inline asm
	// begin inline asm
	{	
ld.global.cg.u64 %rd55027, [%rd55025];
	}
	// end inline asm
	// begin inline asm
	{	
ld.global.cg.u64 %rd55029, [%rd55027];
	}
	// end inline asm
	// begin inline asm
	{	
ld.global.cg.u64 %rd55031, [%rd55029];
	}
	// end inline asm
	// begin inline asm
	{	
ld.global.cg.u64 %rd55033, [%rd55031];
	}
	// end inline asm
	// begin inline asm
	{	
ld.global.cg.u64 %rd55035, [%rd55033];
	}
	// end inline asm
	// begin inline asm
	{	
ld.global.cg.u64 %rd55037, [%rd55035];
	}
	// end inline asm
	// begin inline asm
	{	
ld.global.cg.u64 %rd55039, [%rd55037];
	}
	// end inline asm
	// begin inline asm
	{	
ld.global.cg.u64 %rd55041, [%rd55039];
	}
	// end inline asm
	// begin inline asm
	{	
ld.global.cg.u64 %rd55043, [%rd55041];
	}
	// end inline asm
	// begin inline asm
	{	
ld.global.cg.u64 %rd55045, [%rd55043];
	}
	// end inline asm
	// begin inline asm
	{	
ld.global.cg.u64 %rd55047, [%rd55045];
	}
	// end inline asm
	// begin inline asm
	{	
ld.global.cg.u64 %rd55049, [%rd55047];
	}
	// end inline asm
	// begin inline asm
	{	
ld.global.cg.u64 %rd55051, [%rd55049];
	}
	// end inline asm
	// begin inline asm
	{	
ld.global.cg.u64 %rd55053, [%rd55051];
	}
	// end inline asm
	// begin inline asm
	{	
ld.global.cg.u64 %rd55055, [%rd55053];
	}
	// end inline asm
	// begin inline asm
	{	
ld.global.cg.u64 %rd55057, [%rd55055];
	}
	// end inline asm
	// begin inline asm
	{	
ld.global.cg.u64 %rd55059, [%rd55057];
	}
	// end inline asm
	// begin inline asm
	{	
ld.global.cg.u64 %rd55061, [%rd55059];
	}
	// end inline asm
	// begin inline asm
	{	
ld.global.cg.u64 %rd55063, [%rd55061];
	}
	// end inline asm
	// begin inline asm
	{	
ld.global.cg.u64 %rd55065, [%rd55063];
	}
	// end inline asm
	// begin inline asm
	{	
ld.global.cg.u64 %rd55067, [%rd55065];
	}
	// end inline asm
	// begin inline asm
	{	
ld.global.cg.u64 %rd55069, [%rd55067];
	}
	// end inline asm
	// begin inline asm
	{	
ld.global.cg.u64 %rd55071, [%rd55069];
	}
	// end inline asm
	// begin inline asm
	{	
ld.global.cg.u64 %rd55073, [%rd55071];
	}
	// end inline asm
	// begin inline asm
	{	
ld.global.cg.u64 %rd55075, [%rd55073];
	}
	// end inline asm
	// begin inline asm
	{	
ld.global.cg.u64 %rd55077, [%rd55075];
	}
	// end inline asm
	// begin inline asm
	{	
ld.global.cg.u64 %rd55079, [%rd55077];
	}
	// end inline asm
	// begin inline asm
	{	
ld.global.cg.u64 %rd55081, [%rd55079];
	}
	// end inline asm
	// begin inline asm
	{	
ld.global.cg.u64 %rd55083, [%rd55081];
	}
	// end inline asm
	// begin inline asm
	{	
ld.global.cg.u64 %rd55085, [%rd55083];
	}
	// end inline asm
	// begin inline asm
	{	
ld.global.cg.u64 %rd55087, [%rd55085];
	}
	// end inline asm
	// begin inline asm
	{	
ld.global.cg.u64 %rd55089, [%rd55087];
	}
	// end inline asm
	// begin inline asm
	{	
ld.global.cg.u64 %rd55091, [%rd55089];
	}
	// end inline asm
	// begin inline asm
	{	
ld.global.cg.u64 %rd55093, [%rd55091];
	}
	// end inline asm
	// begin inline asm
	{	
ld.global.cg.u64 %rd55095, [%rd55093];
	}
	// end inline asm
	// begin inline asm
	{	
ld.global.cg.u64 %rd55097, [%rd55095];
	}
	// end inline asm
	// begin inline asm
	{	
ld.global.cg.u64 %rd55099, [%rd55097];
	}
	// end inline asm
	// begin inline asm
	{	
ld.global.cg.u64 %rd55101, [%rd55099];
	}
	// end inline asm
	// begin inline asm
	{	
ld.global.cg.u64 %rd55103, [%rd55101];
	}
	// end inline asm
	// begin inline asm
	{	
ld.global.cg.u64 %rd55105, [%rd55103];
	}
	// end inline asm
	// begin inline asm
	{	
ld.global.cg.u64 %rd55107, [%rd55105];
	}
	// end inline asm
	// begin inline asm
	{	
ld.global.cg.u64 %rd55109, [%rd55107];
	}
	// end inline asm
	// begin inline asm
	{	
ld.global.cg.u64 %rd55111, [%rd55109];
	}
	// end inline asm
	// begin inline asm
	{	
ld.global.cg.u64 %rd55113, [%rd55111];
	}
	// end inline asm
	// begin inline asm
	{	
ld.global.cg.u64 %rd55115, [%rd55113];
	}
	// end inline asm
	// begin inline asm
	{	
ld.global.cg.u64 %rd55117, [%rd55115];
	}
	// end inline asm
	// begin inline asm
	{	
ld.global.cg.u64 %rd55119, [%rd55117];
	}
	// end inline asm
	// begin inline asm
	{	
ld.global.cg.u64 %rd55121, [%rd55119];
	}
	// end inline asm
	// begin inline asm
	{	
ld.global.cg.u64 %rd55123, [%rd55121];
	}
	// end inline asm
	// begin inline asm
	{	
ld.global.cg.u64 %rd55125, [%rd55123];
	}
	// end inline asm
	// begin inline asm
	{	
ld.global.cg.u64 %rd55127, [%rd55125];
	}
	// end inline asm
	// begin inline asm
	{	
ld.global.cg.u64 %rd55129, [%rd55127];
	}
	// end inline asm
	// begin inline asm
	{	
ld.global.cg.u64 %rd55131, [%rd55129];
	}
	// end inline asm
	// begin inline asm
	{	
ld.global.cg.u64 %rd55133, [%rd55131];
	}
	// end inline asm
	// begin inline asm
	{	
ld.global.cg.u64 %rd55135, [%rd55133];
	}
	// end inline asm
	// begin inline asm
	{	
ld.global.cg.u64 %rd55137, [%rd55135];
	}
	// end inline asm
	// begin inline asm
	{	
ld.global.cg.u64 %rd55139, [%rd55137];
	}
	// end inline asm
	// begin inline asm
	{	
ld.global.cg.u64 %rd55141, [%rd55139];
	}
	// end inline asm
	// begin inline asm
	{	
ld.global.cg.u64 %rd55143, [%rd55141];
	}
	// end inline asm
	// begin inline asm
	{	
ld.global.cg.u64 %rd55145, [%rd55143];
	}
	// end inline asm
	// begin inline asm
	{	
ld.global.cg.u64 %rd55147, [%rd55145];
	}
	// end inline asm
	// begin inline asm
	{	
ld.global.cg.u64 %rd55149, [%rd55147];
	}
	// end inline asm
	// begin inline asm
	{	
ld.global.cg.u64 %rd55151, [%rd55149];
	}
	// end inline asm
	// begin inline asm
	{	
ld.global.cg.u64 %rd55153, [%rd55151];
	}
	// end inline asm
	// begin inline asm
	{	
ld.global.cg.u64 %rd55155, [%rd55153];
	}
	// end inline asm
	// begin inline asm
	{	
ld.global.cg.u64 %rd55157, [%rd55155];
	}
	// end inline asm
	// begin inline asm
	{	
ld.global.cg.u64 %rd55159, [%rd55157];
	}
	// end inline asm
	// begin inline asm
	{	
ld.global.cg.u64 %rd55161, [%rd55159];
	}
	// end inline asm
	// begin inline asm
	{	
ld.global.cg.u64 %rd55163, [%rd55161];
	}
	// end inline asm
	// begin inline asm
	{	
ld.global.cg.u64 %rd55165, [%rd55163];
	}
	// end inline asm
	// begin inline asm
	{	
ld.global.cg.u64 %rd55167, [%rd55165];
	}
	// end inline asm
	// begin inline asm
	{	
ld.global.cg.u64 %rd55169, [%rd55167];
	}
	// end inline asm
	// begin inline asm
	{	
ld.global.cg.u64 %rd55171, [%rd55169];
	}
	// end inline asm
	// begin inline asm
	{	
ld.global.cg.u64 %rd55173, [%rd55171];
	}
	// end inline asm
	// begin inline asm
	{	
ld.global.cg.u64 %rd55175, [%rd55173];
	}
	// end inline asm
	// begin inline asm
	{	
ld.global.cg.u64 %rd55177, [%rd55175];
	}
	// end inline asm
	// begin inline asm
	{	
ld.global.cg.u64 %rd55179, [%rd55177];
	}
	// end inline asm
	// begin inline asm
	{	
ld.global.cg.u64 %rd55181, [%rd55179];
	}
	// end inline asm
	// begin inline asm
	{	
ld.global.cg.u64 %rd55183, [%rd55181];
	}
	// end inline asm
	// begin inline asm
	{	
ld.global.cg.u64 %rd55185, [%rd55183];
	}
	// end inline asm
	// begin inline asm
	{	
ld.global.cg.u64 %rd55187, [%rd55185];
	}
	// end inline asm
	// begin inline asm
	{	
ld.global.cg.u64 %rd55189, [%rd55187];
	}
	// end inline asm
	// begin inline asm
	{	
ld.global.cg.u64 %rd55191, [%rd55189];
	}
	// end inline asm
	// begin inline asm
	{	
ld.global.cg.u64 %rd55193, [%rd55191];
	}
	// end inline asm
	// begin inline asm
	{	
ld.global.cg.u64 %rd55195, [%rd55193];
	}
	// end inline asm
	// begin inline asm
	{	
ld.global.cg.u64 %rd55197, [%rd55195];
	}
	// end inline asm
	// begin inline asm
	{	
ld.global.cg.u64 %rd55199, [%rd55197];
	}
	// end inline asm
	// begin inline asm
	{	
ld.global.cg.u64 %rd55201, [%rd55199];
	}
	// end inline asm
	// begin inline asm
	{	
ld.global.cg.u64 %rd55203, [%rd55201];
	}
	// end inline asm
	// begin inline asm
	{	
ld.global.cg.u64 %rd55205, [%rd55203];
	}
	// end inline asm
	// begin inline asm
	{	
ld.global.cg.u64 %rd55207, [%rd55205];
	}
	// end inline asm
	// begin inline asm
	{	
ld.global.cg.u64 %rd55209, [%rd55207];
	}
	// end inline asm
	// begin inline asm
	{	
ld.global.cg.u64 %rd55211, [%rd55209];
	}
	// end inline asm
	// begin inline asm
	{	
ld.global.cg.u64 %rd55213, [%rd55211];
	}
	// end inline asm
	// begin inline asm
	{	
ld.global.cg.u64 %rd55215, [%rd55213];
	}
	// end inline asm
	// begin inline asm
	{	
ld.global.cg.u64 %rd55217, [%rd55215];
	}
	// end inline asm
	// begin inline asm
	{	
ld.global.cg.u64 %rd55219, [%rd55217];
	}
	// end inline asm
	// begin inline asm
	{	
ld.global.cg.u64 %rd55221, [%rd55219];
	}
	// end inline asm
	// begin inline asm
	{	
ld.global.cg.u64 %rd55223, [%rd55221];
	}
	// end inline asm
	// begin inline asm
	{	
ld.global.cg.u64 %rd55225, [%rd55223];
	}
	// end inline asm
	// begin inline asm
	{	
ld.global.cg.u64 %rd55227, [%rd55225];
	}
	// end inline asm
	// begin inline asm
	{	
ld.global.cg.u64 %rd55229, [%rd55227];
	}
	// end inline asm
	// begin inline asm
	{	
ld.global.cg.u64 %rd55231, [%rd55229];
	}
	// end inline asm
	// begin inline asm
	{	
ld.global.cg.u64 %rd55233, [%rd55231];
	}
	// end inline asm
	// begin inline asm
	{	
ld.global.cg.u64 %rd55235, [%rd55233];
	}
	// end inline asm
	// begin inline asm
	{	
ld.global.cg.u64 %rd55237, [%rd55235];
	}
	// end inline asm
	// begin inline asm
	{	
ld.global.cg.u64 %rd55239, [%rd55237];
	}
	// end inline asm
	// begin inline asm
	{	
ld.global.cg.u64 %rd55241, [%rd55239];
	}
	// end inline asm
	// begin inline asm
	{	
ld.global.cg.u64 %rd55243, [%rd55241];
	}
	// end inline asm
	// begin inline asm
	{	
ld.global.cg.u64 %rd55245, [%rd55243];
	}
	// end inline asm
	// begin inline asm
	{	
ld.global.cg.u64 %rd55247, [%rd55245];
	}
	// end inline asm
	// begin inline asm
	{	
ld.global.cg.u64 %rd55249, [%rd55247];
	}
	// end inline asm
	// begin inline asm
	{	
ld.global.cg.u64 %rd55251, [%rd55249];
	}
	// end inline asm
	// begin inline asm
	{	
ld.global.cg.u64 %rd55253, [%rd55251];
	}
	// end inline asm
	// begin inline asm
	{	
ld.global.cg.u64 %rd55255, [%rd55253];
	}
	// end inline asm
	// begin inline asm
	{	
ld.global.cg.u64 %rd55257, [%rd55255];
	}
	// end inline asm
	// begin inline asm
	{	
ld.global.cg.u64 %rd55259, [%rd55257];
	}
	// end inline asm
	// begin inline asm
	{	
ld.global.cg.u64 %rd55261, [%rd55259];
	}
	// end inline asm
	// begin inline asm
	{	
ld.global.cg.u64 %rd55263, [%rd55261];
	}
	// end inline asm
	// begin inline asm
	{	
ld.global.cg.u64 %rd55265, [%rd55263];
	}
	// end inline asm
	// begin inline asm
	{	
ld.global.cg.u64 %rd55267, [%rd55265];
	}
	// end inline asm
	// begin inline asm
	{	
ld.global.cg.u64 %rd55269, [%rd55267];
	}
	// end inline asm
	// begin inline asm
	{	
ld.global.cg.u64 %rd55271, [%rd55269];
	}
	// end inline asm
	// begin inline asm
	{	
ld.global.cg.u64 %rd55273, [%rd55271];
	}
	// end inline asm
	// begin inline asm
	{	
ld.global.cg.u64 %rd55275, [%rd55273];
	}
	// end inline asm
	// begin inline asm
	{	
ld.global.cg.u64 %rd55277, [%rd55275];
	}
	// end inline asm
	// begin inline asm
	{	
ld.global.cg.u64 %rd55279, [%rd55277];
	}
	// end inline asm
	// begin inline asm
	{	
ld.global.cg.u64 %rd55281, [%rd55279];
	}
	// end inline asm
	// begin inline asm
	{	
ld.global.cg.u64 %rd55283, [%rd55281];
	}
	// end inline asm
	// begin inline asm
	{	
ld.global.cg.u64 %rd55285, [%rd55283];
	}
	// end inline asm
	// begin inline asm
	{	
ld.global.cg.u64 %rd55287, [%rd55285];
	}
	// end inline asm
	// begin inline asm
	{	
ld.global.cg.u64 %rd55289, [%rd55287];
	}
	// end inline asm
	// begin inline asm
	{	
ld.global.cg.u64 %rd55291, [%rd55289];
	}
	// end inline asm
	// begin inline asm
	{	
ld.global.cg.u64 %rd55293, [%rd55291];
	}
	// end inline asm
	// begin inline asm
	{	
ld.global.cg.u64 %rd55295, [%rd55293];
	}
	// end inline asm
	// begin inline asm
	{	
ld.global.cg.u64 %rd55297, [%rd55295];
	}
	// end inline asm
	// begin inline asm
	{	
ld.global.cg.u64 %rd55299, [%rd55297];
	}
	// end inline asm
	// begin inline asm
	{	
ld.global.cg.u64 %rd55301, [%rd55299];
	}
	// end inline asm
	// begin inline asm
	{	
ld.global.cg.u64 %rd55303, [%rd55301];
	}
	// end inline asm
	// begin inline asm
	{	
ld.global.cg.u64 %rd55305, [%rd55303];
	}
	// end inline asm
	// begin inline asm
	{	
ld.global.cg.u64 %rd55307, [%rd55305];
	}
	// end inline asm
	// begin inline asm
	{	
ld.global.cg.u64 %rd55309, [%rd55307];
	}
	// end inline asm
	// begin inline asm
	{	
ld.global.cg.u64 %rd55311, [%rd55309];
	}
	// end inline asm
	// begin inline asm
	{	
ld.global.cg.u64 %rd55313, [%rd55311];
	}
	// end inline asm
	// begin inline asm
	{	
ld.global.cg.u64 %rd55315, [%rd55313];
	}
	// end inline asm
	// begin inline asm
	{	
ld.global.cg.u64 %rd55317, [%rd55315];
	}
	// end inline asm
	// begin inline asm
	{	
ld.global.cg.u64 %rd55319, [%rd55317];
	}
	// end inline asm
	// begin inline asm
	{	
ld.global.cg.u64 %rd55321, [%rd55319];
	}
	// end inline asm
	// begin inline asm
	{	
ld.global.cg.u64 %rd55323, [%rd55321];
	}
	// end inline asm
	// begin inline asm
	{	
ld.global.cg.u64 %rd55325, [%rd55323];
	}
	// end inline asm
	// begin inline asm
	{	
ld.global.cg.u64 %rd55327, [%rd55325];
	}
	// end inline asm
	// begin inline asm
	{	
ld.global.cg.u64 %rd55329, [%rd55327];
	}
	// end inline asm
	// begin inline asm
	{	
ld.global.cg.u64 %rd55331, [%rd55329];
	}
	// end inline asm
	// begin inline asm
	{	
ld.global.cg.u64 %rd55333, [%rd55331];
	}
	// end inline asm
	// begin inline asm
	{	
ld.global.cg.u64 %rd55335, [%rd55333];
	}
	// end inline asm
	// begin inline asm
	{	
ld.global.cg.u64 %rd55337, [%rd55335];
	}
	// end inline asm
	// begin inline asm
	{	
ld.global.cg.u64 %rd55339, [%rd55337];
	}
	// end inline asm
	// begin inline asm
	{	
ld.global.cg.u64 %rd55341, [%rd55339];
	}
	// end inline asm
	// begin inline asm
	{	
ld.global.cg.u64 %rd55343, [%rd55341];
	}
	// end inline asm
	// begin inline asm
	{	
ld.global.cg.u64 %rd55345, [%rd55343];
	}
	// end inline asm
	// begin inline asm
	{	
ld.global.cg.u64 %rd55347, [%rd55345];
	}
	// end inline asm
	// begin inline asm
	{	
ld.global.cg.u64 %rd55349, [%rd55347];
	}
	// end inline asm
	// begin inline asm
	{	
ld.global.cg.u64 %rd55351, [%rd55349];
	}
	// end inline asm
	// begin inline asm
	{	
ld.global.cg.u64 %rd55353, [%rd55351];
	}
	// end inline asm
	// begin inline asm
	{	
ld.global.cg.u64 %rd55355, [%rd55353];
	}
	// end inline asm
	// begin inline asm
	{	
ld.global.cg.u64 %rd55357, [%rd55355];
	}
	// end inline asm
	// begin inline asm
	{	
ld.global.cg.u64 %rd55359, [%rd55357];
	}
	// end inline asm
	// begin inline asm
	{	
ld.global.cg.u64 %rd55361, [%rd55359];
	}
	// end inline asm
	// begin inline asm
	{	
ld.global.cg.u64 %rd55363, [%rd55361];
	}
	// end inline asm
	// begin inline asm
	{	
ld.global.cg.u64 %rd55365, [%rd55363];
	}
	// end inline asm
	// begin inline asm
	{	
ld.global.cg.u64 %rd55367, [%rd55365];
	}
	// end inline asm
	// begin inline asm
	{	
ld.global.cg.u64 %rd55369, [%rd55367];
	}
	// end inline asm
	// begin inline asm
	{	
ld.global.cg.u64 %rd55371, [%rd55369];
	}
	// end inline asm
	// begin inline asm
	{	
ld.global.cg.u64 %rd55373, [%rd55371];
	}
	// end inline asm
	// begin inline asm
	{	
ld.global.cg.u64 %rd55375, [%rd55373];
	}
	// end inline asm
	// begin inline asm
	{	
ld.global.cg.u64 %rd55377, [%rd55375];
	}
	// end inline asm
	// begin inline asm
	{	
ld.global.cg.u64 %rd55379, [%rd55377];
	}
	// end inline asm
	// begin inline asm
	{	
ld.global.cg.u64 %rd55381, [%rd55379];
	}
	// end inline asm
	// begin inline asm
	{	
ld.global.cg.u64 %rd55383, [%rd55381];
	}
	// end inline asm
	// begin inline asm
	{	
ld.global.cg.u64 %rd55385, [%rd55383];
	}
	// end inline asm
	// begin inline asm
	{	
ld.global.cg.u64 %rd55387, [%rd55385];
	}
	// end inline asm
	// begin inline asm
	{	
ld.global.cg.u64 %rd55389, [%rd55387];
	}
	// end inline asm
	// begin inline asm
	{	
ld.global.cg.u64 %rd55391, [%rd55389];
	}
	// end inline asm
	// begin inline asm
	{	
ld.global.cg.u64 %rd55393, [%rd55391];
	}
	// end inline asm
	// begin inline asm
	{	
ld.global.cg.u64 %rd55395, [%rd55393];
	}
	// end inline asm
	// begin inline asm
	{	
ld.global.cg.u64 %rd55397, [%rd55395];
	}
	// end inline asm
	// begin inline asm
	{	
ld.global.cg.u64 %rd55399, [%rd55397];
	}
	// end inline asm
	// begin inline asm
	{	
ld.global.cg.u64 %rd55401, [%rd55399];
	}
	// end inline asm
	// begin inline asm
	{	
ld.global.cg.u64 %rd55403, [%rd55401];
	}
	// end inline asm
	// begin inline asm
	{	
ld.global.cg.u64 %rd55405, [%rd55403];
	}
	// end inline asm
	// begin inline asm
	{	
ld.global.cg.u64 %rd55407, [%rd55405];
	}
	// end inline asm
	// begin inline asm
	{	
ld.global.cg.u64 %rd55409, [%rd55407];
	}
	// end inline asm
	// begin inline asm
	{	
ld.global.cg.u64 %rd55411, [%rd55409];
	}
	// end inline asm
	// begin inline asm
	{	
ld.global.cg.u64 %rd55413, [%rd55411];
	}
	// end inline asm
	// begin inline asm
	{	
ld.global.cg.u64 %rd55415, [%rd55413];
	}
	// end inline asm
	// begin inline asm
	{	
ld.global.cg.u64 %rd55417, [%rd55415];
	}
	// end inline asm
	// begin inline asm
	{	
ld.global.cg.u64 %rd55419, [%rd55417];
	}
	// end inline asm
	// begin inline asm
	{	
ld.global.cg.u64 %rd55421, [%rd55419];
	}
	// end inline asm
	// begin inline asm
	{	
ld.global.cg.u64 %rd55423, [%rd55421];
	}
	// end inline asm
	// begin inline asm
	{	
ld.global.cg.u64 %rd55425, [%rd55423];
	}
	// end inline asm
	// begin inline asm
	{	
ld.global.cg.u64 %rd55427, [%rd55425];
	}
	// end inline asm
	// begin inline asm
	{	
ld.global.cg.u64 %rd55429, [%rd55427];
	}
	// end inline asm
	// begin inline asm
	{	
ld.global.cg.u64 %rd55431, [%rd55429];
	}
	// end inline asm
	// begin inline asm
	{	
ld.global.cg.u64 %rd55433, [%rd55431];
	}
	// end inline asm
	// begin inline asm
	{	
ld.global.cg.u64 %rd55435, [%rd55433];
	}
	// end inline asm
	// begin inline asm
	{	
ld.global.cg.u64 %rd55437, [%rd55435];
	}
	// end inline asm
	// begin inline asm
	{	
ld.global.cg.u64 %rd55439, [%rd55437];
	}
	// end inline asm
	// begin inline asm
	{	
ld.global.cg.u64 %rd55441, [%rd55439];
	}
	// end inline asm
	// begin inline asm
	{	
ld.global.cg.u64 %rd55443, [%rd55441];
	}
	// end inline asm
	// begin inline asm
	{	
ld.global.cg.u64 %rd55445, [%rd55443];
	}
	// end inline asm
	// begin inline asm
	{	
ld.global.cg.u64 %rd55447, [%rd55445];
	}
	// end inline asm
	// begin inline asm
	{	
ld.global.cg.u64 %rd55449, [%rd55447];
	}
	// end inline asm
	// begin inline asm
	{	
ld.global.cg.u64 %rd55451, [%rd55449];
	}
	// end inline asm
	// begin inline asm
	{	
ld.global.cg.u64 %rd55453, [%rd55451];
	}
	// end inline asm
	// begin inline asm
	{	
ld.global.cg.u64 %rd55455, [%rd55453];
	}
	// end inline asm
	// begin inline asm
	{	
ld.global.cg.u64 %rd55457, [%rd55455];
	}
	// end inline asm
	// begin inline asm
	{	
ld.global.cg.u64 %rd55459, [%rd55457];
	}
	// end inline asm
	// begin inline asm
	{	
ld.global.cg.u64 %rd55461, [%rd55459];
	}
	// end inline asm
	// begin inline asm
	{	
ld.global.cg.u64 %rd55463, [%rd55461];
	}
	// end inline asm
	// begin inline asm
	{	
ld.global.cg.u64 %rd55465, [%rd55463];
	}
	// end inline asm
	// begin inline asm
	{	
ld.global.cg.u64 %rd55467, [%rd55465];
	}
	// end inline asm
	// begin inline asm
	{	
ld.global.cg.u64 %rd55469, [%rd55467];
	}
	// end inline asm
	// begin inline asm
	{	
ld.global.cg.u64 %rd55471, [%rd55469];
	}
	// end inline asm
	// begin inline asm
	{	
ld.global.cg.u64 %rd55473, [%rd55471];
	}
	// end inline asm
	// begin inline asm
	{	
ld.global.cg.u64 %rd55475, [%rd55473];
	}
	// end inline asm
	// begin inline asm
	{	
ld.global.cg.u64 %rd55477, [%rd55475];
	}
	// end inline asm
	// begin inline asm
	{	
ld.global.cg.u64 %rd55479, [%rd55477];
	}
	// end inline asm
	// begin inline asm
	{	
ld.global.cg.u64 %rd55481, [%rd55479];
	}
	// end inline asm
	// begin inline asm
	{	
ld.global.cg.u64 %rd55483, [%rd55481];
	}
	// end inline asm
	// begin inline asm
	{	
ld.global.cg.u64 %rd55485, [%rd55483];
	}
	// end inline asm
	// begin inline asm
	{	
ld.global.cg.u64 %rd55487, [%rd55485];
	}
	// end inline asm
	// begin inline asm
	{	
ld.global.cg.u64 %rd55489, [%rd55487];
	}
	// end inline asm
	// begin inline asm
	{	
ld.global.cg.u64 %rd55491, [%rd55489];
	}
	// end inline asm
	// begin inline asm
	{	
ld.global.cg.u64 %rd55493, [%rd55491];
	}
	// end inline asm
	// begin inline asm
	{	
ld.global.cg.u64 %rd55495, [%rd55493];
	}
	// end inline asm
	// begin inline asm
	{	
ld.global.cg.u64 %rd55497, [%rd55495];
	}
	// end inline asm
	// begin inline asm
	{	
ld.global.cg.u64 %rd55499, [%rd55497];
	}
	// end inline asm
	// begin inline asm
	{	
ld.global.cg.u64 %rd55501, [%rd55499];
	}
	// end inline asm
	// begin inline asm
	{	
ld.global.cg.u64 %rd55503, [%rd55501];
	}
	// end inline asm
	// begin inline asm
	{	
ld.global.cg.u64 %rd55505, [%rd55503];
	}
	// end inline asm
	// begin inline asm
	{	
ld.global.cg.u64 %rd55507, [%rd55505];
	}
	// end inline asm
	// begin inline asm
	{	
ld.global.cg.u64 %rd55509, [%rd55507];
	}
	// end inline asm
	// begin inline asm
	{	
ld.global.cg.u64 %rd55511, [%rd55509];
	}
	// end inline asm
	// begin inline asm
	{	
ld.global.cg.u64 %rd55513, [%rd55511];
	}
	// end inline asm
	// begin inline asm
	{	
ld.global.cg.u64 %rd55515, [%rd55513];
	}
	// end inline asm
	// begin inline asm
	{	
ld.global.cg.u64 %rd55517, [%rd55515];
	}
	// end inline asm
	// begin inline asm
	{	
ld.global.cg.u64 %rd55519, [%rd55517];
	}
	// end inline asm
	// begin inline asm
	{	
ld.global.cg.u64 %rd55521, [%rd55519];
	}
	// end inline asm
	// begin inline asm
	{	
ld.global.cg.u64 %rd55523, [%rd55521];
	}
	// end inline asm
	// begin inline asm
	{	
ld.global.cg.u64 %rd55525, [%rd55523];
	}
	// end inline asm
	// begin inline asm
	{	
ld.global.cg.u64 %rd55527, [%rd55525];
	}
	// end inline asm
	// begin inline asm
	{	
ld.global.cg.u64 %rd55529, [%rd55527];
	}
	// end inline asm
	// begin inline asm
	{	
ld.global.cg.u64 %rd55531, [%rd55529];
	}
	// end inline asm
	// begin inline asm
	{	
ld.global.cg.u64 %rd55533, [%rd55531];
	}
	// end inline asm
	// begin inline asm
	{	
ld.global.cg.u64 %rd55535, [%rd55533];
	}
	// end inline asm
	// begin inline asm
	{	
ld.global.cg.u64 %rd55537, [%rd55535];
	}
	// end inline asm
	// begin inline asm
	{	
ld.global.cg.u64 %rd55539, [%rd55537];
	}
	// end inline asm
	// begin inline asm
	{	
ld.global.cg.u64 %rd55541, [%rd55539];
	}
	// end inline asm
	// begin inline asm
	{	
ld.global.cg.u64 %rd55543, [%rd55541];
	}
	// end inline asm
	// begin inline asm
	{	
ld.global.cg.u64 %rd55545, [%rd55543];
	}
	// end inline asm
	// begin inline asm
	{	
ld.global.cg.u64 %rd55547, [%rd55545];
	}
	// end inline asm
	// begin inline asm
	{	
ld.global.cg.u64 %rd55549, [%rd55547];
	}
	// end inline asm
	// begin inline asm
	{	
ld.global.cg.u64 %rd55551, [%rd55549];
	}
	// end inline asm
	// begin inline asm
	{	
ld.global.cg.u64 %rd55553, [%rd55551];
	}
	// end inline asm
	// begin inline asm
	{	
ld.global.cg.u64 %rd55555, [%rd55553];
	}
	// end inline asm
	// begin inline asm
	{	
ld.global.cg.u64 %rd55557, [%rd55555];
	}
	// end inline asm
	// begin inline asm
	{	
ld.global.cg.u64 %rd55559, [%rd55557];
	}
	// end inline asm
	// begin inline asm
	{	
ld.global.cg.u64 %rd55561, [%rd55559];
	}
	// end inline asm
	// begin inline asm
	{	
ld.global.cg.u64 %rd55563, [%rd55561];
	}
	// end inline asm
	// begin inline asm
	{	
ld.global.cg.u64 %rd55565, [%rd55563];
	}
	// end inline asm
	// begin inline asm
	{	
ld.global.cg.u64 %rd55567, [%rd55565];
	}
	// end inline asm
	// begin inline asm
	{	
ld.global.cg.u64 %rd55569, [%rd55567];
	}
	// end inline asm
	// begin inline asm
	{	
ld.global.cg.u64 %rd55571, [%rd55569];
	}
	// end inline asm
	// begin inline asm
	{	
ld.global.cg.u64 %rd55573, [%rd55571];
	}
	// end inline asm
	// begin inline asm
	{	
ld.global.cg.u64 %rd55575, [%rd55573];
	}
	// end inline asm
	// begin inline asm
	{	
ld.global.cg.u64 %rd55577, [%rd55575];
	}
	// end inline asm
	// begin inline asm
	{	
ld.global.cg.u64 %rd55579, [%rd55577];
	}
	// end inline asm
	// begin inline asm
	{	
ld.global.cg.u64 %rd55581, [%rd55579];
	}
	// end inline asm
	// begin inline asm
	{	
ld.global.cg.u64 %rd55583, [%rd55581];
	}
	// end inline asm
	// begin inline asm
	{	
ld.global.cg.u64 %rd55585, [%rd55583];
	}
	// end inline asm
	// begin inline asm
	{	
ld.global.cg.u64 %rd55587, [%rd55585];
	}
	// end inline asm
	// begin inline asm
	{	
ld.global.cg.u64 %rd55589, [%rd55587];
	}
	// end inline asm
	// begin inline asm
	{	
ld.global.cg.u64 %rd55591, [%rd55589];
	}
	// end inline asm
	// begin inline asm
	{	
ld.global.cg.u64 %rd55593, [%rd55591];
	}
	// end inline asm
	// begin inline asm
	{	
ld.global.cg.u64 %rd55595, [%rd55593];
	}
	// end inline asm
	// begin inline asm
	{	
ld.global.cg.u64 %rd55597, [%rd55595];
	}
	// end inline asm
	// begin inline asm
	{	
ld.global.cg.u64 %rd55599, [%rd55597];
	}
	// end inline asm
	// begin inline asm
	{	
ld.global.cg.u64 %rd55601, [%rd55599];
	}
	// end inline asm
	// begin inline asm
	{	
ld.global.cg.u64 %rd55603, [%rd55601];
	}
	// end inline asm
	// begin inline asm
	{	
ld.global.cg.u64 %rd55605, [%rd55603];
	}
	// end inline asm
	// begin inline asm
	{	
ld.global.cg.u64 %rd55607, [%rd55605];
	}
	// end inline asm
	// begin inline asm
	{	
ld.global.cg.u64 %rd55609, [%rd55607];
	}
	// end inline asm
	// begin inline asm
	{	
ld.global.cg.u64 %rd55611, [%rd55609];
	}
	// end inline asm
	// begin inline asm
	{	
ld.global.cg.u64 %rd55613, [%rd55611];
	}
	// end inline asm
	// begin inline asm
	{	
ld.global.cg.u64 %rd55615, [%rd55613];
	}
	// end inline asm
	// begin inline asm
	{	
ld.global.cg.u64 %rd55617, [%rd55615];
	}
	// end inline asm
	// begin inline asm
	{	
ld.global.cg.u64 %rd55619, [%rd55617];
	}
	// end inline asm
	// begin inline asm
	{	
ld.global.cg.u64 %rd55621, [%rd55619];
	}
	// end inline asm
	// begin inline asm
	{	
ld.global.cg.u64 %rd55623, [%rd55621];
	}
	// end inline asm
	// begin inline asm
	{	
ld.global.cg.u64 %rd55625, [%rd55623];
	}
	// end inline asm
	// begin inline asm
	{	
ld.global.cg.u64 %rd55627, [%rd55625];
	}
	// end inline asm
	// begin inline asm
	{	
ld.global.cg.u64 %rd55629, [%rd55627];
	}
	// end inline asm
	// begin inline asm
	{	
ld.global.cg.u64 %rd55631, [%rd55629];
	}
	// end inline asm
	// begin inline asm
	{	
ld.global.cg.u64 %rd55633, [%rd55631];
	}
	// end inline asm
	// begin inline asm
	{	
ld.global.cg.u64 %rd55635, [%rd55633];
	}
	// end inline asm
	// begin inline asm
	{	
ld.global.cg.u64 %rd55637, [%rd55635];
	}
	// end inline asm
	// begin inline asm
	{	
ld.global.cg.u64 %rd55639, [%rd55637];
	}
	// end inline asm
	// begin inline asm
	{	
ld.global.cg.u64 %rd55641, [%rd55639];
	}
	// end inline asm
	// begin inline asm
	{	
ld.global.cg.u64 %rd55643, [%rd55641];
	}
	// end inline asm
	// begin inline asm
	{	
ld.global.cg.u64 %rd55645, [%rd55643];
	}
	// end inline asm
	// begin inline asm
	{	
ld.global.cg.u64 %rd55647, [%rd55645];
	}
	// end inline asm
	// begin inline asm
	{	
ld.global.cg.u64 %rd55649, [%rd55647];
	}
	// end inline asm
	// begin inline asm
	{	
ld.global.cg.u64 %rd55651, [%rd55649];
	}
	// end inline asm
	// begin inline asm
	{	
ld.global.cg.u64 %rd55653, [%rd55651];
	}
	// end inline asm
	// begin inline asm
	{	
ld.global.cg.u64 %rd55655, [%rd55653];
	}
	// end inline asm
	// begin inline asm
	{	
ld.global.cg.u64 %rd55657, [%rd55655];
	}
	// end inline asm
	// begin inline asm
	{	
ld.global.cg.u64 %rd55659, [%rd55657];
	}
	// end inline asm
	// begin inline asm
	{	
ld.global.cg.u64 %rd55661, [%rd55659];
	}
	// end inline asm
	// begin inline asm
	{	
ld.global.cg.u64 %rd55663, [%rd55661];
	}
	// end inline asm
	// begin inline asm
	{	
ld.global.cg.u64 %rd55665, [%rd55663];
	}
	// end inline asm
	// begin inline asm
	{	
ld.global.cg.u64 %rd55667, [%rd55665];
	}
	// end inline asm
	// begin inline asm
	{	
ld.global.cg.u64 %rd55669, [%rd55667];
	}
	// end inline asm
	// begin inline asm
	{	
ld.global.cg.u64 %rd55671, [%rd55669];
	}
	// end inline asm
	// begin inline asm
	{	
ld.global.cg.u64 %rd55673, [%rd55671];
	}
	// end inline asm
	// begin inline asm
	{	
ld.global.cg.u64 %rd55675, [%rd55673];
	}
	// end inline asm
	// begin inline asm
	{	
ld.global.cg.u64 %rd55677, [%rd55675];
	}
	// end inline asm
	// begin inline asm
	{	
ld.global.cg.u64 %rd55679, [%rd55677];
	}
	// end inline asm
	// begin inline asm
	{	
ld.global.cg.u64 %rd55681, [%rd55679];
	}
	// end inline asm
	// begin inline asm
	{	
ld.global.cg.u64 %rd55683, [%rd55681];
	}
	// end inline asm
	// begin inline asm
	{	
ld.global.cg.u64 %rd55685, [%rd55683];
	}
	// end inline asm
	// begin inline asm
	{	
ld.global.cg.u64 %rd55687, [%rd55685];
	}
	// end inline asm
	// begin inline asm
	{	
ld.global.cg.u64 %rd55689, [%rd55687];
	}
	// end inline asm
	// begin inline asm
	{	
ld.global.cg.u64 %rd55691, [%rd55689];
	}
	// end inline asm
	// begin inline asm
	{	
ld.global.cg.u64 %rd55693, [%rd55691];
	}
	// end inline asm
	// begin inline asm
	{	
ld.global.cg.u64 %rd55695, [%rd55693];
	}
	// end inline asm
	// begin inline asm
	{	
ld.global.cg.u64 %rd55697, [%rd55695];
	}
	// end inline asm
	// begin inline asm
	{	
ld.global.cg.u64 %rd55699, [%rd55697];
	}
	// end inline asm
	// begin inline asm
	{	
ld.global.cg.u64 %rd55701, [%rd55699];
	}
	// end inline asm
	// begin inline asm
	{	
ld.global.cg.u64 %rd55703, [%rd55701];
	}
	// end inline asm
	// begin inline asm
	{	
ld.global.cg.u64 %rd55705, [%rd55703];
	}
	// end inline asm
	// begin inline asm
	{	
ld.global.cg.u64 %rd55707, [%rd55705];
	}
	// end inline asm
	// begin inline asm
	{	
ld.global.cg.u64 %rd55709, [%rd55707];
	}
	// end inline asm
	// begin inline asm
	{	
ld.global.cg.u64 %rd55711, [%rd55709];
	}
	// end inline asm
	// begin inline asm
	{	
ld.global.cg.u64 %rd55713, [%rd55711];
	}
	// end inline asm
	// begin inline asm
	{	
ld.global.cg.u64 %rd55715, [%rd55713];
	}
	// end inline asm
	// begin inline asm
	{	
ld.global.cg.u64 %rd55717, [%rd55715];
	}
	// end inline asm
	// begin inline asm
	{	
ld.global.cg.u64 %rd55719, [%rd55717];
	}
	// end inline asm
	// begin inline asm
	{	
ld.global.cg.u64 %rd55721, [%rd55719];
	}
	// end inline asm
	// begin inline asm
	{	
ld.global.cg.u64 %rd55723, [%rd55721];
	}
	// end inline asm
	// begin inline asm
	{	
ld.global.cg.u64 %rd55725, [%rd55723];
	}
	// end inline asm
	// begin inline asm
	{	
ld.global.cg.u64 %rd55727, [%rd55725];
	}
	// end inline asm
	// begin inline asm
	{	
ld.global.cg.u64 %rd55729, [%rd55727];
	}
	// end inline asm
	// begin inline asm
	{	
ld.global.cg.u64 %rd55731, [%rd55729];
	}
	// end inline asm
	// begin inline asm
	{	
ld.global.cg.u64 %rd55733, [%rd55731];
	}
	// end inline asm
	// begin inline asm
	{	
ld.global.cg.u64 %rd55735, [%rd55733];
	}
	// end inline asm
	// begin inline asm
	{	
ld.global.cg.u64 %rd55737, [%rd55735];
	}
	// end inline asm
	// begin inline asm
	{	
ld.global.cg.u64 %rd55739, [%rd55737];
	}
	// end inline asm
	// begin inline asm
	{	
ld.global.cg.u64 %rd55741, [%rd55739];
	}
	// end inline asm
	// begin inline asm
	{	
ld.global.cg.u64 %rd55743, [%rd55741];
	}
	// end inline asm
	// begin inline asm
	{	
ld.global.cg.u64 %rd55745, [%rd55743];
	}
	// end inline asm
	// begin inline asm
	{	
ld.global.cg.u64 %rd55747, [%rd55745];
	}
	// end inline asm
	// begin inline asm
	{	
ld.global.cg.u64 %rd55749, [%rd55747];
	}
	// end inline asm
	// begin inline asm
	{	
ld.global.cg.u64 %rd55751, [%rd55749];
	}
	// end inline asm
	// begin inline asm
	{	
ld.global.cg.u64 %rd55753, [%rd55751];
	}
	// end inline asm
	// begin inline asm
	{	
ld.global.cg.u64 %rd55755, [%rd55753];
	}
	// end inline asm
	// begin inline asm
	{	
ld.global.cg.u64 %rd55757, [%rd55755];
	}
	// end inline asm
	// begin inline asm
	{	
ld.global.cg.u64 %rd55759, [%rd55757];
	}
	// end inline asm
	// begin inline asm
	{	
ld.global.cg.u64 %rd55761, [%rd55759];
	}
	// end inline asm
	// begin inline asm
	{	
ld.global.cg.u64 %rd55763, [%rd55761];
	}
	// end inline asm
	// begin inline asm
	{	
ld.global.cg.u64 %rd55765, [%rd55763];
	}
	// end inline asm
	// begin inline asm
	{	
ld.global.cg.u64 %rd55767, [%rd55765];
	}
	// end inline asm
	// begin inline asm
	{	
ld.global.cg.u64 %rd55769, [%rd55767];
	}
	// end inline asm
	// begin inline asm
	{	
ld.global.cg.u64 %rd55771, [%rd55769];
	}
	// end inline asm
	// begin inline asm
	{	
ld.global.cg.u64 %rd55773, [%rd55771];
	}
	// end inline asm
	// begin inline asm
	{	
ld.global.cg.u64 %rd55775, [%rd55773];
	}
	// end inline asm
	// begin inline asm
	{	
ld.global.cg.u64 %rd55777, [%rd55775];
	}
	// end inline asm
	// begin inline asm
	{	
ld.global.cg.u64 %rd55779, [%rd55777];
	}
	// end inline asm
	// begin inline asm
	{	
ld.global.cg.u64 %rd55781, [%rd55779];
	}
	// end inline asm
	// begin inline asm
	{	
ld.global.cg.u64 %rd55783, [%rd55781];
	}
	// end inline asm
	// begin inline asm
	{	
ld.global.cg.u64 %rd55785, [%rd55783];
	}
	// end inline asm
	// begin inline asm
	{	
ld.global.cg.u64 %rd55787, [%rd55785];
	}
	// end inline asm
	// begin inline asm
	{	
ld.global.cg.u64 %rd55789, [%rd55787];
	}
	// end inline asm
	// begin inline asm
	{	
ld.global.cg.u64 %rd55791, [%rd55789];
	}
	// end inline asm
	// begin inline asm
	{	
ld.global.cg.u64 %rd55793, [%rd55791];
	}
	// end inline asm
	// begin inline asm
	{	
ld.global.cg.u64 %rd55795, [%rd55793];
	}
	// end inline asm
	// begin inline asm
	{	
ld.global.cg.u64 %rd55797, [%rd55795];
	}
	// end inline asm
	// begin inline asm
	{	
ld.global.cg.u64 %rd55799, [%rd55797];
	}
	// end inline asm
	// begin inline asm
	{	
ld.global.cg.u64 %rd55801, [%rd55799];
	}
	// end inline asm
	// begin inline asm
	{	
ld.global.cg.u64 %rd55803, [%rd55801];
	}
	// end inline asm
	// begin inline asm
	{	
ld.global.cg.u64 %rd55805, [%rd55803];
	}
	// end inline asm
	// begin inline asm
	{	
ld.global.cg.u64 %rd55807, [%rd55805];
	}
	// end inline asm
	// begin inline asm
	{	
ld.global.cg.u64 %rd55809, [%rd55807];
	}
	// end inline asm
	// begin inline asm
	{	
ld.global.cg.u64 %rd55811, [%rd55809];
	}
	// end inline asm
	// begin inline asm
	{	
ld.global.cg.u64 %rd55813, [%rd55811];
	}
	// end inline asm
	// begin inline asm
	{	
ld.global.cg.u64 %rd55815, [%rd55813];
	}
	// end inline asm
	// begin inline asm
	{	
ld.global.cg.u64 %rd55817, [%rd55815];
	}
	// end inline asm
	// begin inline asm
	{	
ld.global.cg.u64 %rd55819, [%rd55817];
	}
	// end inline asm
	// begin inline asm
	{	
ld.global.cg.u64 %rd55821, [%rd55819];
	}
	// end inline asm
	// begin inline asm
	{	
ld.global.cg.u64 %rd55823, [%rd55821];
	}
	// end inline asm
	// begin inline asm
	{	
ld.global.cg.u64 %rd55825, [%rd55823];
	}
	// end inline asm
	// begin inline asm
	{	
ld.global.cg.u64 %rd55827, [%rd55825];
	}
	// end inline asm
	// begin inline asm
	{	
ld.global.cg.u64 %rd55829, [%rd55827];
	}
	// end inline asm
	// begin inline asm
	{	
ld.global.cg.u64 %rd55831, [%rd55829];
	}
	// end inline asm
	// begin inline asm
	{	
ld.global.cg.u64 %rd55833, [%rd55831];
	}
	// end inline asm
	// begin inline asm
	{	
ld.global.cg.u64 %rd55835, [%rd55833];
	}
	// end inline asm
	// begin inline asm
	{	
ld.global.cg.u64 %rd55837, [%rd55835];
	}
	// end inline asm
	// begin inline asm
	{	
ld.global.cg.u64 %rd55839, [%rd55837];
	}
	// end inline asm
	// begin inline asm
	{	
ld.global.cg.u64 %rd55841, [%rd55839];
	}
	// end inline asm
	// begin inline asm
	{	
ld.global.cg.u64 %rd55843, [%rd55841];
	}
	// end inline asm
	// begin inline asm
	{	
ld.global.cg.u64 %rd55845, [%rd55843];
	}
	// end inline asm
	// begin inline asm
	{	
ld.global.cg.u64 %rd55847, [%rd55845];
	}
	// end inline asm
	// begin inline asm
	{	
ld.global.cg.u64 %rd55849, [%rd55847];
	}
	// end inline asm
	// begin inline asm
	{	
ld.global.cg.u64 %rd55851, [%rd55849];
	}
	// end inline asm
	// begin inline asm
	{	
ld.global.cg.u64 %rd55853, [%rd55851];
	}
	// end inline asm
	// begin inline asm
	{	
ld.global.cg.u64 %rd55855, [%rd55853];
	}
	// end inline asm
	// begin inline asm
	{	
ld.global.cg.u64 %rd55857, [%rd55855];
	}
	// end inline asm
	// begin inline asm
	{	
ld.global.cg.u64 %rd55859, [%rd55857];
	}
	// end inline asm
	// begin inline asm
	{	
ld.global.cg.u64 %rd55861, [%rd55859];
	}
	// end inline asm
	// begin inline asm
	{	
ld.global.cg.u64 %rd55863, [%rd55861];
	}
	// end inline asm
	// begin inline asm
	{	
ld.global.cg.u64 %rd55865, [%rd55863];
	}
	// end inline asm
	// begin inline asm
	{	
ld.global.cg.u64 %rd55867, [%rd55865];
	}
	// end inline asm
	// begin inline asm
	{	
ld.global.cg.u64 %rd55869, [%rd55867];
	}
	// end inline asm
	// begin inline asm
	{	
ld.global.cg.u64 %rd55871, [%rd55869];
	}
	// end inline asm
	// begin inline asm
	{	
ld.global.cg.u64 %rd55873, [%rd55871];
	}
	// end inline asm
	// begin inline asm
	{	
ld.global.cg.u64 %rd55875, [%rd55873];
	}
	// end inline asm
	// begin inline asm
	{	
ld.global.cg.u64 %rd55877, [%rd55875];
	}
	// end inline asm
	// begin inline asm
	{	
ld.global.cg.u64 %rd55879, [%rd55877];
	}
	// end inline asm
	// begin inline asm
	{	
ld.global.cg.u64 %rd55881, [%rd55879];
	}
	// end inline asm
	// begin inline asm
	{	
ld.global.cg.u64 %rd55883, [%rd55881];
	}
	// end inline asm
	// begin inline asm
	{	
ld.global.cg.u64 %rd55885, [%rd55883];
	}
	// end inline asm
	// begin inline asm
	{	
ld.global.cg.u64 %rd55887, [%rd55885];
	}
	// end inline asm
	// begin inline asm
	{	
ld.global.cg.u64 %rd55889, [%rd55887];
	}
	// end inline asm
	// begin inline asm
	{	
ld.global.cg.u64 %rd55891, [%rd55889];
	}
	// end inline asm
	// begin inline asm
	{	
ld.global.cg.u64 %rd55893, [%rd55891];
	}
	// end inline asm
	// begin inline asm
	{	
ld.global.cg.u64 %rd55895, [%rd55893];
	}
	// end inline asm
	// begin inline asm
	{	
ld.global.cg.u64 %rd55897, [%rd55895];
	}
	// end inline asm
	// begin inline asm
	{	
ld.global.cg.u64 %rd55899, [%rd55897];
	}
	// end inline asm
	// begin inline asm
	{	
ld.global.cg.u64 %rd55901, [%rd55899];
	}
	// end inline asm
	// begin inline asm
	{	
ld.global.cg.u64 %rd55903, [%rd55901];
	}
	// end inline asm
	// begin inline asm
	{	
ld.global.cg.u64 %rd55905, [%rd55903];
	}
	// end inline asm
	// begin inline asm
	{	
ld.global.cg.u64 %rd55907, [%rd55905];
	}
	// end inline asm
	// begin inline asm
	{	
ld.global.cg.u64 %rd55909, [%rd55907];
	}
	// end inline asm
	// begin inline asm
	{	
ld.global.cg.u64 %rd55911, [%rd55909];
	}
	// end inline asm
	// begin inline asm
	{	
ld.global.cg.u64 %rd55913, [%rd55911];
	}
	// end inline asm
	// begin inline asm
	{	
ld.global.cg.u64 %rd55915, [%rd55913];
	}
	// end inline asm
	// begin inline asm
	{	
ld.global.cg.u64 %rd55917, [%rd55915];
	}
	// end inline asm
	// begin inline asm
	{	
ld.global.cg.u64 %rd55919, [%rd55917];
	}
	// end inline asm
	// begin inline asm
	{	
ld.global.cg.u64 %rd55921, [%rd55919];
	}
	// end inline asm
	// begin inline asm
	{	
ld.global.cg.u64 %rd55923, [%rd55921];
	}
	// end inline asm
	// begin inline asm
	{	
ld.global.cg.u64 %rd55925, [%rd55923];
	}
	// end inline asm
	// begin inline asm
	{	
ld.global.cg.u64 %rd55927, [%rd55925];
	}
	// end inline asm
	// begin inline asm
	{	
ld.global.cg.u64 %rd55929, [%rd55927];
	}
	// end inline asm
	// begin inline asm
	{	
ld.global.cg.u64 %rd55931, [%rd55929];
	}
	// end inline asm
	// begin inline asm
	{	
ld.global.cg.u64 %rd55933, [%rd55931];
	}
	// end inline asm
	// begin inline asm
	{	
ld.global.cg.u64 %rd55935, [%rd55933];
	}
	// end inline asm
	// begin inline asm
	{	
ld.global.cg.u64 %rd55937, [%rd55935];
	}
	// end inline asm
	// begin inline asm
	{	
ld.global.cg.u64 %rd55939, [%rd55937];
	}
	// end inline asm
	// begin inline asm
	{	
ld.global.cg.u64 %rd55941, [%rd55939];
	}
	// end inline asm
	// begin inline asm
	{	
ld.global.cg.u64 %rd55943, [%rd55941];
	}
	// end inline asm
	// begin inline asm
	{	
ld.global.cg.u64 %rd55945, [%rd55943];
	}
	// end inline asm
	// begin inline asm
	{	
ld.global.cg.u64 %rd55947, [%rd55945];
	}
	// end inline asm
	// begin inline asm
	{	
ld.global.cg.u64 %rd55949, [%rd55947];
	}
	// end inline asm
	// begin inline asm
	{	
ld.global.cg.u64 %rd55951, [%rd55949];
	}
	// end inline asm
	// begin inline asm
	{	
ld.global.cg.u64 %rd55953, [%rd55951];
	}
	// end inline asm
	// begin inline asm
	{	
ld.global.cg.u64 %rd55955, [%rd55953];
	}
	// end inline asm
	// begin inline asm
	{	
ld.global.cg.u64 %rd55957, [%rd55955];
	}
	// end inline asm
	// begin inline asm
	{	
ld.global.cg.u64 %rd55959, [%rd55957];
	}
	// end inline asm
	// begin inline asm
	{	
ld.global.cg.u64 %rd55961, [%rd55959];
	}
	// end inline asm
	// begin inline asm
	{	
ld.global.cg.u64 %rd55963, [%rd55961];
	}
	// end inline asm
	// begin inline asm
	{	
ld.global.cg.u64 %rd55965, [%rd55963];
	}
	// end inline asm
	// begin inline asm
	{	
ld.global.cg.u64 %rd55967, [%rd55965];
	}
	// end inline asm
	// begin inline asm
	{	
ld.global.cg.u64 %rd55969, [%rd55967];
	}
	// end inline asm
	// begin inline asm
	{	
ld.global.cg.u64 %rd55971, [%rd55969];
	}
	// end inline asm
	// begin inline asm
	{	
ld.global.cg.u64 %rd55973, [%rd55971];
	}
	// end inline asm
	// begin inline asm
	{	
ld.global.cg.u64 %rd55975, [%rd55973];
	}
	// end inline asm
	// begin inline asm
	{	
ld.global.cg.u64 %rd55977, [%rd55975];
	}
	// end inline asm
	// begin inline asm
	{	
ld.global.cg.u64 %rd55979, [%rd55977];
	}
	// end inline asm
	// begin inline asm
	{	
ld.global.cg.u64 %rd55981, [%rd55979];
	}
	// end inline asm
	// begin inline asm
	{	
ld.global.cg.u64 %rd55983, [%rd55981];
	}
	// end inline asm
	// begin inline asm
	{	
ld.global.cg.u64 %rd55985, [%rd55983];
	}
	// end inline asm
	// begin inline asm
	{	
ld.global.cg.u64 %rd55987, [%rd55985];
	}
	// end inline asm
	// begin inline asm
	{	
ld.global.cg.u64 %rd55989, [%rd55987];
	}
	// end inline asm
	// begin inline asm
	{	
ld.global.cg.u64 %rd55991, [%rd55989];
	}
	// end inline asm
	// begin inline asm
	{	
ld.global.cg.u64 %rd55993, [%rd55991];
	}
	// end inline asm
	// begin inline asm
	{	
ld.global.cg.u64 %rd55995, [%rd55993];
	}
	// end inline asm
	// begin inline asm
	{	
ld.global.cg.u64 %rd55997, [%rd55995];
	}
	// end inline asm
	// begin inline asm
	{	
ld.global.cg.u64 %rd55999, [%rd55997];
	}
	// end inline asm
	// begin inline asm
	{	
ld.global.cg.u64 %rd56001, [%rd55999];
	}
	// end inline asm
	// begin inline asm
	{	
ld.global.cg.u64 %rd56003, [%rd56001];
	}
	// end inline asm
	// begin inline asm
	{	
ld.global.cg.u64 %rd56005, [%rd56003];
	}
	// end inline asm
	// begin inline asm
	{	
ld.global.cg.u64 %rd56007, [%rd56005];
	}
	// end inline asm
	// begin inline asm
	{	
ld.global.cg.u64 %rd56009, [%rd56007];
	}
	// end inline asm
	// begin inline asm
	{	
ld.global.cg.u64 %rd56011, [%rd56009];
	}
	// end inline asm
	// begin inline asm
	{	
ld.global.cg.u64 %rd56013, [%rd56011];
	}
	// end inline asm
	// begin inline asm
	{	
ld.global.cg.u64 %rd56015, [%rd56013];
	}
	// end inline asm
	// begin inline asm
	{	
ld.global.cg.u64 %rd56017, [%rd56015];
	}
	// end inline asm
	// begin inline asm
	{	
ld.global.cg.u64 %rd56019, [%rd56017];
	}
	// end inline asm
	// begin inline asm
	{	
ld.global.cg.u64 %rd56021, [%rd56019];
	}
	// end inline asm
	// begin inline asm
	{	
ld.global.cg.u64 %rd56023, [%rd56021];
	}
	// end inline asm
	// begin inline asm
	{	
ld.global.cg.u64 %rd56025, [%rd56023];
	}
	// end inline asm
	// begin inline asm
	{	
ld.global.cg.u64 %rd56027, [%rd56025];
	}
	// end inline asm
	// begin inline asm
	{	
ld.global.cg.u64 %rd56029, [%rd56027];
	}
	// end inline asm
	// begin inline asm
	{	
ld.global.cg.u64 %rd56031, [%rd56029];
	}
	// end inline asm
	// begin inline asm
	{	
ld.global.cg.u64 %rd56033, [%rd56031];
	}
	// end inline asm
	// begin inline asm
	{	
ld.global.cg.u64 %rd56035, [%rd56033];
	}
	// end inline asm
	// begin inline asm
	{	
ld.global.cg.u64 %rd56037, [%rd56035];
	}
	// end inline asm
	// begin inline asm
	{	
ld.global.cg.u64 %rd56039, [%rd56037];
	}
	// end inline asm
	// begin inline asm
	{	
ld.global.cg.u64 %rd56041, [%rd56039];
	}
	// end inline asm
	// begin inline asm
	{	
ld.global.cg.u64 %rd56043, [%rd56041];
	}
	// end inline asm
	// begin inline asm
	{	
ld.global.cg.u64 %rd56045, [%rd56043];
	}
	// end inline asm
	// begin inline asm
	{	
ld.global.cg.u64 %rd56047, [%rd56045];
	}
	// end inline asm
	// begin inline asm
	{	
ld.global.cg.u64 %rd56049, [%rd56047];
	}
	// end inline asm
	// begin inline asm
	{	
ld.global.cg.u64 %rd56051, [%rd56049];
	}
	// end inline asm
	// begin inline asm
	{	
ld.global.cg.u64 %rd56053, [%rd56051];
	}
	// end inline asm
	// begin inline asm
	{	
ld.global.cg.u64 %rd56055, [%rd56053];
	}
	// end inline asm
	// begin inline asm
	{	
ld.global.cg.u64 %rd56057, [%rd56055];
	}
	// end inline asm
	// begin inline asm
	{	
ld.global.cg.u64 %rd56059, [%rd56057];
	}
	// end inline asm
	// begin inline asm
	{	
ld.global.cg.u64 %rd56061, [%rd56059];
	}
	// end inline asm
	// begin inline asm
	{	
ld.global.cg.u64 %rd56063, [%rd56061];
	}
	// end inline asm
	// begin inline asm
	{	
ld.global.cg.u64 %rd56065, [%rd56063];
	}
	// end inline asm
	// begin inline asm
	{	
ld.global.cg.u64 %rd56067, [%rd56065];
	}
	// end inline asm
	// begin inline asm
	{	
ld.global.cg.u64 %rd56069, [%rd56067];
	}
	// end inline asm
	// begin inline asm
	{	
ld.global.cg.u64 %rd56071, [%rd56069];
	}
	// end inline asm
	// begin inline asm
	{	
ld.global.cg.u64 %rd56073, [%rd56071];
	}
	// end inline asm
	// begin inline asm
	{	
ld.global.cg.u64 %rd56075, [%rd56073];
	}
	// end inline asm
	// begin inline asm
	{	
ld.global.cg.u64 %rd56077, [%rd56075];
	}
	// end inline asm
	// begin inline asm
	{	
ld.global.cg.u64 %rd56079, [%rd56077];
	}
	// end inline asm
	// begin inline asm
	{	
ld.global.cg.u64 %rd56081, [%rd56079];
	}
	// end inline asm
	// begin inline asm
	{	
ld.global.cg.u64 %rd56083, [%rd56081];
	}
	// end inline asm
	// begin inline asm
	{	
ld.global.cg.u64 %rd56085, [%rd56083];
	}
	// end inline asm
	// begin inline asm
	{	
ld.global.cg.u64 %rd56087, [%rd56085];
	}
	// end inline asm
	// begin inline asm
	{	
ld.global.cg.u64 %rd56089, [%rd56087];
	}
	// end inline asm
	// begin inline asm
	{	
ld.global.cg.u64 %rd56091, [%rd56089];
	}
	// end inline asm
	// begin inline asm
	{	
ld.global.cg.u64 %rd56093, [%rd56091];
	}
	// end inline asm
	// begin inline asm
	{	
ld.global.cg.u64 %rd56095, [%rd56093];
	}
	// end inline asm
	// begin inline asm
	{	
ld.global.cg.u64 %rd56097, [%rd56095];
	}
	// end inline asm
	// begin inline asm
	{	
ld.global.cg.u64 %rd56099, [%rd56097];
	}
	// end inline asm
	// begin inline asm
	{	
ld.global.cg.u64 %rd56101, [%rd56099];
	}
	// end inline asm
	// begin inline asm
	{	
ld.global.cg.u64 %rd56103, [%rd56101];
	}
	// end inline asm
	// begin inline asm
	{	
ld.global.cg.u64 %rd56105, [%rd56103];
	}
	// end inline asm
	// begin inline asm
	{	
ld.global.cg.u64 %rd56107, [%rd56105];
	}
	// end inline asm
	// begin inline asm
	{	
ld.global.cg.u64 %rd56109, [%rd56107];
	}
	// end inline asm
	// begin inline asm
	{	
ld.global.cg.u64 %rd56111, [%rd56109];
	}
	// end inline asm
	// begin inline asm
	{	
ld.global.cg.u64 %rd56113, [%rd56111];
	}
	// end inline asm
	// begin inline asm
	{	
ld.global.cg.u64 %rd56115, [%rd56113];
	}
	// end inline asm
	// begin inline asm
	{	
ld.global.cg.u64 %rd56117, [%rd56115];
	}
	// end inline asm
	// begin inline asm
	{	
ld.global.cg.u64 %rd56119, [%rd56117];
	}
	// end inline asm
	// begin inline asm
	{	
ld.global.cg.u64 %rd56121, [%rd56119];
	}
	// end inline asm
	// begin inline asm
	{	
ld.global.cg.u64 %rd56123, [%rd56121];
	}
	// end inline asm
	// begin inline asm
	{	
ld.global.cg.u64 %rd56125, [%rd56123];
	}
	// end inline asm
	// begin inline asm
	{	
ld.global.cg.u64 %rd56127, [%rd56125];
	}
	// end inline asm
	// begin inline asm
	{	
ld.global.cg.u64 %rd56129, [%rd56127];
	}
	// end inline asm
	// begin inline asm
	{	
ld.global.cg.u64 %rd56131, [%rd56129];
	}
	// end inline asm
	// begin inline asm
	{	
ld.global.cg.u64 %rd56133, [%rd56131];
	}
	// end inline asm
	// begin inline asm
	{	
ld.global.cg.u64 %rd56135, [%rd56133];
	}
	// end inline asm
	// begin inline asm
	{	
ld.global.cg.u64 %rd56137, [%rd56135];
	}
	// end inline asm
	// begin inline asm
	{	
ld.global.cg.u64 %rd56139, [%rd56137];
	}
	// end inline asm
	// begin inline asm
	{	
ld.global.cg.u64 %rd56141, [%rd56139];
	}
	// end inline asm
	// begin inline asm
	{	
ld.global.cg.u64 %rd56143, [%rd56141];
	}
	// end inline asm
	// begin inline asm
	{	
ld.global.cg.u64 %rd56145, [%rd56143];
	}
	// end inline asm
	// begin inline asm
	{	
ld.global.cg.u64 %rd56147, [%rd56145];
	}
	// end inline asm
	// begin inline asm
	{	
ld.global.cg.u64 %rd56149, [%rd56147];
	}
	// end inline asm
	// begin inline asm
	{	
ld.global.cg.u64 %rd56151, [%rd56149];
	}
	// end inline asm
	// begin inline asm
	{	
ld.global.cg.u64 %rd56153, [%rd56151];
	}
	// end inline asm
	// begin inline asm
	{	
ld.global.cg.u64 %rd56155, [%rd56153];
	}
	// end inline asm
	// begin inline asm
	{	
ld.global.cg.u64 %rd56157, [%rd56155];
	}
	// end inline asm
	// begin inline asm
	{	
ld.global.cg.u64 %rd56159, [%rd56157];
	}
	// end inline asm
	// begin inline asm
	{	
ld.global.cg.u64 %rd56161, [%rd56159];
	}
	// end inline asm
	// begin inline asm
	{	
ld.global.cg.u64 %rd56163, [%rd56161];
	}
	// end inline asm
	// begin inline asm
	{	
ld.global.cg.u64 %rd56165, [%rd56163];
	}
	// end inline asm
	// begin inline asm
	{	
ld.global.cg.u64 %rd56167, [%rd56165];
	}
	// end inline asm
	// begin inline asm
	{	
ld.global.cg.u64 %rd56169, [%rd56167];
	}
	// end inline asm
	// begin inline asm
	{	
ld.global.cg.u64 %rd56171, [%rd56169];
	}
	// end inline asm
	// begin inline asm
	{	
ld.global.cg.u64 %rd56173, [%rd56171];
	}
	// end inline asm
	// begin inline asm
	{	
ld.global.cg.u64 %rd56175, [%rd56173];
	}
	// end inline asm
	// begin inline asm
	{	
ld.global.cg.u64 %rd56177, [%rd56175];
	}
	// end inline asm
	// begin inline asm
	{	
ld.global.cg.u64 %rd56179, [%rd56177];
	}
	// end inline asm
	// begin inline asm
	{	
ld.global.cg.u64 %rd56181, [%rd56179];
	}
	// end inline asm
	// begin inline asm
	{	
ld.global.cg.u64 %rd56183, [%rd56181];
	}
	// end inline asm
	// begin inline asm
	{	
ld.global.cg.u64 %rd56185, [%rd56183];
	}
	// end inline asm
	// begin inline asm
	{	
ld.global.cg.u64 %rd56187, [%rd56185];
	}
	// end inline asm
	// begin inline asm
	{	
ld.global.cg.u64 %rd56189, [%rd56187];
	}
	// end inline asm
	// begin inline asm
	{	
ld.global.cg.u64 %rd56191, [%rd56189];
	}
	// end inline asm
	// begin inline asm
	{	
ld.global.cg.u64 %rd56193, [%rd56191];
	}
	// end inline asm
	// begin inline asm
	{	
ld.global.cg.u64 %rd56195, [%rd56193];
	}
	// end inline asm
	// begin inline asm
	{	
ld.global.cg.u64 %rd56197, [%rd56195];
	}
	// end inline asm
	// begin inline asm
	{	
ld.global.cg.u64 %rd56199, [%rd56197];
	}
	// end inline asm
	// begin inline asm
	{	
ld.global.cg.u64 %rd56201, [%rd56199];
	}
	// end inline asm
	// begin inline asm
	{	
ld.global.cg.u64 %rd56203, [%rd56201];
	}
	// end inline asm
	// begin inline asm
	{	
ld.global.cg.u64 %rd56205, [%rd56203];
	}
	// end inline asm
	// begin inline asm
	{	
ld.global.cg.u64 %rd56207, [%rd56205];
	}
	// end inline asm
	// begin inline asm
	{	
ld.global.cg.u64 %rd56209, [%rd56207];
	}
	// end inline asm
	// begin inline asm
	{	
ld.global.cg.u64 %rd56211, [%rd56209];
	}
	// end inline asm
	// begin inline asm
	{	
ld.global.cg.u64 %rd56213, [%rd56211];
	}
	// end inline asm
	// begin inline asm
	{	
ld.global.cg.u64 %rd56215, [%rd56213];
	}
	// end inline asm
	// begin inline asm
	{	
ld.global.cg.u64 %rd56217, [%rd56215];
	}
	// end inline asm
	// begin inline asm
	{	
ld.global.cg.u64 %rd56219, [%rd56217];
	}
	// end inline asm
	// begin inline asm
	{	
ld.global.cg.u64 %rd56221, [%rd56219];
	}
	// end inline asm
	// begin inline asm
	{	
ld.global.cg.u64 %rd56223, [%rd56221];
	}
	// end inline asm
	// begin inline asm
	{	
ld.global.cg.u64 %rd56225, [%rd56223];
	}
	// end inline asm
	// begin inline asm
	{	
ld.global.cg.u64 %rd56227, [%rd56225];
	}
	// end inline asm
	// begin inline asm
	{	
ld.global.cg.u64 %rd56229, [%rd56227];
	}
	// end inline asm
	// begin inline asm
	{	
ld.global.cg.u64 %rd56231, [%rd56229];
	}
	// end inline asm
	// begin inline asm
	{	
ld.global.cg.u64 %rd56233, [%rd56231];
	}
	// end inline asm
	// begin inline asm
	{	
ld.global.cg.u64 %rd56235, [%rd56233];
	}
	// end inline asm
	// begin inline asm
	{	
ld.global.cg.u64 %rd56237, [%rd56235];
	}
	// end inline asm
	// begin inline asm
	{	
ld.global.cg.u64 %rd56239, [%rd56237];
	}
	// end inline asm
	// begin inline asm
	{	
ld.global.cg.u64 %rd56241, [%rd56239];
	}
	// end inline asm
	// begin inline asm
	{	
ld.global.cg.u64 %rd56243, [%rd56241];
	}
	// end inline asm
	// begin inline asm
	{	
ld.global.cg.u64 %rd56245, [%rd56243];
	}
	// end inline asm
	// begin inline asm
	{	
ld.global.cg.u64 %rd56247, [%rd56245];
	}
	// end inline asm
	// begin inline asm
	{	
ld.global.cg.u64 %rd56249, [%rd56247];
	}
	// end inline asm
	// begin inline asm
	{	
ld.global.cg.u64 %rd56251, [%rd56249];
	}
	// end inline asm
	// begin inline asm
	{	
ld.global.cg.u64 %rd56253, [%rd56251];
	}
	// end inline asm
	// begin inline asm
	{	
ld.global.cg.u64 %rd56255, [%rd56253];
	}
	// end inline asm
	// begin inline asm
	{	
ld.global.cg.u64 %rd56257, [%rd56255];
	}
	// end inline asm
	// begin inline asm
	{	
ld.global.cg.u64 %rd56259, [%rd56257];
	}
	// end inline asm
	// begin inline asm
	{	
ld.global.cg.u64 %rd56261, [%rd56259];
	}
	// end inline asm
	// begin inline asm
	{	
ld.global.cg.u64 %rd56263, [%rd56261];
	}
	// end inline asm
	// begin inline asm
	{	
ld.global.cg.u64 %rd56265, [%rd56263];
	}
	// end inline asm
	// begin inline asm
	{	
ld.global.cg.u64 %rd56267, [%rd56265];
	}
	// end inline asm
	// begin inline asm
	{	
ld.global.cg.u64 %rd56269, [%rd56267];
	}
	// end inline asm
	// begin inline asm
	{	
ld.global.cg.u64 %rd56271, [%rd56269];
	}
	// end inline asm
	// begin inline asm
	{	
ld.global.cg.u64 %rd56273, [%rd56271];
	}
	// end inline asm
	// begin inline asm
	{	
ld.global.cg.u64 %rd56275, [%rd56273];
	}
	// end inline asm
	// begin inline asm
	{	
ld.global.cg.u64 %rd56277, [%rd56275];
	}
	// end inline asm
	// begin inline asm
	{	
ld.global.cg.u64 %rd56279, [%rd56277];
	}
	// end inline asm
	// begin inline asm
	{	
ld.global.cg.u64 %rd56281, [%rd56279];
	}
	// end inline asm
	// begin inline asm
	{	
ld.global.cg.u64 %rd56283, [%rd56281];
	}
	// end inline asm
	// begin inline asm
	{	
ld.global.cg.u64 %rd56285, [%rd56283];
	}
	// end inline asm
	// begin inline asm
	{	
ld.global.cg.u64 %rd56287, [%rd56285];
	}
	// end inline asm
	// begin inline asm
	{	
ld.global.cg.u64 %rd56289, [%rd56287];
	}
	// end inline asm
	// begin inline asm
	{	
ld.global.cg.u64 %rd56291, [%rd56289];
	}
	// end inline asm
	// begin inline asm
	{	
ld.global.cg.u64 %rd56293, [%rd56291];
	}
	// end inline asm
	// begin inline asm
	{	
ld.global.cg.u64 %rd56295, [%rd56293];
	}
	// end inline asm
	// begin inline asm
	{	
ld.global.cg.u64 %rd56297, [%rd56295];
	}
	// end inline asm
	// begin inline asm
	{	
ld.global.cg.u64 %rd56299, [%rd56297];
	}
	// end inline asm
	// begin inline asm
	{	
ld.global.cg.u64 %rd56301, [%rd56299];
	}
	// end inline asm
	// begin inline asm
	{	
ld.global.cg.u64 %rd56303, [%rd56301];
	}
	// end inline asm
	// begin inline asm
	{	
ld.global.cg.u64 %rd56305, [%rd56303];
	}
	// end inline asm
	// begin inline asm
	{	
ld.global.cg.u64 %rd56307, [%rd56305];
	}
	// end inline asm
	// begin inline asm
	{	
ld.global.cg.u64 %rd56309, [%rd56307];
	}
	// end inline asm
	// begin inline asm
	{	
ld.global.cg.u64 %rd56311, [%rd56309];
	}
	// end inline asm
	// begin inline asm
	{	
ld.global.cg.u64 %rd56313, [%rd56311];
	}
	// end inline asm
	// begin inline asm
	{	
ld.global.cg.u64 %rd56315, [%rd56313];
	}
	// end inline asm
	// begin inline asm
	{	
ld.global.cg.u64 %rd56317, [%rd56315];
	}
	// end inline asm
	// begin inline asm
	{	
ld.global.cg.u64 %rd56319, [%rd56317];
	}
	// end inline asm
	// begin inline asm
	{	
ld.global.cg.u64 %rd56321, [%rd56319];
	}
	// end inline asm
	// begin inline asm
	{	
ld.global.cg.u64 %rd56323, [%rd56321];
	}
	// end inline asm
	// begin inline asm
	{	
ld.global.cg.u64 %rd56325, [%rd56323];
	}
	// end inline asm
	// begin inline asm
	{	
ld.global.cg.u64 %rd56327, [%rd56325];
	}
	// end inline asm
	// begin inline asm
	{	
ld.global.cg.u64 %rd56329, [%rd56327];
	}
	// end inline asm
	// begin inline asm
	{	
ld.global.cg.u64 %rd56331, [%rd56329];
	}
	// end inline asm
	// begin inline asm
	{	
ld.global.cg.u64 %rd56333, [%rd56331];
	}
	// end inline asm
	// begin inline asm
	{	
ld.global.cg.u64 %rd56335, [%rd56333];
	}
	// end inline asm
	// begin inline asm
	{	
ld.global.cg.u64 %rd56337, [%rd56335];
	}
	// end inline asm
	// begin inline asm
	{	
ld.global.cg.u64 %rd56339, [%rd56337];
	}
	// end inline asm
	// begin inline asm
	{	
ld.global.cg.u64 %rd56341, [%rd56339];
	}
	// end inline asm
	// begin inline asm
	{	
ld.global.cg.u64 %rd56343, [%rd56341];
	}
	// end inline asm
	// begin inline asm
	{	
ld.global.cg.u64 %rd56345, [%rd56343];
	}
	// end inline asm
	// begin inline asm
	{	
ld.global.cg.u64 %rd56347, [%rd56345];
	}
	// end inline asm
	// begin inline asm
	{	
ld.global.cg.u64 %rd56349, [%rd56347];
	}
	// end inline asm
	// begin inline asm
	{	
ld.global.cg.u64 %rd56351, [%rd56349];
	}
	// end inline asm
	// begin inline asm
	{	
ld.global.cg.u64 %rd56353, [%rd56351];
	}
	// end inline asm
	// begin inline asm
	{	
ld.global.cg.u64 %rd56355, [%rd56353];
	}
	// end inline asm
	// begin inline asm
	{	
ld.global.cg.u64 %rd56357, [%rd56355];
	}
	// end inline asm
	// begin inline asm
	{	
ld.global.cg.u64 %rd56359, [%rd56357];
	}
	// end inline asm
	// begin inline asm
	{	
ld.global.cg.u64 %rd56361, [%rd56359];
	}
	// end inline asm
	// begin inline asm
	{	
ld.global.cg.u64 %rd56363, [%rd56361];
	}
	// end inline asm
	// begin inline asm
	{	
ld.global.cg.u64 %rd56365, [%rd56363];
	}
	// end inline asm
	// begin inline asm
	{	
ld.global.cg.u64 %rd56367, [%rd56365];
	}
	// end inline asm
	// begin inline asm
	{	
ld.global.cg.u64 %rd56369, [%rd56367];
	}
	// end inline asm
	// begin inline asm
	{	
ld.global.cg.u64 %rd56371, [%rd56369];
	}
	// end inline asm
	// begin inline asm
	{	
ld.global.cg.u64 %rd56373, [%rd56371];
	}
	// end inline asm
	// begin inline asm
	{	
ld.global.cg.u64 %rd56375, [%rd56373];
	}
	// end inline asm
	// begin inline asm
	{	
ld.global.cg.u64 %rd56377, [%rd56375];
	}
	// end inline asm
	// begin inline asm
	{	
ld.global.cg.u64 %rd56379, [%rd56377];
	}
	// end inline asm
	// begin inline asm
	{	
ld.global.cg.u64 %rd56381, [%rd56379];
	}
	// end inline asm
	// begin inline asm
	{	
ld.global.cg.u64 %rd56383, [%rd56381];
	}
	// end inline asm
	// begin inline asm
	{	
ld.global.cg.u64 %rd56385, [%rd56383];
	}
	// end inline asm
	// begin inline asm
	{	
ld.global.cg.u64 %rd56387, [%rd56385];
	}
	// end inline asm
	// begin inline asm
	{	
ld.global.cg.u64 %rd56389, [%rd56387];
	}
	// end inline asm
	// begin inline asm
	{	
ld.global.cg.u64 %rd56391, [%rd56389];
	}
	// end inline asm
	// begin inline asm
	{	
ld.global.cg.u64 %rd56393, [%rd56391];
	}
	// end inline asm
	// begin inline asm
	{	
ld.global.cg.u64 %rd56395, [%rd56393];
	}
	// end inline asm
	// begin inline asm
	{	
ld.global.cg.u64 %rd56397, [%rd56395];
	}
	// end inline asm
	// begin inline asm
	{	
ld.global.cg.u64 %rd56399, [%rd56397];
	}
	// end inline asm
	// begin inline asm
	{	
ld.global.cg.u64 %rd56401, [%rd56399];
	}
	// end inline asm
	// begin inline asm
	{	
ld.global.cg.u64 %rd56403, [%rd56401];
	}
	// end inline asm
	// begin inline asm
	{	
ld.global.cg.u64 %rd56405, [%rd56403];
	}
	// end inline asm
	// begin inline asm
	{	
ld.global.cg.u64 %rd56407, [%rd56405];
	}
	// end inline asm
	// begin inline asm
	{	
ld.global.cg.u64 %rd56409, [%rd56407];
	}
	// end inline asm
	// begin inline asm
	{	
ld.global.cg.u64 %rd56411, [%rd56409];
	}
	// end inline asm
	// begin inline asm
	{	
ld.global.cg.u64 %rd56413, [%rd56411];
	}
	// end inline asm
	// begin inline asm
	{	
ld.global.cg.u64 %rd56415, [%rd56413];
	}
	// end inline asm
	// begin inline asm
	{	
ld.global.cg.u64 %rd56417, [%rd56415];
	}
	// end inline asm
	// begin inline asm
	{	
ld.global.cg.u64 %rd56419, [%rd56417];
	}
	// end inline asm
	// begin inline asm
	{	
ld.global.cg.u64 %rd56421, [%rd56419];
	}
	// end inline asm
	// begin inline asm
	{	
ld.global.cg.u64 %rd56423, [%rd56421];
	}
	// end inline asm
	// begin inline asm
	{	
ld.global.cg.u64 %rd56425, [%rd56423];
	}
	// end inline asm
	// begin inline asm
	{	
ld.global.cg.u64 %rd56427, [%rd56425];
	}
	// end inline asm
	// begin inline asm
	{	
ld.global.cg.u64 %rd56429, [%rd56427];
	}
	// end inline asm
	// begin inline asm
	{	
ld.global.cg.u64 %rd56431, [%rd56429];
	}
	// end inline asm
	// begin inline asm
	{	
ld.global.cg.u64 %rd56433, [%rd56431];
	}
	// end inline asm
	// begin inline asm
	{	
ld.global.cg.u64 %rd56435, [%rd56433];
	}
	// end inline asm
	// begin inline asm
	{	
ld.global.cg.u64 %rd56437, [%rd56435];
	}
	// end inline asm
	// begin inline asm
	{	
ld.global.cg.u64 %rd56439, [%rd56437];
	}
	// end inline asm
	// begin inline asm
	{	
ld.global.cg.u64 %rd56441, [%rd56439];
	}
	// end inline asm
	// begin inline asm
	{	
ld.global.cg.u64 %rd56443, [%rd56441];
	}
	// end inline asm
	// begin inline asm
	{	
ld.global.cg.u64 %rd56445, [%rd56443];
	}
	// end inline asm
	// begin inline asm
	{	
ld.global.cg.u64 %rd56447, [%rd56445];
	}
	// end inline asm
	// begin inline asm
	{	
ld.global.cg.u64 %rd56449, [%rd56447];
	}
	// end inline asm
	// begin inline asm
	{	
ld.global.cg.u64 %rd56451, [%rd56449];
	}
	// end inline asm
	// begin inline asm
	{	
ld.global.cg.u64 %rd56453, [%rd56451];
	}
	// end inline asm
	// begin inline asm
	{	
ld.global.cg.u64 %rd56455, [%rd56453];
	}
	// end inline asm
	// begin inline asm
	{	
ld.global.cg.u64 %rd56457, [%rd56455];
	}
	// end inline asm
	// begin inline asm
	{	
ld.global.cg.u64 %rd56459, [%rd56457];
	}
	// end inline asm
	// begin inline asm
	{	
ld.global.cg.u64 %rd56461, [%rd56459];
	}
	// end inline asm
	// begin inline asm
	{	
ld.global.cg.u64 %rd56463, [%rd56461];
	}
	// end inline asm
	// begin inline asm
	{	
ld.global.cg.u64 %rd56465, [%rd56463];
	}
	// end inline asm
	// begin inline asm
	{	
ld.global.cg.u64 %rd56467, [%rd56465];
	}
	// end inline asm
	// begin inline asm
	{	
ld.global.cg.u64 %rd56469, [%rd56467];
	}
	// end inline asm
	// begin inline asm
	{	
ld.global.cg.u64 %rd56471, [%rd56469];
	}
	// end inline asm
	// begin inline asm
	{	
ld.global.cg.u64 %rd56473, [%rd56471];
	}
	// end inline asm
	// begin inline asm
	{	
ld.global.cg.u64 %rd56475, [%rd56473];
	}
	// end inline asm
	// begin inline asm
	{	
ld.global.cg.u64 %rd56477, [%rd56475];
	}
	// end inline asm
	// begin inline asm
	{	
ld.global.cg.u64 %rd56479, [%rd56477];
	}
	// end inline asm
	// begin inline asm
	{	
ld.global.cg.u64 %rd56481, [%rd56479];
	}
	// end inline asm
	// begin inline asm
	{	
ld.global.cg.u64 %rd56483, [%rd56481];
	}
	// end inline asm
	// begin inline asm
	{	
ld.global.cg.u64 %rd56485, [%rd56483];
	}
	// end inline asm
	// begin inline asm
	{	
ld.global.cg.u64 %rd56487, [%rd56485];
	}
	// end inline asm
	// begin inline asm
	{	
ld.global.cg.u64 %rd56489, [%rd56487];
	}
	// end inline asm
	// begin inline asm
	{	
ld.global.cg.u64 %rd56491, [%rd56489];
	}
	// end inline asm
	// begin inline asm
	{	
ld.global.cg.u64 %rd56493, [%rd56491];
	}
	// end inline asm
	// begin inline asm
	{	
ld.global.cg.u64 %rd56495, [%rd56493];
	}
	// end inline asm
	// begin inline asm
	{	
ld.global.cg.u64 %rd56497, [%rd56495];
	}
	// end inline asm
	// begin inline asm
	{	
ld.global.cg.u64 %rd56499, [%rd56497];
	}
	// end inline asm
	// begin inline asm
	{	
ld.global.cg.u64 %rd56501, [%rd56499];
	}
	// end inline asm
	// begin inline asm
	{	
ld.global.cg.u64 %rd56503, [%rd56501];
	}
	// end inline asm
	// begin inline asm
	{	
ld.global.cg.u64 %rd56505, [%rd56503];
	}
	// end inline asm
	// begin inline asm
	{	
ld.global.cg.u64 %rd56507, [%rd56505];
	}
	// end inline asm
	// begin inline asm
	{	
ld.global.cg.u64 %rd56509, [%rd56507];
	}
	// end inline asm
	// begin inline asm
	{	
ld.global.cg.u64 %rd56511, [%rd56509];
	}
	// end inline asm
	// begin inline asm
	{	
ld.global.cg.u64 %rd56513, [%rd56511];
	}
	// end inline asm
	// begin inline asm
	{	
ld.global.cg.u64 %rd56515, [%rd56513];
	}
	// end inline asm
	// begin inline asm
	{	
ld.global.cg.u64 %rd56517, [%rd56515];
	}
	// end inline asm
	// begin inline asm
	{	
ld.global.cg.u64 %rd56519, [%rd56517];
	}
	// end inline asm
	// begin inline asm
	{	
ld.global.cg.u64 %rd56521, [%rd56519];
	}
	// end inline asm
	// begin inline asm
	{	
ld.global.cg.u64 %rd56523, [%rd56521];
	}
	// end inline asm
	// begin inline asm
	{	
ld.global.cg.u64 %rd56525, [%rd56523];
	}
	// end inline asm
	// begin inline asm
	{	
ld.global.cg.u64 %rd56527, [%rd56525];
	}
	// end inline asm
	// begin inline asm
	{	
ld.global.cg.u64 %rd56529, [%rd56527];
	}
	// end inline asm
	// begin inline asm
	{	
ld.global.cg.u64 %rd56531, [%rd56529];
	}
	// end inline asm
	// begin inline asm
	{	
ld.global.cg.u64 %rd56533, [%rd56531];
	}
	// end inline asm
	// begin inline asm
	{	
ld.global.cg.u64 %rd56535, [%rd56533];
	}
	// end inline asm
	// begin inline asm
	{	
ld.global.cg.u64 %rd56537, [%rd56535];
	}
	// end inline asm
	// begin inline asm
	{	
ld.global.cg.u64 %rd56539, [%rd56537];
	}
	// end inline asm
	// begin inline asm
	{	
ld.global.cg.u64 %rd56541, [%rd56539];
	}
	// end inline asm
	// begin inline asm
	{	
ld.global.cg.u64 %rd56543, [%rd56541];
	}
	// end inline asm
	// begin inline asm
	{	
ld.global.cg.u64 %rd56545, [%rd56543];
	}
	// end inline asm
	// begin inline asm
	{	
ld.global.cg.u64 %rd56547, [%rd56545];
	}
	// end inline asm
	// begin inline asm
	{	
ld.global.cg.u64 %rd56549, [%rd56547];
	}
	// end inline asm
	// begin inline asm
	{	
ld.global.cg.u64 %rd56551, [%rd56549];
	}
	// end inline asm
	// begin inline asm
	{	
ld.global.cg.u64 %rd56553, [%rd56551];
	}
	// end inline asm
	// begin inline asm
	{	
ld.global.cg.u64 %rd56555, [%rd56553];
	}
	// end inline asm
	// begin inline asm
	{	
ld.global.cg.u64 %rd56557, [%rd56555];
	}
	// end inline asm
	// begin inline asm
	{	
ld.global.cg.u64 %rd56559, [%rd56557];
	}
	// end inline asm
	// begin inline asm
	{	
ld.global.cg.u64 %rd56561, [%rd56559];
	}
	// end inline asm
	// begin inline asm
	{	
ld.global.cg.u64 %rd56563, [%rd56561];
	}
	// end inline asm
	// begin inline asm
	{	
ld.global.cg.u64 %rd56565, [%rd56563];
	}
	// end inline asm
	// begin inline asm
	{	
ld.global.cg.u64 %rd56567, [%rd56565];
	}
	// end inline asm
	// begin inline asm
	{	
ld.global.cg.u64 %rd56569, [%rd56567];
	}
	// end inline asm
	// begin inline asm
	{	
ld.global.cg.u64 %rd56571, [%rd56569];
	}
	// end inline asm
	// begin inline asm
	{	
ld.global.cg.u64 %rd56573, [%rd56571];
	}
	// end inline asm
	// begin inline asm
	{	
ld.global.cg.u64 %rd56575, [%rd56573];
	}
	// end inline asm
	// begin inline asm
	{	
ld.global.cg.u64 %rd56577, [%rd56575];
	}
	// end inline asm
	// begin inline asm
	{	
ld.global.cg.u64 %rd56579, [%rd56577];
	}
	// end inline asm
	// begin inline asm
	{	
ld.global.cg.u64 %rd56581, [%rd56579];
	}
	// end inline asm
	// begin inline asm
	{	
ld.global.cg.u64 %rd56583, [%rd56581];
	}
	// end inline asm
	// begin inline asm
	{	
ld.global.cg.u64 %rd56585, [%rd56583];
	}
	// end inline asm
	// begin inline asm
	{	
ld.global.cg.u64 %rd56587, [%rd56585];
	}
	// end inline asm
	// begin inline asm
	{	
ld.global.cg.u64 %rd56589, [%rd56587];
	}
	// end inline asm
	// begin inline asm
	{	
ld.global.cg.u64 %rd56591, [%rd56589];
	}
	// end inline asm
	// begin inline asm
	{	
ld.global.cg.u64 %rd56593, [%rd56591];
	}
	// end inline asm
	// begin inline asm
	{	
ld.global.cg.u64 %rd56595, [%rd56593];
	}
	// end inline asm
	// begin inline asm
	{	
ld.global.cg.u64 %rd56597, [%rd56595];
	}
	// end inline asm
	// begin inline asm
	{	
ld.global.cg.u64 %rd56599, [%rd56597];
	}
	// end inline asm
	// begin inline asm
	{	
ld.global.cg.u64 %rd56601, [%rd56599];
	}
	// end inline asm
	// begin inline asm
	{	
ld.global.cg.u64 %rd56603, [%rd56601];
	}
	// end inline asm
	// begin inline asm
	{	
ld.global.cg.u64 %rd56605, [%rd56603];
	}
	// end inline asm
	// begin inline asm
	{	
ld.global.cg.u64 %rd56607, [%rd56605];
	}
	// end inline asm
	// begin inline asm
	{	
ld.global.cg.u64 %rd56609, [%rd56607];
	}
	// end inline asm
	// begin inline asm
	{	
ld.global.cg.u64 %rd56611, [%rd56609];
	}
	// end inline asm
	// begin inline asm
	{	
ld.global.cg.u64 %rd56613, [%rd56611];
	}
	// end inline asm
	// begin inline asm
	{	
ld.global.cg.u64 %rd56615, [%rd56613];
	}
	// end inline asm
	// begin inline asm
	{	
ld.global.cg.u64 %rd56617, [%rd56615];
	}
	// end inline asm
	// begin inline asm
	{	
ld.global.cg.u64 %rd56619, [%rd56617];
	}
	// end inline asm
	// begin inline asm
	{	
ld.global.cg.u64 %rd56621, [%rd56619];
	}
	// end inline asm
	// begin inline asm
	{	
ld.global.cg.u64 %rd56623, [%rd56621];
	}
	// end inline asm
	// begin inline asm
	{	
ld.global.cg.u64 %rd56625, [%rd56623];
	}
	// end inline asm
	// begin inline asm
	{	
ld.global.cg.u64 %rd56627, [%rd56625];
	}
	// end inline asm
	// begin inline asm
	{	
ld.global.cg.u64 %rd56629, [%rd56627];
	}
	// end inline asm
	// begin inline asm
	{	
ld.global.cg.u64 %rd56631, [%rd56629];
	}
	// end inline asm
	// begin inline asm
	{	
ld.global.cg.u64 %rd56633, [%rd56631];
	}
	// end inline asm
	// begin inline asm
	{	
ld.global.cg.u64 %rd56635, [%rd56633];
	}
	// end inline asm
	// begin inline asm
	{	
ld.global.cg.u64 %rd56637, [%rd56635];
	}
	// end inline asm
	// begin inline asm
	{	
ld.global.cg.u64 %rd56639, [%rd56637];
	}
	// end inline asm
	// begin inline asm
	{	
ld.global.cg.u64 %rd56641, [%rd56639];
	}
	// end inline asm
	// begin inline asm
	{	
ld.global.cg.u64 %rd56643, [%rd56641];
	}
	// end inline asm
	// begin inline asm
	{	
ld.global.cg.u64 %rd56645, [%rd56643];
	}
	// end inline asm
	// begin inline asm
	{	
ld.global.cg.u64 %rd56647, [%rd56645];
	}
	// end inline asm
	// begin inline asm
	{	
ld.global.cg.u64 %rd56649, [%rd56647];
	}
	// end inline asm
	// begin inline asm
	{	
ld.global.cg.u64 %rd56651, [%rd56649];
	}
	// end inline asm
	// begin inline asm
	{	
ld.global.cg.u64 %rd56653, [%rd56651];
	}
	// end inline asm
	// begin inline asm
	{	
ld.global.cg.u64 %rd56655, [%rd56653];
	}
	// end inline asm
	// begin inline asm
	{	
ld.global.cg.u64 %rd56657, [%rd56655];
	}
	// end inline asm
	// begin inline asm
	{	
ld.global.cg.u64 %rd56659, [%rd56657];
	}
	// end inline asm
	// begin inline asm
	{	
ld.global.cg.u64 %rd56661, [%rd56659];
	}
	// end inline asm
	// begin inline asm
	{	
ld.global.cg.u64 %rd56663, [%rd56661];
	}
	// end inline asm
	// begin inline asm
	{	
ld.global.cg.u64 %rd56665, [%rd56663];
	}
	// end inline asm
	// begin inline asm
	{	
ld.global.cg.u64 %rd56667, [%rd56665];
	}
	// end inline asm
	// begin inline asm
	{	
ld.global.cg.u64 %rd56669, [%rd56667];
	}
	// end inline asm
	// begin inline asm
	{	
ld.global.cg.u64 %rd56671, [%rd56669];
	}
	// end inline asm
	// begin inline asm
	{	
ld.global.cg.u64 %rd56673, [%rd56671];
	}
	// end inline asm
	// begin inline asm
	{	
ld.global.cg.u64 %rd56675, [%rd56673];
	}
	// end inline asm
	// begin inline asm
	{	
ld.global.cg.u64 %rd56677, [%rd56675];
	}
	// end inline asm
	// begin inline asm
	{	
ld.global.cg.u64 %rd56679, [%rd56677];
	}
	// end inline asm
	// begin inline asm
	{	
ld.global.cg.u64 %rd56681, [%rd56679];
	}
	// end inline asm
	// begin inline asm
	{	
ld.global.cg.u64 %rd56683, [%rd56681];
	}
	// end inline asm
	// begin inline asm
	{	
ld.global.cg.u64 %rd56685, [%rd56683];
	}
	// end inline asm
	// begin inline asm
	{	
ld.global.cg.u64 %rd56687, [%rd56685];
	}
	// end inline asm
	// begin inline asm
	{	
ld.global.cg.u64 %rd56689, [%rd56687];
	}
	// end inline asm
	// begin inline asm
	{	
ld.global.cg.u64 %rd56691, [%rd56689];
	}
	// end inline asm
	// begin inline asm
	{	
ld.global.cg.u64 %rd56693, [%rd56691];
	}
	// end inline asm
	// begin inline asm
	{	
ld.global.cg.u64 %rd56695, [%rd56693];
	}
	// end inline asm
	// begin inline asm
	{	
ld.global.cg.u64 %rd56697, [%rd56695];
	}
	// end inline asm
	// begin inline asm
	{	
ld.global.cg.u64 %rd56699, [%rd56697];
	}
	// end inline asm
	// begin inline asm
	{	
ld.global.cg.u64 %rd56701, [%rd56699];
	}
	// end inline asm
	// begin inline asm
	{	
ld.global.cg.u64 %rd56703, [%rd56701];
	}
	// end inline asm
	// begin inline asm
	{	
ld.global.cg.u64 %rd56705, [%rd56703];
	}
	// end inline asm
	// begin inline asm
	{	
ld.global.cg.u64 %rd56707, [%rd56705];
	}
	// end inline asm
	// begin inline asm
	{	
ld.global.cg.u64 %rd56709, [%rd56707];
	}
	// end inline asm
	// begin inline asm
	{	
ld.global.cg.u64 %rd56711, [%rd56709];
	}
	// end inline asm
	// begin inline asm
	{	
ld.global.cg.u64 %rd56713, [%rd56711];
	}
	// end inline asm
	// begin inline asm
	{	
ld.global.cg.u64 %rd56715, [%rd56713];
	}
	// end inline asm
	// begin inline asm
	{	
ld.global.cg.u64 %rd56717, [%rd56715];
	}
	// end inline asm
	// begin inline asm
	{	
ld.global.cg.u64 %rd56719, [%rd56717];
	}
	// end inline asm
	// begin inline asm
	{	
ld.global.cg.u64 %rd56721, [%rd56719];
	}
	// end inline asm
	// begin inline asm
	{	
ld.global.cg.u64 %rd56723, [%rd56721];
	}
	// end inline asm
	// begin inline asm
	{	
ld.global.cg.u64 %rd56725, [%rd56723];
	}
	// end inline asm
	// begin inline asm
	{	
ld.global.cg.u64 %rd56727, [%rd56725];
	}
	// end inline asm
	// begin inline asm
	{	
ld.global.cg.u64 %rd56729, [%rd56727];
	}
	// end inline asm
	// begin inline asm
	{	
ld.global.cg.u64 %rd56731, [%rd56729];
	}
	// end inline asm
	// begin inline asm
	{	
ld.global.cg.u64 %rd56733, [%rd56731];
	}
	// end inline asm
	// begin inline asm
	{	
ld.global.cg.u64 %rd56735, [%rd56733];
	}
	// end inline asm
	// begin inline asm
	{	
ld.global.cg.u64 %rd56737, [%rd56735];
	}
	// end inline asm
	// begin inline asm
	{	
ld.global.cg.u64 %rd56739, [%rd56737];
	}
	// end inline asm
	// begin inline asm
	{	
ld.global.cg.u64 %rd56741, [%rd56739];
	}
	// end inline asm
	// begin inline asm
	{	
ld.global.cg.u64 %rd56743, [%rd56741];
	}
	// end inline asm
	// begin inline asm
	{	
ld.global.cg.u64 %rd56745, [%rd56743];
	}
	// end inline asm
	// begin inline asm
	{	
ld.global.cg.u64 %rd56747, [%rd56745];
	}
	// end inline asm
	// begin inline asm
	{	
ld.global.cg.u64 %rd56749, [%rd56747];
	}
	// end inline asm
	// begin inline asm
	{	
ld.global.cg.u64 %rd56751, [%rd56749];
	}
	// end inline asm
	// begin inline asm
	{	
ld.global.cg.u64 %rd56753, [%rd56751];
	}
	// end inline asm
	// begin inline asm
	{	
ld.global.cg.u64 %rd56755, [%rd56753];
	}
	// end inline asm
	// begin inline asm
	{	
ld.global.cg.u64 %rd56757, [%rd56755];
	}
	// end inline asm
	// begin inline asm
	{	
ld.global.cg.u64 %rd56759, [%rd56757];
	}
	// end inline asm
	// begin inline asm
	{	
ld.global.cg.u64 %rd56761, [%rd56759];
	}
	// end inline asm
	// begin inline asm
	{	
ld.global.cg.u64 %rd56763, [%rd56761];
	}
	// end inline asm
	// begin inline asm
	{	
ld.global.cg.u64 %rd56765, [%rd56763];
	}
	// end inline asm
	// begin inline asm
	{	
ld.global.cg.u64 %rd56767, [%rd56765];
	}
	// end inline asm
	// begin inline asm
	{	
ld.global.cg.u64 %rd56769, [%rd56767];
	}
	// end inline asm
	// begin inline asm
	{	
ld.global.cg.u64 %rd56771, [%rd56769];
	}
	// end inline asm
	// begin inline asm
	{	
ld.global.cg.u64 %rd56773, [%rd56771];
	}
	// end inline asm
	// begin inline asm
	{	
ld.global.cg.u64 %rd56775, [%rd56773];
	}
	// end inline asm
	// begin inline asm
	{	
ld.global.cg.u64 %rd56777, [%rd56775];
	}
	// end inline asm
	// begin inline asm
	{	
ld.global.cg.u64 %rd56779, [%rd56777];
	}
	// end inline asm
	// begin inline asm
	{	
ld.global.cg.u64 %rd56781, [%rd56779];
	}
	// end inline asm
	// begin inline asm
	{	
ld.global.cg.u64 %rd56783, [%rd56781];
	}
	// end inline asm
	// begin inline asm
	{	
ld.global.cg.u64 %rd56785, [%rd56783];
	}
	// end inline asm
	// begin inline asm
	{	
ld.global.cg.u64 %rd56787, [%rd56785];
	}
	// end inline asm
	// begin inline asm
	{	
ld.global.cg.u64 %rd56789, [%rd56787];
	}
	// end inline asm
	// begin inline asm
	{	
ld.global.cg.u64 %rd56791, [%rd56789];
	}
	// end inline asm
	// begin inline asm
	{	
ld.global.cg.u64 %rd56793, [%rd56791];
	}
	// end inline asm
	// begin inline asm
	{	
ld.global.cg.u64 %rd56795, [%rd56793];
	}
	// end inline asm
	// begin inline asm
	{	
ld.global.cg.u64 %rd56797, [%rd56795];
	}
	// end inline asm
	// begin inline asm
	{	
ld.global.cg.u64 %rd56799, [%rd56797];
	}
	// end inline asm
	// begin inline asm
	{	
ld.global.cg.u64 %rd56801, [%rd56799];
	}
	// end inline asm
	// begin inline asm
	{	
ld.global.cg.u64 %rd56803, [%rd56801];
	}
	// end inline asm
	// begin inline asm
	{	
ld.global.cg.u64 %rd56805, [%rd56803];
	}
	// end inline asm
	// begin inline asm
	{	
ld.global.cg.u64 %rd56807, [%rd56805];
	}
	// end inline asm
	// begin inline asm
	{	
ld.global.cg.u64 %rd56809, [%rd56807];
	}
	// end inline asm
	// begin inline asm
	{	
ld.global.cg.u64 %rd56811, [%rd56809];
	}
	// end inline asm
	// begin inline asm
	{	
ld.global.cg.u64 %rd56813, [%rd56811];
	}
	// end inline asm
	// begin inline asm
	{	
ld.global.cg.u64 %rd56815, [%rd56813];
	}
	// end inline asm
	// begin inline asm
	{	
ld.global.cg.u64 %rd56817, [%rd56815];
	}
	// end inline asm
	// begin inline asm
	{	
ld.global.cg.u64 %rd56819, [%rd56817];
	}
	// end inline asm
	// begin inline asm
	{	
ld.global.cg.u64 %rd56821, [%rd56819];
	}
	// end inline asm
	// begin inline asm
	{	
ld.global.cg.u64 %rd56823, [%rd56821];
	}
	// end inline asm
	// begin inline asm
	{	
ld.global.cg.u64 %rd56825, [%rd56823];
	}
	// end inline asm
	// begin inline asm
	{	
ld.global.cg.u64 %rd56827, [%rd56825];
	}
	// end inline asm
	// begin inline asm
	{	
ld.global.cg.u64 %rd56829, [%rd56827];
	}
	// end inline asm
	// begin inline asm
	{	
ld.global.cg.u64 %rd56831, [%rd56829];
	}
	// end inline asm
	// begin inline asm
	{	
ld.global.cg.u64 %rd56833, [%rd56831];
	}
	// end inline asm
	// begin inline asm
	{	
ld.global.cg.u64 %rd56835, [%rd56833];
	}
	// end inline asm
	// begin inline asm
	{	
ld.global.cg.u64 %rd56837, [%rd56835];
	}
	// end inline asm
	// begin inline asm
	{	
ld.global.cg.u64 %rd56839, [%rd56837];
	}
	// end inline asm
	// begin inline asm
	{	
ld.global.cg.u64 %rd56841, [%rd56839];
	}
	// end inline asm
	// begin inline asm
	{	
ld.global.cg.u64 %rd56843, [%rd56841];
	}
	// end inline asm
	// begin inline asm
	{	
ld.global.cg.u64 %rd56845, [%rd56843];
	}
	// end inline asm
	// begin inline asm
	{	
ld.global.cg.u64 %rd56847, [%rd56845];
	}
	// end inline asm
	// begin inline asm
	{	
ld.global.cg.u64 %rd56849, [%rd56847];
	}
	// end inline asm
	// begin inline asm
	{	
ld.global.cg.u64 %rd56851, [%rd56849];
	}
	// end inline asm
	// begin inline asm
	{	
ld.global.cg.u64 %rd56853, [%rd56851];
	}
	// end inline asm
	// begin inline asm
	{	
ld.global.cg.u64 %rd56855, [%rd56853];
	}
	// end inline asm
	// begin inline asm
	{	
ld.global.cg.u64 %rd56857, [%rd56855];
	}
	// end inline asm
	// begin inline asm
	{	
ld.global.cg.u64 %rd56859, [%rd56857];
	}
	// end inline asm
	// begin inline asm
	{	
ld.global.cg.u64 %rd56861, [%rd56859];
	}
	// end inline asm
	// begin inline asm
	{	
ld.global.cg.u64 %rd56863, [%rd56861];
	}
	// end inline asm
	// begin inline asm
	{	
ld.global.cg.u64 %rd56865, [%rd56863];
	}
	// end inline asm
	// begin inline asm
	{	
ld.global.cg.u64 %rd56867, [%rd56865];
	}
	// end inline asm
	// begin inline asm
	{	
ld.global.cg.u64 %rd56869, [%rd56867];
	}
	// end inline asm
	// begin inline asm
	{	
ld.global.cg.u64 %rd56871, [%rd56869];
	}
	// end inline asm
	// begin inline asm
	{	
ld.global.cg.u64 %rd56873, [%rd56871];
	}
	// end inline asm
	// begin inline asm
	{	
ld.global.cg.u64 %rd56875, [%rd56873];
	}
	// end inline asm
	// begin inline asm
	{	
ld.global.cg.u64 %rd56877, [%rd56875];
	}
	// end inline asm
	// begin inline asm
	{	
ld.global.cg.u64 %rd56879, [%rd56877];
	}
	// end inline asm
	// begin inline asm
	{	
ld.global.cg.u64 %rd56881, [%rd56879];
	}
	// end inline asm
	// begin inline asm
	{	
ld.global.cg.u64 %rd56883, [%rd56881];
	}
	// end inline asm
	// begin inline asm
	{	
ld.global.cg.u64 %rd56885, [%rd56883];
	}
	// end inline asm
	// begin inline asm
	{	
ld.global.cg.u64 %rd56887, [%rd56885];
	}
	// end inline asm
	// begin inline asm
	{	
ld.global.cg.u64 %rd56889, [%rd56887];
	}
	// end inline asm
	// begin inline asm
	{	
ld.global.cg.u64 %rd56891, [%rd56889];
	}
	// end inline asm
	// begin inline asm
	{	
ld.global.cg.u64 %rd56893, [%rd56891];
	}
	// end inline asm
	// begin inline asm
	{	
ld.global.cg.u64 %rd56895, [%rd56893];
	}
	// end inline asm
	// begin inline asm
	{	
ld.global.cg.u64 %rd56897, [%rd56895];
	}
	// end inline asm
	// begin inline asm
	{	
ld.global.cg.u64 %rd56899, [%rd56897];
	}
	// end inline asm
	// begin inline asm
	{	
ld.global.cg.u64 %rd56901, [%rd56899];
	}
	// end inline asm
	// begin inline asm
	{	
ld.global.cg.u64 %rd56903, [%rd56901];
	}
	// end inline asm
	// begin inline asm
	{	
ld.global.cg.u64 %rd56905, [%rd56903];
	}
	// end inline asm
	// begin inline asm
	{	
ld.global.cg.u64 %rd56907, [%rd56905];
	}
	// end inline asm
	// begin inline asm
	{	
ld.global.cg.u64 %rd56909, [%rd56907];
	}
	// end inline asm
	// begin inline asm
	{	
ld.global.cg.u64 %rd56911, [%rd56909];
	}
	// end inline asm
	// begin inline asm
	{	
ld.global.cg.u64 %rd56913, [%rd56911];
	}
	// end inline asm
	// begin inline asm
	{	
ld.global.cg.u64 %rd56915, [%rd56913];
	}
	// end inline asm
	// begin inline asm
	{	
ld.global.cg.u64 %rd56917, [%rd56915];
	}
	// end inline asm
	// begin inline asm
	{	
ld.global.cg.u64 %rd56919, [%rd56917];
	}
	// end inline asm
	// begin inline asm
	{	
ld.global.cg.u64 %rd56921, [%rd56919];
	}
	// end inline asm
	// begin inline asm
	{	
ld.global.cg.u64 %rd56923, [%rd56921];
	}
	// end inline asm
	// begin inline asm
	{	
ld.global.cg.u64 %rd56925, [%rd56923];
	}
	// end inline asm
	// begin inline asm
	{	
ld.global.cg.u64 %rd56927, [%rd56925];
	}
	// end inline asm
	// begin inline asm
	{	
ld.global.cg.u64 %rd56929, [%rd56927];
	}
	// end inline asm
	// begin inline asm
	{	
ld.global.cg.u64 %rd56931, [%rd56929];
	}
	// end inline asm
	// begin inline asm
	{	
ld.global.cg.u64 %rd56933, [%rd56931];
	}
	// end inline asm
	// begin inline asm
	{	
ld.global.cg.u64 %rd56935, [%rd56933];
	}
	// end inline asm
	// begin inline asm
	{	
ld.global.cg.u64 %rd56937, [%rd56935];
	}
	// end inline asm
	// begin inline asm
	{	
ld.global.cg.u64 %rd56939, [%rd56937];
	}
	// end inline asm
	// begin inline asm
	{	
ld.global.cg.u64 %rd56941, [%rd56939];
	}
	// end inline asm
	// begin inline asm
	{	
ld.global.cg.u64 %rd56943, [%rd56941];
	}
	// end inline asm
	// begin inline asm
	{	
ld.global.cg.u64 %rd56945, [%rd56943];
	}
	// end inline asm
	// begin inline asm
	{	
ld.global.cg.u64 %rd56947, [%rd56945];
	}
	// end inline asm
	// begin inline asm
	{	
ld.global.cg.u64 %rd56949, [%rd56947];
	}
	// end inline asm
	// begin inline asm
	{	
ld.global.cg.u64 %rd56951, [%rd56949];
	}
	// end inline asm
	// begin inline asm
	{	
ld.global.cg.u64 %rd56953, [%rd56951];
	}
	// end inline asm
	// begin inline asm
	{	
ld.global.cg.u64 %rd56955, [%rd56953];
	}
	// end inline asm
	// begin inline asm
	{	
ld.global.cg.u64 %rd56957, [%rd56955];
	}
	// end inline asm
	// begin inline asm
	{	
ld.global.cg.u64 %rd56959, [%rd56957];
	}
	// end inline asm
	// begin inline asm
	{	
ld.global.cg.u64 %rd56961, [%rd56959];
	}
	// end inline asm
	// begin inline asm
	{	
ld.global.cg.u64 %rd56963, [%rd56961];
	}
	// end inline asm
	// begin inline asm
	{	
ld.global.cg.u64 %rd56965, [%rd56963];
	}
	// end inline asm
	// begin inline asm
	{	
ld.global.cg.u64 %rd56967, [%rd56965];
	}
	// end inline asm
	// begin inline asm
	{	
ld.global.cg.u64 %rd56969, [%rd56967];
	}
	// end inline asm
	// begin inline asm
	{	
ld.global.cg.u64 %rd56971, [%rd56969];
	}
	// end inline asm
	// begin inline asm
	{	
ld.global.cg.u64 %rd56973, [%rd56971];
	}
	// end inline asm
	// begin inline asm
	{	
ld.global.cg.u64 %rd56975, [%rd56973];
	}
	// end inline asm
	// begin inline asm
	{	
ld.global.cg.u64 %rd56977, [%rd56975];
	}
	// end inline asm
	// begin inline asm
	{	
ld.global.cg.u64 %rd56979, [%rd56977];
	}
	// end inline asm
	// begin inline asm
	{	
ld.global.cg.u64 %rd56981, [%rd56979];
	}
	// end inline asm
	// begin inline asm
	{	
ld.global.cg.u64 %rd56983, [%rd56981];
	}
	// end inline asm
	// begin inline asm
	{	
ld.global.cg.u64 %rd56985, [%rd56983];
	}
	// end inline asm
	// begin inline asm
	{	
ld.global.cg.u64 %rd56987, [%rd56985];
	}
	// end inline asm
	// begin inline asm
	{	
ld.global.cg.u64 %rd56989, [%rd56987];
	}
	// end inline asm
	// begin inline asm
	{	
ld.global.cg.u64 %rd56991, [%rd56989];
	}
	// end inline asm
	// begin inline asm
	{	
ld.global.cg.u64 %rd56993, [%rd56991];
	}
	// end inline asm
	// begin inline asm
	{	
ld.global.cg.u64 %rd56995, [%rd56993];
	}
	// end inline asm
	// begin inline asm
	{	
ld.global.cg.u64 %rd56997, [%rd56995];
	}
	// end inline asm
	// begin inline asm
	{	
ld.global.cg.u64 %rd56999, [%rd56997];
	}
	// end inline asm
	// begin inline asm
	{	
ld.global.cg.u64 %rd57001, [%rd56999];
	}
	// end inline asm
	// begin inline asm
	{	
ld.global.cg.u64 %rd57003, [%rd57001];
	}
	// end inline asm
	// begin inline asm
	{	
ld.global.cg.u64 %rd57005, [%rd57003];
	}
	// end inline asm
	// begin inline asm
	{	
ld.global.cg.u64 %rd57007, [%rd57005];
	}
	// end inline asm
	// begin inline asm
	{	
ld.global.cg.u64 %rd57009, [%rd57007];
	}
	// end inline asm
	// begin inline asm
	{	
ld.global.cg.u64 %rd57011, [%rd57009];
	}
	// end inline asm
	// begin inline asm
	{	
ld.global.cg.u64 %rd57013, [%rd57011];
	}
	// end inline asm
	// begin inline asm
	{	
ld.global.cg.u64 %rd57015, [%rd57013];
	}
	// end inline asm
	// begin inline asm
	{	
ld.global.cg.u64 %rd57017, [%rd57015];
	}
	// end inline asm
	// begin inline asm
	{	
ld.global.cg.u64 %rd57019, [%rd57017];
	}
	// end inline asm
	// begin inline asm
	{	
ld.global.cg.u64 %rd57021, [%rd57019];
	}
	// end inline asm
	// begin inline asm
	{	
ld.global.cg.u64 %rd57023, [%rd57021];
	}
	// end inline asm
	// begin inline asm
	{	
ld.global.cg.u64 %rd57025, [%rd57023];
	}
	// end inline asm
	// begin inline asm
	{	
ld.global.cg.u64 %rd57027, [%rd57025];
	}
	// end inline asm
	// begin inline asm
	{	
ld.global.cg.u64 %rd57029, [%rd57027];
	}
	// end inline asm
	// begin inline asm
	{	
ld.global.cg.u64 %rd57031, [%rd57029];
	}
	// end inline asm
	// begin inline asm
	{	
ld.global.cg.u64 %rd57033, [%rd57031];
	}
	// end inline asm
	// begin inline asm
	{	
ld.global.cg.u64 %rd57035, [%rd57033];
	}
	// end inline asm
	// begin inline asm
	{	
ld.global.cg.u64 %rd57037, [%rd57035];
	}
	// end inline asm
	// begin inline asm
	{	
ld.global.cg.u64 %rd57039, [%rd57037];
	}
	// end inline asm
	// begin inline asm
	{	
ld.global.cg.u64 %rd57041, [%rd57039];
	}
	// end inline asm
	// begin inline asm
	{	
ld.global.cg.u64 %rd57043, [%rd57041];
	}
	// end inline asm
	// begin inline asm
	{	
ld.global.cg.u64 %rd57045, [%rd57043];
	}
	// end inline asm
	// begin inline asm
	{	
ld.global.cg.u64 %rd57047, [%rd57045];
	}
	// end inline asm
	// begin inline asm
	{	
ld.global.cg.u64 %rd57049, [%rd57047];
	}
	// end inline asm
	// begin inline asm
	{	
ld.global.cg.u64 %rd57051, [%rd57049];
	}
	// end inline asm
	// begin inline asm
	{	
ld.global.cg.u64 %rd57053, [%rd57051];
	}
	// end inline asm
	// begin inline asm
	{	
ld.global.cg.u64 %rd57055, [%rd57053];
	}
	// end inline asm
	// begin inline asm
	{	
ld.global.cg.u64 %rd57057, [%rd57055];
	}
	// end inline asm
	// begin inline asm
	{	
ld.global.cg.u64 %rd57059, [%rd57057];
	}
	// end inline asm
	// begin inline asm
	{	
ld.global.cg.u64 %rd57061, [%rd57059];
	}
	// end inline asm
	// begin inline asm
	{	
ld.global.cg.u64 %rd57063, [%rd57061];
	}
	// end inline asm
	// begin inline asm
	{	
ld.global.cg.u64 %rd57065, [%rd57063];
	}
	// end inline asm
	// begin inline asm
	{	
ld.global.cg.u64 %rd57067, [%rd57065];
	}
	// end inline asm
	// begin inline asm
	{	
ld.global.cg.u64 %rd57069, [%rd57067];
	}
	// end inline asm
	// begin inline asm
	{	
ld.global.cg.u64 %rd57071, [%rd57069];
	}
	// end inline asm
	// begin inline asm
	{	
ld.global.cg.u64 %rd57073, [%rd57071];
	}
	// end inline asm
	// begin inline asm
	{	
ld.global.cg.u64 %rd57075, [%rd57073];
	}
	// end inline asm
	// begin inline asm
	{	
ld.global.cg.u64 %rd57077, [%rd57075];
	}
	// end inline asm
	// begin inline asm
	{	
ld.global.cg.u64 %rd57079, [%rd57077];
	}
	// end inline asm
	// begin inline asm
	{	
ld.global.cg.u64 %rd57081, [%rd57079];
	}
	// end inline asm
	// begin inline asm
	{	
ld.global.cg.u64 %rd57083, [%rd57081];
	}
	// end inline asm
	// begin inline asm
	{	
ld.global.cg.u64 %rd57085, [%rd57083];
	}
	// end inline asm
	// begin inline asm
	{	
ld.global.cg.u64 %rd57087, [%rd57085];
	}
	// end inline asm
	// begin inline asm
	{	
ld.global.cg.u64 %rd57089, [%rd57087];
	}
	// end inline asm
	// begin inline asm
	{	
ld.global.cg.u64 %rd57091, [%rd57089];
	}
	// end inline asm
	// begin inline asm
	{	
ld.global.cg.u64 %rd57093, [%rd57091];
	}
	// end inline asm
	// begin inline asm
	{	
ld.global.cg.u64 %rd57095, [%rd57093];
	}
	// end inline asm
	// begin inline asm
	{	
ld.global.cg.u64 %rd57097, [%rd57095];
	}
	// end inline asm
	// begin inline asm
	{	
ld.global.cg.u64 %rd57099, [%rd57097];
	}
	// end inline asm
	// begin inline asm
	{	
ld.global.cg.u64 %rd57101, [%rd57099];
	}
	// end inline asm
	// begin inline asm
	{	
ld.global.cg.u64 %rd57103, [%rd57101];
	}
	// end inline asm
	// begin inline asm
	{	
ld.global.cg.u64 %rd57105, [%rd57103];
	}
	// end inline asm
	// begin inline asm
	{	
ld.global.cg.u64 %rd57107, [%rd57105];
	}
	// end inline asm
	// begin inline asm
	{	
ld.global.cg.u64 %rd57109, [%rd57107];
	}
	// end inline asm
	// begin inline asm
	{	
ld.global.cg.u64 %rd57111, [%rd57109];
	}
	// end inline asm
	// begin inline asm
	{	
ld.global.cg.u64 %rd57113, [%rd57111];
	}
	// end inline asm
	// begin inline asm
	{	
ld.global.cg.u64 %rd57115, [%rd57113];
	}
	// end inline asm
	// begin inline asm
	{	
ld.global.cg.u64 %rd57117, [%rd57115];
	}
	// end inline asm
	// begin inline asm
	{	
ld.global.cg.u64 %rd57119, [%rd57117];
	}
	// end inline asm
	// begin inline asm
	{	
ld.global.cg.u64 %rd57121, [%rd57119];
	}
	// end inline asm
	// begin inline asm
	{	
ld.global.cg.u64 %rd57123, [%rd57121];
	}
	// end inline asm
	// begin inline asm
	{	
ld.global.cg.u64 %rd57125, [%rd57123];
	}
	// end inline asm
	// begin inline asm
	{	
ld.global.cg.u64 %rd57127, [%rd57125];
	}
	// end inline asm
	// begin inline asm
	{	
ld.global.cg.u64 %rd57129, [%rd57127];
	}
	// end inline asm
	// begin inline asm
	{	
ld.global.cg.u64 %rd57131, [%rd57129];
	}
	// end inline asm
	// begin inline asm
	{	
ld.global.cg.u64 %rd57133, [%rd57131];
	}
	// end inline asm
	// begin inline asm
	{	
ld.global.cg.u64 %rd57135, [%rd57133];
	}
	// end inline asm
	// begin inline asm
	{	
ld.global.cg.u64 %rd57137, [%rd57135];
	}
	// end inline asm
	// begin inline asm
	{	
ld.global.cg.u64 %rd57139, [%rd57137];
	}
	// end inline asm
	// begin inline asm
	{	
ld.global.cg.u64 %rd57141, [%rd57139];
	}
	// end inline asm
	// begin inline asm
	{	
ld.global.cg.u64 %rd57143, [%rd57141];
	}
	// end inline asm
	// begin inline asm
	{	
ld.global.cg.u64 %rd57145, [%rd57143];
	}
	// end inline asm
	// begin inline asm
	{	
ld.global.cg.u64 %rd57147, [%rd57145];
	}
	// end inline asm
	// begin inline asm
	{	
ld.global.cg.u64 %rd57149, [%rd57147];
	}
	// end inline asm
	// begin inline asm
	{	
ld.global.cg.u64 %rd57151, [%rd57149];
	}
	// end inline asm
	// begin inline asm
	{	
ld.global.cg.u64 %rd57153, [%rd57151];
	}
	// end inline asm
	// begin inline asm
	{	
ld.global.cg.u64 %rd57155, [%rd57153];
	}
	// end inline asm
	// begin inline asm
	{	
ld.global.cg.u64 %rd57157, [%rd57155];
	}
	// end inline asm
	// begin inline asm
	{	
ld.global.cg.u64 %rd57159, [%rd57157];
	}
	// end inline asm
	// begin inline asm
	{	
ld.global.cg.u64 %rd57161, [%rd57159];
	}
	// end inline asm
	// begin inline asm
	{	
ld.global.cg.u64 %rd57163, [%rd57161];
	}
	// end inline asm
	// begin inline asm
	{	
ld.global.cg.u64 %rd57165, [%rd57163];
	}
	// end inline asm
	// begin inline asm
	{	
ld.global.cg.u64 %rd57167, [%rd57165];
	}
	// end inline asm
	// begin inline asm
	{	
ld.global.cg.u64 %rd57169, [%rd57167];
	}
	// end inline asm
	// begin inline asm
	{	
ld.global.cg.u64 %rd57171, [%rd57169];
	}
	// end inline asm
	// begin inline asm
	{	
ld.global.cg.u64 %rd57173, [%rd57171];
	}
	// end inline asm
	// begin inline asm
	{	
ld.global.cg.u64 %rd57175, [%rd57173];
	}
	// end inline asm
	// begin inline asm
	{	
ld.global.cg.u64 %rd57177, [%rd57175];
	}
	// end inline asm
	// begin inline asm
	{	
ld.global.cg.u64 %rd57179, [%rd57177];
	}
	// end inline asm
	// begin inline asm
	{	
ld.global.cg.u64 %rd57181, [%rd57179];
	}
	// end inline asm
	// begin inline asm
	{	
ld.global.cg.u64 %rd57183, [%rd57181];
	}
	// end inline asm
	// begin inline asm
	{	
ld.global.cg.u64 %rd57185, [%rd57183];
	}
	// end inline asm
	// begin inline asm
	{	
ld.global.cg.u64 %rd57187, [%rd57185];
	}
	// end inline asm
	// begin inline asm
	{	
ld.global.cg.u64 %rd57189, [%rd57187];
	}
	// end inline asm
	// begin inline asm
	{	
ld.global.cg.u64 %rd57191, [%rd57189];
	}
	// end inline asm
	// begin inline asm
	{	
ld.global.cg.u64 %rd57193, [%rd57191];
	}
	// end inline asm
	// begin inline asm
	{	
ld.global.cg.u64 %rd57195, [%rd57193];
	}
	// end inline asm
	// begin inline asm
	{	
ld.global.cg.u64 %rd57197, [%rd57195];
	}
	// end inline asm
	// begin inline asm
	{	
ld.global.cg.u64 %rd57199, [%rd57197];
	}
	// end inline asm
	// begin inline asm
	{	
ld.global.cg.u64 %rd57201, [%rd57199];
	}
	// end inline asm
	// begin inline asm
	{	
ld.global.cg.u64 %rd57203, [%rd57201];
	}
	// end inline asm
	// begin inline asm
	{	
ld.global.cg.u64 %rd57205, [%rd57203];
	}
	// end inline asm
	// begin inline asm
	{	
ld.global.cg.u64 %rd57207, [%rd57205];
	}
	// end inline asm
	// begin inline asm
	{	
ld.global.cg.u64 %rd57209, [%rd57207];
	}
	// end inline asm
	// begin inline asm
	{	
ld.global.cg.u64 %rd57211, [%rd57209];
	}
	// end inline asm
	// begin inline asm
	{	
ld.global.cg.u64 %rd57213, [%rd57211];
	}
	// end inline asm
	// begin inline asm
	{	
ld.global.cg.u64 %rd57215, [%rd57213];
	}
	// end inline asm
	// begin inline asm
	{	
ld.global.cg.u64 %rd57217, [%rd57215];
	}
	// end inline asm
	// begin inline asm
	{	
ld.global.cg.u64 %rd57219, [%rd57217];
	}
	// end inline asm
	// begin inline asm
	{	
ld.global.cg.u64 %rd57221, [%rd57219];
	}
	// end inline asm
	// begin inline asm
	{	
ld.global.cg.u64 %rd57223, [%rd57221];
	}
	// end inline asm
	// begin inline asm
	{	
ld.global.cg.u64 %rd57225, [%rd57223];
	}
	// end inline asm
	// begin inline asm
	{	
ld.global.cg.u64 %rd57227, [%rd57225];
	}
	// end inline asm
	// begin inline asm
	{	
ld.global.cg.u64 %rd57229, [%rd57227];
	}
	// end inline asm
	// begin inline asm
	{	
ld.global.cg.u64 %rd57231, [%rd57229];
	}
	// end inline asm
	// begin inline asm
	{	
ld.global.cg.u64 %rd57233, [%rd57231];
	}
	// end inline asm
	// begin inline asm
	{	
ld.global.cg.u64 %rd57235, [%rd57233];
	}
	// end inline asm
	// begin inline asm
	{	
ld.global.cg.u64 %rd57237, [%rd57235];
	}
	// end inline asm
	// begin inline asm
	{	
ld.global.cg.u64 %rd57239, [%rd57237];
	}
	// end inline asm
	// begin inline asm
	{	
ld.global.cg.u64 %rd57241, [%rd57239];
	}
	// end inline asm
	// begin inline asm
	{	
ld.global.cg.u64 %rd57243, [%rd57241];
	}
	// end inline asm
	// begin inline asm
	{	
ld.global.cg.u64 %rd57245, [%rd57243];
	}
	// end inline asm
	// begin inline asm
	{	
ld.global.cg.u64 %rd57247, [%rd57245];
	}
	// end inline asm
	// begin inline asm
	{	
ld.global.cg.u64 %rd57249, [%rd57247];
	}
	// end inline asm
	// begin inline asm
	{	
ld.global.cg.u64 %rd57251, [%rd57249];
	}
	// end inline asm
	// begin inline asm
	{	
ld.global.cg.u64 %rd57253, [%rd57251];
	}
	// end inline asm
	// begin inline asm
	{	
ld.global.cg.u64 %rd57255, [%rd57253];
	}
	// end inline asm
	// begin inline asm
	{	
ld.global.cg.u64 %rd57257, [%rd57255];
	}
	// end inline asm
	// begin inline asm
	{	
ld.global.cg.u64 %rd57259, [%rd57257];
	}
	// end inline asm
	// begin inline asm
	{	
ld.global.cg.u64 %rd57261, [%rd57259];
	}
	// end inline asm
	// begin inline asm
	{	
ld.global.cg.u64 %rd57263, [%rd57261];
	}
	// end inline asm
	// begin inline asm
	{	
ld.global.cg.u64 %rd57265, [%rd57263];
	}
	// end inline asm
	// begin inline asm
	{	
ld.global.cg.u64 %rd57267, [%rd57265];
	}
	// end inline asm
	// begin inline asm
	{	
ld.global.cg.u64 %rd57269, [%rd57267];
	}
	// end inline asm
	// begin inline asm
	{	
ld.global.cg.u64 %rd57271, [%rd57269];
	}
	// end inline asm
	// begin inline asm
	{	
ld.global.cg.u64 %rd57273, [%rd57271];
	}
	// end inline asm
	// begin inline asm
	{	
ld.global.cg.u64 %rd57275, [%rd57273];
	}
	// end inline asm
	// begin inline asm
	{	
ld.global.cg.u64 %rd57277, [%rd57275];
	}
	// end inline asm
	// begin inline asm
	{	
ld.global.cg.u64 %rd57279, [%rd57277];
	}
	// end inline asm
	// begin inline asm
	{	
ld.global.cg.u64 %rd57281, [%rd57279];
	}
	// end inline asm
	// begin inline asm
	{	
ld.global.cg.u64 %rd57283, [%rd57281];
	}
	// end inline asm
	// begin inline asm
	{	
ld.global.cg.u64 %rd57285, [%rd57283];
	}
	// end inline asm
	// begin inline asm
	{	
ld.global.cg.u64 %rd57287, [%rd57285];
	}
	// end inline asm
	// begin inline asm
	{	
ld.global.cg.u64 %rd57289, [%rd57287];
	}
	// end inline asm
	// begin inline asm
	{	
ld.global.cg.u64 %rd57291, [%rd57289];
	}
	// end inline asm
	// begin inline asm
	{	
ld.global.cg.u64 %rd57293, [%rd57291];
	}
	// end inline asm
	// begin inline asm
	{	
ld.global.cg.u64 %rd57295, [%rd57293];
	}
	// end inline asm
	// begin inline asm
	{	
ld.global.cg.u64 %rd57297, [%rd57295];
	}
	// end inline asm
	// begin inline asm
	{	
ld.global.cg.u64 %rd57299, [%rd57297];
	}
	// end inline asm
	// begin inline asm
	{	
ld.global.cg.u64 %rd57301, [%rd57299];
	}
	// end inline asm
	// begin inline asm
	{	
ld.global.cg.u64 %rd57303, [%rd57301];
	}
	// end inline asm
	// begin inline asm
	{	
ld.global.cg.u64 %rd57305, [%rd57303];
	}
	// end inline asm
	// begin inline asm
	{	
ld.global.cg.u64 %rd57307, [%rd57305];
	}
	// end inline asm
	// begin inline asm
	{	
ld.global.cg.u64 %rd57309, [%rd57307];
	}
	// end inline asm
	// begin inline asm
	{	
ld.global.cg.u64 %rd57311, [%rd57309];
	}
	// end inline asm
	// begin inline asm
	{	
ld.global.cg.u64 %rd57313, [%rd57311];
	}
	// end inline asm
	// begin inline asm
	{	
ld.global.cg.u64 %rd57315, [%rd57313];
	}
	// end inline asm
	// begin inline asm
	{	
ld.global.cg.u64 %rd57317, [%rd57315];
	}
	// end inline asm
	// begin inline asm
	{	
ld.global.cg.u64 %rd57319, [%rd57317];
	}
	// end inline asm
	// begin inline asm
	{	
ld.global.cg.u64 %rd57321, [%rd57319];
	}
	// end inline asm
	// begin inline asm
	{	
ld.global.cg.u64 %rd57323, [%rd57321];
	}
	// end inline asm
	// begin inline asm
	{	
ld.global.cg.u64 %rd57325, [%rd57323];
	}
	// end inline asm
	// begin inline asm
	{	
ld.global.cg.u64 %rd57327, [%rd57325];
	}
	// end inline asm
	// begin inline asm
	{	
ld.global.cg.u64 %rd57329, [%rd57327];
	}
	// end inline asm
	// begin inline asm
	{	
ld.global.cg.u64 %rd57331, [%rd57329];
	}
	// end inline asm
	// begin inline asm
	{	
ld.global.cg.u64 %rd57333, [%rd57331];
	}
	// end inline asm
	// begin inline asm
	{	
ld.global.cg.u64 %rd57335, [%rd57333];
	}
	// end inline asm
	// begin inline asm
	{	
ld.global.cg.u64 %rd57337, [%rd57335];
	}
	// end inline asm
	// begin inline asm
	{	
ld.global.cg.u64 %rd57339, [%rd57337];
	}
	// end inline asm
	// begin inline asm
	{	
ld.global.cg.u64 %rd57341, [%rd57339];
	}
	// end inline asm
	// begin inline asm
	{	
ld.global.cg.u64 %rd57343, [%rd57341];
	}
	// end inline asm
	// begin inline asm
	{	
ld.global.cg.u64 %rd57345, [%rd57343];
	}
	// end inline asm
	// begin inline asm
	{	
ld.global.cg.u64 %rd57347, [%rd57345];
	}
	// end inline asm
	// begin inline asm
	{	
ld.global.cg.u64 %rd57349, [%rd57347];
	}
	// end inline asm
	// begin inline asm
	{	
ld.global.cg.u64 %rd57351, [%rd57349];
	}
	// end inline asm
	// begin inline asm
	{	
ld.global.cg.u64 %rd57353, [%rd57351];
	}
	// end inline asm
	// begin inline asm
	{	
ld.global.cg.u64 %rd57355, [%rd57353];
	}
	// end inline asm
	// begin inline asm
	{	
ld.global.cg.u64 %rd57357, [%rd57355];
	}
	// end inline asm
	// begin inline asm
	{	
ld.global.cg.u64 %rd57359, [%rd57357];
	}
	// end inline asm
	// begin inline asm
	{	
ld.global.cg.u64 %rd57361, [%rd57359];
	}
	// end inline asm
	// begin inline asm
	{	
ld.global.cg.u64 %rd57363, [%rd57361];
	}
	// end inline asm
	// begin inline asm
	{	
ld.global.cg.u64 %rd57365, [%rd57363];
	}
	// end inline asm
	// begin inline asm
	{	
ld.global.cg.u64 %rd57367, [%rd57365];
	}
	// end inline asm
	// begin inline asm
	{	
ld.global.cg.u64 %rd57369, [%rd57367];
	}
	// end inline asm
	// begin inline asm
	{	
ld.global.cg.u64 %rd57371, [%rd57369];
	}
	// end inline asm
	// begin inline asm
	{	
ld.global.cg.u64 %rd57373, [%rd57371];
	}
	// end inline asm
	// begin inline asm
	{	
ld.global.cg.u64 %rd57375, [%rd57373];
	}
	// end inline asm
	// begin inline asm
	{	
ld.global.cg.u64 %rd57377, [%rd57375];
	}
	// end inline asm
	// begin inline asm
	{	
ld.global.cg.u64 %rd57379, [%rd57377];
	}
	// end inline asm
	// begin inline asm
	{	
ld.global.cg.u64 %rd57381, [%rd57379];
	}
	// end inline asm
	// begin inline asm
	{	
ld.global.cg.u64 %rd57383, [%rd57381];
	}
	// end inline asm
	// begin inline asm
	{	
ld.global.cg.u64 %rd57385, [%rd57383];
	}
	// end inline asm
	// begin inline asm
	{	
ld.global.cg.u64 %rd57387, [%rd57385];
	}
	// end inline asm
	// begin inline asm
	{	
ld.global.cg.u64 %rd57389, [%rd57387];
	}
	// end inline asm
	// begin inline asm
	{	
ld.global.cg.u64 %rd57391, [%rd57389];
	}
	// end inline asm
	// begin inline asm
	{	
ld.global.cg.u64 %rd57393, [%rd57391];
	}
	// end inline asm
	// begin inline asm
	{	
ld.global.cg.u64 %rd57395, [%rd57393];
	}
	// end inline asm
	// begin inline asm
	{	
ld.global.cg.u64 %rd57397, [%rd57395];
	}
	// end inline asm
	// begin inline asm
	{	
ld.global.cg.u64 %rd57399, [%rd57397];
	}
	// end inline asm
	// begin inline asm
	{	
ld.global.cg.u64 %rd57401, [%rd57399];
	}
	// end inline asm
	// begin inline asm
	{	
ld.global.cg.u64 %rd57403, [%rd57401];
	}
	// end inline asm
	// begin inline asm
	{	
ld.global.cg.u64 %rd57405, [%rd57403];
	}
	// end inline asm
	// begin inline asm
	{	
ld.global.cg.u64 %rd57407, [%rd57405];
	}
	// end inline asm
	// begin inline asm
	{	
ld.global.cg.u64 %rd57409, [%rd57407];
	}
	// end inline asm
	// begin inline asm
	{	
ld.global.cg.u64 %rd57411, [%rd57409];
	}
	// end inline asm
	// begin inline asm
	{	
ld.global.cg.u64 %rd57413, [%rd57411];
	}
	// end inline asm
	// begin inline asm
	{	
ld.global.cg.u64 %rd57415, [%rd57413];
	}
	// end inline asm
	// begin inline asm
	{	
ld.global.cg.u64 %rd57417, [%rd57415];
	}
	// end inline asm
	// begin inline asm
	{	
ld.global.cg.u64 %rd57419, [%rd57417];
	}
	// end inline asm
	// begin inline asm
	{	
ld.global.cg.u64 %rd57421, [%rd57419];
	}
	// end inline asm
	// begin inline asm
	{	
ld.global.cg.u64 %rd57423, [%rd57421];
	}
	// end inline asm
	// begin inline asm
	{	
ld.global.cg.u64 %rd57425, [%rd57423];
	}
	// end inline asm
	// begin inline asm
	{	
ld.global.cg.u64 %rd57427, [%rd57425];
	}
	// end inline asm
	// begin inline asm
	{	
ld.global.cg.u64 %rd57429, [%rd57427];
	}
	// end inline asm
	// begin inline asm
	{	
ld.global.cg.u64 %rd57431, [%rd57429];
	}
	// end inline asm
	// begin inline asm
	{	
ld.global.cg.u64 %rd57433, [%rd57431];
	}
	// end inline asm
	// begin inline asm
	{	
ld.global.cg.u64 %rd57435, [%rd57433];
	}
	// end inline asm
	// begin inline asm
	{	
ld.global.cg.u64 %rd57437, [%rd57435];
	}
	// end inline asm
	// begin inline asm
	{	
ld.global.cg.u64 %rd57439, [%rd57437];
	}
	// end inline asm
	// begin inline asm
	{	
ld.global.cg.u64 %rd57441, [%rd57439];
	}
	// end inline asm
	// begin inline asm
	{	
ld.global.cg.u64 %rd57443, [%rd57441];
	}
	// end inline asm
	// begin inline asm
	{	
ld.global.cg.u64 %rd57445, [%rd57443];
	}
	// end inline asm
	// begin inline asm
	{	
ld.global.cg.u64 %rd57447, [%rd57445];
	}
	// end inline asm
	// begin inline asm
	{	
ld.global.cg.u64 %rd57449, [%rd57447];
	}
	// end inline asm
	// begin inline asm
	{	
ld.global.cg.u64 %rd57451, [%rd57449];
	}
	// end inline asm
	// begin inline asm
	{	
ld.global.cg.u64 %rd57453, [%rd57451];
	}
	// end inline asm
	// begin inline asm
	{	
ld.global.cg.u64 %rd57455, [%rd57453];
	}
	// end inline asm
	// begin inline asm
	{	
ld.global.cg.u64 %rd57457, [%rd57455];
	}
	// end inline asm
	// begin inline asm
	{	
ld.global.cg.u64 %rd57459, [%rd57457];
	}
	// end inline asm
	// begin inline asm
	{	
ld.global.cg.u64 %rd57461, [%rd57459];
	}
	// end inline asm
	// begin inline asm
	{	
ld.global.cg.u64 %rd57463, [%rd57461];
	}
	// end inline asm
	// begin inline asm
	{	
ld.global.cg.u64 %rd57465, [%rd57463];
	}
	// end inline asm
	// begin inline asm
	{	
ld.global.cg.u64 %rd57467, [%rd57465];
	}
	// end inline asm
	// begin inline asm
	{	
ld.global.cg.u64 %rd57469, [%rd57467];
	}
	// end inline asm
	// begin inline asm
	{	
ld.global.cg.u64 %rd57471, [%rd57469];
	}
	// end inline asm
	// begin inline asm
	{	
ld.global.cg.u64 %rd57473, [%rd57471];
	}
	// end inline asm
	// begin inline asm
	{	
ld.global.cg.u64 %rd57475, [%rd57473];
	}
	// end inline asm
	// begin inline asm
	{	
ld.global.cg.u64 %rd57477, [%rd57475];
	}
	// end inline asm
	// begin inline asm
	{	
ld.global.cg.u64 %rd57479, [%rd57477];
	}
	// end inline asm
	// begin inline asm
	{	
ld.global.cg.u64 %rd57481, [%rd57479];
	}
	// end inline asm
	// begin inline asm
	{	
ld.global.cg.u64 %rd57483, [%rd57481];
	}
	// end inline asm
	// begin inline asm
	{	
ld.global.cg.u64 %rd57485, [%rd57483];
	}
	// end inline asm
	// begin inline asm
	{	
ld.global.cg.u64 %rd57487, [%rd57485];
	}
	// end inline asm
	// begin inline asm
	{	
ld.global.cg.u64 %rd57489, [%rd57487];
	}
	// end inline asm
	// begin inline asm
	{	
ld.global.cg.u64 %rd57491, [%rd57489];
	}
	// end inline asm
	// begin inline asm
	{	
ld.global.cg.u64 %rd57493, [%rd57491];
	}
	// end inline asm
	// begin inline asm
	{	
ld.global.cg.u64 %rd57495, [%rd57493];
	}
	// end inline asm
	// begin inline asm
	{	
ld.global.cg.u64 %rd57497, [%rd57495];
	}
	// end inline asm
	// begin inline asm
	{	
ld.global.cg.u64 %rd57499, [%rd57497];
	}
	// end inline asm
	// begin inline asm
	{	
ld.global.cg.u64 %rd57501, [%rd57499];
	}
	// end inline asm
	// begin inline asm
	{	
ld.global.cg.u64 %rd57503, [%rd57501];
	}
	// end inline asm
	// begin inline asm
	{	
ld.global.cg.u64 %rd57505, [%rd57503];
	}
	// end inline asm
	// begin inline asm
	{	
ld.global.cg.u64 %rd57507, [%rd57505];
	}
	// end inline asm
	// begin inline asm
	{	
ld.global.cg.u64 %rd57509, [%rd57507];
	}
	// end inline asm
	// begin inline asm
	{	
ld.global.cg.u64 %rd57511, [%rd57509];
	}
	// end inline asm
	// begin inline asm
	{	
ld.global.cg.u64 %rd57513, [%rd57511];
	}
	// end inline asm
	// begin inline asm
	{	
ld.global.cg.u64 %rd57515, [%rd57513];
	}
	// end inline asm
	// begin inline asm
	{	
ld.global.cg.u64 %rd57517, [%rd57515];
	}
	// end inline asm
	// begin inline asm
	{	
ld.global.cg.u64 %rd57519, [%rd57517];
	}
	// end inline asm
	// begin inline asm
	{	
ld.global.cg.u64 %rd57521, [%rd57519];
	}
	// end inline asm
	// begin inline asm
	{	
ld.global.cg.u64 %rd57523, [%rd57521];
	}
	// end inline asm
	// begin inline asm
	{	
ld.global.cg.u64 %rd57525, [%rd57523];
	}
	// end inline asm
	// begin inline asm
	{	
ld.global.cg.u64 %rd57527, [%rd57525];
	}
	// end inline asm
	// begin inline asm
	{	
ld.global.cg.u64 %rd57529, [%rd57527];
	}
	// end inline asm
	// begin inline asm
	{	
ld.global.cg.u64 %rd57531, [%rd57529];
	}
	// end inline asm
	// begin inline asm
	{	
ld.global.cg.u64 %rd57533, [%rd57531];
	}
	// end inline asm
	// begin inline asm
	{	
ld.global.cg.u64 %rd57535, [%rd57533];
	}
	// end inline asm
	// begin inline asm
	{	
ld.global.cg.u64 %rd57537, [%rd57535];
	}
	// end inline asm
	// begin inline asm
	{	
ld.global.cg.u64 %rd57539, [%rd57537];
	}
	// end inline asm
	// begin inline asm
	{	
ld.global.cg.u64 %rd57541, [%rd57539];
	}
	// end inline asm
	// begin inline asm
	{	
ld.global.cg.u64 %rd57543, [%rd57541];
	}
	// end inline asm
	// begin inline asm
	{	
ld.global.cg.u64 %rd57545, [%rd57543];
	}
	// end inline asm
	// begin inline asm
	{	
ld.global.cg.u64 %rd57547, [%rd57545];
	}
	// end inline asm
	// begin inline asm
	{	
ld.global.cg.u64 %rd57549, [%rd57547];
	}
	// end inline asm
	// begin inline asm
	{	
ld.global.cg.u64 %rd57551, [%rd57549];
	}
	// end inline asm
	// begin inline asm
	{	
ld.global.cg.u64 %rd57553, [%rd57551];
	}
	// end inline asm
	// begin inline asm
	{	
ld.global.cg.u64 %rd57555, [%rd57553];
	}
	// end inline asm
	// begin inline asm
	{	
ld.global.cg.u64 %rd57557, [%rd57555];
	}
	// end inline asm
	// begin inline asm
	{	
ld.global.cg.u64 %rd57559, [%rd57557];
	}
	// end inline asm
	// begin inline asm
	{	
ld.global.cg.u64 %rd57561, [%rd57559];
	}
	// end inline asm
	// begin inline asm
	{	
ld.global.cg.u64 %rd57563, [%rd57561];
	}
	// end inline asm
	// begin inline asm
	{	
ld.global.cg.u64 %rd57565, [%rd57563];
	}
	// end inline asm
	// begin inline asm
	{	
ld.global.cg.u64 %rd57567, [%rd57565];
	}
	// end inline asm
	// begin inline asm
	{	
ld.global.cg.u64 %rd57569, [%rd57567];
	}
	// end inline asm
	// begin inline asm
	{	
ld.global.cg.u64 %rd57571, [%rd57569];
	}
	// end inline asm
	// begin inline asm
	{	
ld.global.cg.u64 %rd57573, [%rd57571];
	}
	// end inline asm
	// begin inline asm
	{	
ld.global.cg.u64 %rd57575, [%rd57573];
	}
	// end inline asm
	// begin inline asm
	{	
ld.global.cg.u64 %rd57577, [%rd57575];
	}
	// end inline asm
	// begin inline asm
	{	
ld.global.cg.u64 %rd57579, [%rd57577];
	}
	// end inline asm
	// begin inline asm
	{	
ld.global.cg.u64 %rd57581, [%rd57579];
	}
	// end inline asm
	// begin inline asm
	{	
ld.global.cg.u64 %rd57583, [%rd57581];
	}
	// end inline asm
	// begin inline asm
	{	
ld.global.cg.u64 %rd57585, [%rd57583];
	}
	// end inline asm
	// begin inline asm
	{	
ld.global.cg.u64 %rd57587, [%rd57585];
	}
	// end inline asm
	// begin inline asm
	{	
ld.global.cg.u64 %rd57589, [%rd57587];
	}
	// end inline asm
	// begin inline asm
	{	
ld.global.cg.u64 %rd57591, [%rd57589];
	}
	// end inline asm
	// begin inline asm
	{	
ld.global.cg.u64 %rd57593, [%rd57591];
	}
	// end inline asm
	// begin inline asm
	{	
ld.global.cg.u64 %rd57595, [%rd57593];
	}
	// end inline asm
	// begin inline asm
	{	
ld.global.cg.u64 %rd57597, [%rd57595];
	}
	// end inline asm
	// begin inline asm
	{	
ld.global.cg.u64 %rd57599, [%rd57597];
	}
	// end inline asm
	// begin inline asm
	{	
ld.global.cg.u64 %rd57601, [%rd57599];
	}
	// end inline asm
	// begin inline asm
	{	
ld.global.cg.u64 %rd57603, [%rd57601];
	}
	// end inline asm
	// begin inline asm
	{	
ld.global.cg.u64 %rd57605, [%rd57603];
	}
	// end inline asm
	// begin inline asm
	{	
ld.global.cg.u64 %rd57607, [%rd57605];
	}
	// end inline asm
	// begin inline asm
	{	
ld.global.cg.u64 %rd57609, [%rd57607];
	}
	// end inline asm
	// begin inline asm
	{	
ld.global.cg.u64 %rd57611, [%rd57609];
	}
	// end inline asm
	// begin inline asm
	{	
ld.global.cg.u64 %rd57613, [%rd57611];
	}
	// end inline asm
	// begin inline asm
	{	
ld.global.cg.u64 %rd57615, [%rd57613];
	}
	// end inline asm
	// begin inline asm
	{	
ld.global.cg.u64 %rd57617, [%rd57615];
	}
	// end inline asm
	// begin inline asm
	{	
ld.global.cg.u64 %rd57619, [%rd57617];
	}
	// end inline asm
	// begin inline asm
	{	
ld.global.cg.u64 %rd57621, [%rd57619];
	}
	// end inline asm
	// begin inline asm
	{	
ld.global.cg.u64 %rd57623, [%rd57621];
	}
	// end inline asm
	// begin inline asm
	{	
ld.global.cg.u64 %rd57625, [%rd57623];
	}
	// end inline asm
	// begin inline asm
	{	
ld.global.cg.u64 %rd57627, [%rd57625];
	}
	// end inline asm
	// begin inline asm
	{	
ld.global.cg.u64 %rd57629, [%rd57627];
	}
	// end inline asm
	// begin inline asm
	{	
ld.global.cg.u64 %rd57631, [%rd57629];
	}
	// end inline asm
	// begin inline asm
	{	
ld.global.cg.u64 %rd57633, [%rd57631];
	}
	// end inline asm
	// begin inline asm
	{	
ld.global.cg.u64 %rd57635, [%rd57633];
	}
	// end inline asm
	// begin inline asm
	{	
ld.global.cg.u64 %rd57637, [%rd57635];
	}
	// end inline asm
	// begin inline asm
	{	
ld.global.cg.u64 %rd57639, [%rd57637];
	}
	// end inline asm
	// begin inline asm
	{	
ld.global.cg.u64 %rd57641, [%rd57639];
	}
	// end inline asm
	// begin inline asm
	{	
ld.global.cg.u64 %rd57643, [%rd57641];
	}
	// end inline asm
	// begin inline asm
	{	
ld.global.cg.u64 %rd57645, [%rd57643];
	}
	// end inline asm
	// begin inline asm
	{	
ld.global.cg.u64 %rd57647, [%rd57645];
	}
	// end inline asm
	// begin inline asm
	{	
ld.global.cg.u64 %rd57649, [%rd57647];
	}
	// end inline asm
	// begin inline asm
	{	
ld.global.cg.u64 %rd57651, [%rd57649];
	}
	// end inline asm
	// begin inline asm
	{	
ld.global.cg.u64 %rd57653, [%rd57651];
	}
	// end inline asm
	// begin inline asm
	{	
ld.global.cg.u64 %rd57655, [%rd57653];
	}
	// end inline asm
	// begin inline asm
	{	
ld.global.cg.u64 %rd57657, [%rd57655];
	}
	// end inline asm
	// begin inline asm
	{	
ld.global.cg.u64 %rd57659, [%rd57657];
	}
	// end inline asm
	// begin inline asm
	{	
ld.global.cg.u64 %rd57661, [%rd57659];
	}
	// end inline asm
	// begin inline asm
	{	
ld.global.cg.u64 %rd57663, [%rd57661];
	}
	// end inline asm
	// begin inline asm
	{	
ld.global.cg.u64 %rd57665, [%rd57663];
	}
	// end inline asm
	// begin inline asm
	{	
ld.global.cg.u64 %rd57667, [%rd57665];
	}
	// end inline asm
	// begin inline asm
	{	
ld.global.cg.u64 %rd57669, [%rd57667];
	}
	// end inline asm
	// begin inline asm
	{	
ld.global.cg.u64 %rd57671, [%rd57669];
	}
	// end inline asm
	// begin inline asm
	{	
ld.global.cg.u64 %rd57673, [%rd57671];
	}
	// end inline asm
	// begin inline asm
	{	
ld.global.cg.u64 %rd57675, [%rd57673];
	}
	// end inline asm
	// begin inline asm
	{	
ld.global.cg.u64 %rd57677, [%rd57675];
	}
	// end inline asm
	// begin inline asm
	{	
ld.global.cg.u64 %rd57679, [%rd57677];
	}
	// end inline asm
	// begin inline asm
	{	
ld.global.cg.u64 %rd57681, [%rd57679];
	}
	// end inline asm
	// begin inline asm
	{	
ld.global.cg.u64 %rd57683, [%rd57681];
	}
	// end inline asm
	// begin inline asm
	{	
ld.global.cg.u64 %rd57685, [%rd57683];
	}
	// end inline asm
	// begin inline asm
	{	
ld.global.cg.u64 %rd57687, [%rd57685];
	}
	// end inline asm
	// begin inline asm
	{	
ld.global.cg.u64 %rd57689, [%rd57687];
	}
	// end inline asm
	// begin inline asm
	{	
ld.global.cg.u64 %rd57691, [%rd57689];
	}
	// end inline asm
	// begin inline asm
	{	
ld.global.cg.u64 %rd57693, [%rd57691];
	}
	// end inline asm
	// begin inline asm
	{	
ld.global.cg.u64 %rd57695, [%rd57693];
	}
	// end inline asm
	// begin inline asm
	{	
ld.global.cg.u64 %rd57697, [%rd57695];
	}
	// end inline asm
	// begin inline asm
	{	
ld.global.cg.u64 %rd57699, [%rd57697];
	}
	// end inline asm
	// begin inline asm
	{	
ld.global.cg.u64 %rd57701, [%rd57699];
	}
	// end inline asm
	// begin inline asm
	{	
ld.global.cg.u64 %rd57703, [%rd57701];
	}
	// end inline asm
	// begin inline asm
	{	
ld.global.cg.u64 %rd57705, [%rd57703];
	}
	// end inline asm
	// begin inline asm
	{	
ld.global.cg.u64 %rd57707, [%rd57705];
	}
	// end inline asm
	// begin inline asm
	{	
ld.global.cg.u64 %rd57709, [%rd57707];
	}
	// end inline asm
	// begin inline asm
	{	
ld.global.cg.u64 %rd57711, [%rd57709];
	}
	// end inline asm
	// begin inline asm
	{	
ld.global.cg.u64 %rd57713, [%rd57711];
	}
	// end inline asm
	// begin inline asm
	{	
ld.global.cg.u64 %rd57715, [%rd57713];
	}
	// end inline asm
	// begin inline asm
	{	
ld.global.cg.u64 %rd57717, [%rd57715];
	}
	// end inline asm
	// begin inline asm
	{	
ld.global.cg.u64 %rd57719, [%rd57717];
	}
	// end inline asm
	// begin inline asm
	{	
ld.global.cg.u64 %rd57721, [%rd57719];
	}
	// end inline asm
	// begin inline asm
	{	
ld.global.cg.u64 %rd57723, [%rd57721];
	}
	// end inline asm
	// begin inline asm
	{	
ld.global.cg.u64 %rd57725, [%rd57723];
	}
	// end inline asm
	// begin inline asm
	{	
ld.global.cg.u64 %rd57727, [%rd57725];
	}
	// end inline asm
	// begin inline asm
	{	
ld.global.cg.u64 %rd57729, [%rd57727];
	}
	// end inline asm
	// begin inline asm
	{	
ld.global.cg.u64 %rd57731, [%rd57729];
	}
	// end inline asm
	// begin inline asm
	{	
ld.global.cg.u64 %rd57733, [%rd57731];
	}
	// end inline asm
	// begin inline asm
	{	
ld.global.cg.u64 %rd57735, [%rd57733];
	}
	// end inline asm
	// begin inline asm
	{	
ld.global.cg.u64 %rd57737, [%rd57735];
	}
	// end inline asm
	// begin inline asm
	{	
ld.global.cg.u64 %rd57739, [%rd57737];
	}
	// end inline asm
	// begin inline asm
	{	
ld.global.cg.u64 %rd57741, [%rd57739];
	}
	// end inline asm
	// begin inline asm
	{	
ld.global.cg.u64 %rd57743, [%rd57741];
	}
	// end inline asm
	// begin inline asm
	{	
ld.global.cg.u64 %rd57745, [%rd57743];
	}
	// end inline asm
	// begin inline asm
	{	
ld.global.cg.u64 %rd57747, [%rd57745];
	}
	// end inline asm
	// begin inline asm
	{	
ld.global.cg.u64 %rd57749, [%rd57747];
	}
	// end inline asm
	// begin inline asm
	{	
ld.global.cg.u64 %rd57751, [%rd57749];
	}
	// end inline asm
	// begin inline asm
	{	
ld.global.cg.u64 %rd57753, [%rd57751];
	}
	// end inline asm
	// begin inline asm
	{	
ld.global.cg.u64 %rd57755, [%rd57753];
	}
	// end inline asm
	// begin inline asm
	{	
ld.global.cg.u64 %rd57757, [%rd57755];
	}
	// end inline asm
	// begin inline asm
	{	
ld.global.cg.u64 %rd57759, [%rd57757];
	}
	// end inline asm
	// begin inline asm
	{	
ld.global.cg.u64 %rd57761, [%rd57759];
	}
	// end inline asm
	// begin inline asm
	{	
ld.global.cg.u64 %rd57763, [%rd57761];
	}
	// end inline asm
	// begin inline asm
	{	
ld.global.cg.u64 %rd57765, [%rd57763];
	}
	// end inline asm
	// begin inline asm
	{	
ld.global.cg.u64 %rd57767, [%rd57765];
	}
	// end inline asm
	// begin inline asm
	{	
ld.global.cg.u64 %rd57769, [%rd57767];
	}
	// end inline asm
	// begin inline asm
	{	
ld.global.cg.u64 %rd57771, [%rd57769];
	}
	// end inline asm
	// begin inline asm
	{	
ld.global.cg.u64 %rd57773, [%rd57771];
	}
	// end inline asm
	// begin inline asm
	{	
ld.global.cg.u64 %rd57775, [%rd57773];
	}
	// end inline asm
	// begin inline asm
	{	
ld.global.cg.u64 %rd57777, [%rd57775];
	}
	// end inline asm
	// begin inline asm
	{	
ld.global.cg.u64 %rd57779, [%rd57777];
	}
	// end inline asm
	// begin inline asm
	{	
ld.global.cg.u64 %rd57781, [%rd57779];
	}
	// end inline asm
	// begin inline asm
	{	
ld.global.cg.u64 %rd57783, [%rd57781];
	}
	// end inline asm
	// begin inline asm
	{	
ld.global.cg.u64 %rd57785, [%rd57783];
	}
	// end inline asm
	// begin inline asm
	{	
ld.global.cg.u64 %rd57787, [%rd57785];
	}
	// end inline asm
	// begin inline asm
	{	
ld.global.cg.u64 %rd57789, [%rd57787];
	}
	// end inline asm
	// begin inline asm
	{	
ld.global.cg.u64 %rd57791, [%rd57789];
	}
	// end inline asm
	// begin inline asm
	{	
ld.global.cg.u64 %rd57793, [%rd57791];
	}
	// end inline asm
	// begin inline asm
	{	
ld.global.cg.u64 %rd57795, [%rd57793];
	}
	// end inline asm
	// begin inline asm
	{	
ld.global.cg.u64 %rd57797, [%rd57795];
	}
	// end inline asm
	// begin inline asm
	{	
ld.global.cg.u64 %rd57799, [%rd57797];
	}
	// end inline asm
	// begin inline asm
	{	
ld.global.cg.u64 %rd57801, [%rd57799];
	}
	// end inline asm
	// begin inline asm
	{	
ld.global.cg.u64 %rd57803, [%rd57801];
	}
	// end inline asm
	// begin inline asm
	{	
ld.global.cg.u64 %rd57805, [%rd57803];
	}
	// end inline asm
	// begin inline asm
	{	
ld.global.cg.u64 %rd57807, [%rd57805];
	}
	// end inline asm
	// begin inline asm
	{	
ld.global.cg.u64 %rd57809, [%rd57807];
	}
	// end inline asm
	// begin inline asm
	{	
ld.global.cg.u64 %rd57811, [%rd57809];
	}
	// end inline asm
	// begin inline asm
	{	
ld.global.cg.u64 %rd57813, [%rd57811];
	}
	// end inline asm
	// begin inline asm
	{	
ld.global.cg.u64 %rd57815, [%rd57813];
	}
	// end inline asm
	// begin inline asm
	{	
ld.global.cg.u64 %rd57817, [%rd57815];
	}
	// end inline asm
	// begin inline asm
	{	
ld.global.cg.u64 %rd57819, [%rd57817];
	}
	// end inline asm
	// begin inline asm
	{	
ld.global.cg.u64 %rd57821, [%rd57819];
	}
	// end inline asm
	// begin inline asm
	{	
ld.global.cg.u64 %rd57823, [%rd57821];
	}
	// end inline asm
	// begin inline asm
	{	
ld.global.cg.u64 %rd57825, [%rd57823];
	}
	// end inline asm
	// begin inline asm
	{	
ld.global.cg.u64 %rd57827, [%rd57825];
	}
	// end inline asm
	// begin inline asm
	{	
ld.global.cg.u64 %rd57829, [%rd57827];
	}
	// end inline asm
	// begin inline asm
	{	
ld.global.cg.u64 %rd57831, [%rd57829];
	}
	// end inline asm
	// begin inline asm
	{	
ld.global.cg.u64 %rd57833, [%rd57831];
	}
	// end inline asm
	// begin inline asm
	{	
ld.global.cg.u64 %rd57835, [%rd57833];
	}
	// end inline asm
	// begin inline asm
	{	
ld.global.cg.u64 %rd57837, [%rd57835];
	}
	// end inline asm
	// begin inline asm
	{	
ld.global.cg.u64 %rd57839, [%rd57837];
	}
	// end inline asm
	// begin inline asm
	{	
ld.global.cg.u64 %rd57841, [%rd57839];
	}
	// end inline asm
	// begin inline asm
	{	
ld.global.cg.u64 %rd57843, [%rd57841];
	}
	// end inline asm
	// begin inline asm
	{	
ld.global.cg.u64 %rd57845, [%rd57843];
	}
	// end inline asm
	// begin inline asm
	{	
ld.global.cg.u64 %rd57847, [%rd57845];
	}
	// end inline asm
	// begin inline asm
	{	
ld.global.cg.u64 %rd57849, [%rd57847];
	}
	// end inline asm
	// begin inline asm
	{	
ld.global.cg.u64 %rd57851, [%rd57849];
	}
	// end inline asm
	// begin inline asm
	{	
ld.global.cg.u64 %rd57853, [%rd57851];
	}
	// end inline asm
	// begin inline asm
	{	
ld.global.cg.u64 %rd57855, [%rd57853];
	}
	// end inline asm
	// begin inline asm
	{	
ld.global.cg.u64 %rd57857, [%rd57855];
	}
	// end inline asm
	// begin inline asm
	{	
ld.global.cg.u64 %rd57859, [%rd57857];
	}
	// end inline asm
	// begin inline asm
	{	
ld.global.cg.u64 %rd57861, [%rd57859];
	}
	// end inline asm
	// begin inline asm
	{	
ld.global.cg.u64 %rd57863, [%rd57861];
	}
	// end inline asm
	// begin inline asm
	{	
ld.global.cg.u64 %rd57865, [%rd57863];
	}
	// end inline asm
	// begin inline asm
	{	
ld.global.cg.u64 %rd57867, [%rd57865];
	}
	// end inline asm
	// begin inline asm
	{	
ld.global.cg.u64 %rd57869, [%rd57867];
	}
	// end inline asm
	// begin inline asm
	{	
ld.global.cg.u64 %rd57871, [%rd57869];
	}
	// end inline asm
	// begin inline asm
	{	
ld.global.cg.u64 %rd57873, [%rd57871];
	}
	// end inline asm
	// begin inline asm
	{	
ld.global.cg.u64 %rd57875, [%rd57873];
	}
	// end inline asm
	// begin inline asm
	{	
ld.global.cg.u64 %rd57877, [%rd57875];
	}
	// end inline asm
	// begin inline asm
	{	
ld.global.cg.u64 %rd57879, [%rd57877];
	}
	// end inline asm
	// begin inline asm
	{	
ld.global.cg.u64 %rd57881, [%rd57879];
	}
	// end inline asm
	// begin inline asm
	{	
ld.global.cg.u64 %rd57883, [%rd57881];
	}
	// end inline asm
	// begin inline asm
	{	
ld.global.cg.u64 %rd57885, [%rd57883];
	}
	// end inline asm
	// begin inline asm
	{	
ld.global.cg.u64 %rd57887, [%rd57885];
	}
	// end inline asm
	// begin inline asm
	{	
ld.global.cg.u64 %rd57889, [%rd57887];
	}
	// end inline asm
	// begin inline asm
	{	
ld.global.cg.u64 %rd57891, [%rd57889];
	}
	// end inline asm
	// begin inline asm
	{	
ld.global.cg.u64 %rd57893, [%rd57891];
	}
	// end inline asm
	// begin inline asm
	{	
ld.global.cg.u64 %rd57895, [%rd57893];
	}
	// end inline asm
	// begin inline asm
	{	
ld.global.cg.u64 %rd57897, [%rd57895];
	}
	// end inline asm
	// begin inline asm
	{	
ld.global.cg.u64 %rd57899, [%rd57897];
	}
	// end inline asm
	// begin inline asm
	{	
ld.global.cg.u64 %rd57901, [%rd57899];
	}
	// end inline asm
	// begin inline asm
	{	
ld.global.cg.u64 %rd57903, [%rd57901];
	}
	// end inline asm
	// begin inline asm
	{	
ld.global.cg.u64 %rd57905, [%rd57903];
	}
	// end inline asm
	// begin inline asm
	{	
ld.global.cg.u64 %rd57907, [%rd57905];
	}
	// end inline asm
	// begin inline asm
	{	
ld.global.cg.u64 %rd57909, [%rd57907];
	}
	// end inline asm
	// begin inline asm
	{	
ld.global.cg.u64 %rd57911, [%rd57909];
	}
	// end inline asm
	// begin inline asm
	{	
ld.global.cg.u64 %rd57913, [%rd57911];
	}
	// end inline asm
	// begin inline asm
	{	
ld.global.cg.u64 %rd57915, [%rd57913];
	}
	// end inline asm
	// begin inline asm
	{	
ld.global.cg.u64 %rd57917, [%rd57915];
	}
	// end inline asm
	// begin inline asm
	{	
ld.global.cg.u64 %rd57919, [%rd57917];
	}
	// end inline asm
	// begin inline asm
	{	
ld.global.cg.u64 %rd57921, [%rd57919];
	}
	// end inline asm
	// begin inline asm
	{	
ld.global.cg.u64 %rd57923, [%rd57921];
	}
	// end inline asm
	// begin inline asm
	{	
ld.global.cg.u64 %rd57925, [%rd57923];
	}
	// end inline asm
	// begin inline asm
	{	
ld.global.cg.u64 %rd57927, [%rd57925];
	}
	// end inline asm
	// begin inline asm
	{	
ld.global.cg.u64 %rd57929, [%rd57927];
	}
	// end inline asm
	// begin inline asm
	{	
ld.global.cg.u64 %rd57931, [%rd57929];
	}
	// end inline asm
	// begin inline asm
	{	
ld.global.cg.u64 %rd57933, [%rd57931];
	}
	// end inline asm
	// begin inline asm
	{	
ld.global.cg.u64 %rd57935, [%rd57933];
	}
	// end inline asm
	// begin inline asm
	{	
ld.global.cg.u64 %rd57937, [%rd57935];
	}
	// end inline asm
	// begin inline asm
	{	
ld.global.cg.u64 %rd57939, [%rd57937];
	}
	// end inline asm
	// begin inline asm
	{	
ld.global.cg.u64 %rd57941, [%rd57939];
	}
	// end inline asm
	// begin inline asm
	{	
ld.global.cg.u64 %rd57943, [%rd57941];
	}
	// end inline asm
	// begin inline asm
	{	
ld.global.cg.u64 %rd57945, [%rd57943];
	}
	// end inline asm
	// begin inline asm
	{	
ld.global.cg.u64 %rd57947, [%rd57945];
	}
	// end inline asm
	// begin inline asm
	{	
ld.global.cg.u64 %rd57949, [%rd57947];
	}
	// end inline asm
	// begin inline asm
	{	
ld.global.cg.u64 %rd57951, [%rd57949];
	}
	// end inline asm
	// begin inline asm
	{	
ld.global.cg.u64 %rd57953, [%rd57951];
	}
	// end inline asm
	// begin inline asm
	{	
ld.global.cg.u64 %rd57955, [%rd57953];
	}
	// end inline asm
	// begin inline asm
	{	
ld.global.cg.u64 %rd57957, [%rd57955];
	}
	// end inline asm
	// begin inline asm
	{	
ld.global.cg.u64 %rd57959, [%rd57957];
	}
	// end inline asm
	// begin inline asm
	{	
ld.global.cg.u64 %rd57961, [%rd57959];
	}
	// end inline asm
	// begin inline asm
	{	
ld.global.cg.u64 %rd57963, [%rd57961];
	}
	// end inline asm
	// begin inline asm
	{	
ld.global.cg.u64 %rd57965, [%rd57963];
	}
	// end inline asm
	// begin inline asm
	{	
ld.global.cg.u64 %rd57967, [%rd57965];
	}
	// end inline asm
	// begin inline asm
	{	
ld.global.cg.u64 %rd57969, [%rd57967];
	}
	// end inline asm
	// begin inline asm
	{	
ld.global.cg.u64 %rd57971, [%rd57969];
	}
	// end inline asm
	// begin inline asm
	{	
ld.global.cg.u64 %rd57973, [%rd57971];
	}
	// end inline asm
	// begin inline asm
	{	
ld.global.cg.u64 %rd57975, [%rd57973];
	}
	// end inline asm
	// begin inline asm
	{	
ld.global.cg.u64 %rd57977, [%rd57975];
	}
	// end inline asm
	// begin inline asm
	{	
ld.global.cg.u64 %rd57979, [%rd57977];
	}
	// end inline asm
	// begin inline asm
	{	
ld.global.cg.u64 %rd57981, [%rd57979];
	}
	// end inline asm
	// begin inline asm
	{	
ld.global.cg.u64 %rd57983, [%rd57981];
	}
	// end inline asm
	// begin inline asm
	{	
ld.global.cg.u64 %rd57985, [%rd57983];
	}
	// end inline asm
	// begin inline asm
	{	
ld.global.cg.u64 %rd57987, [%rd57985];
	}
	// end inline asm
	// begin inline asm
	{	
ld.global.cg.u64 %rd57989, [%rd57987];
	}
	// end inline asm
	// begin inline asm
	{	
ld.global.cg.u64 %rd57991, [%rd57989];
	}
	// end inline asm
	// begin inline asm
	{	
ld.global.cg.u64 %rd57993, [%rd57991];
	}
	// end inline asm
	// begin inline asm
	{	
ld.global.cg.u64 %rd57995, [%rd57993];
	}
	// end inline asm
	// begin inline asm
	{	
ld.global.cg.u64 %rd57997, [%rd57995];
	}
	// end inline asm
	// begin inline asm
	{	
ld.global.cg.u64 %rd57999, [%rd57997];
	}
	// end inline asm
	// begin inline asm
	{	
ld.global.cg.u64 %rd58001, [%rd57999];
	}
	// end inline asm
	// begin inline asm
	{	
ld.global.cg.u64 %rd58003, [%rd58001];
	}
	// end inline asm
	// begin inline asm
	{	
ld.global.cg.u64 %rd58005, [%rd58003];
	}
	// end inline asm
	// begin inline asm
	{	
ld.global.cg.u64 %rd58007, [%rd58005];
	}
	// end inline asm
	// begin inline asm
	{	
ld.global.cg.u64 %rd58009, [%rd58007];
	}
	// end inline asm
	// begin inline asm
	{	
ld.global.cg.u64 %rd58011, [%rd58009];
	}
	// end inline asm
	// begin inline asm
	{	
ld.global.cg.u64 %rd58013, [%rd58011];
	}
	// end inline asm
	// begin inline asm
	{	
ld.global.cg.u64 %rd58015, [%rd58013];
	}
	// end inline asm
	// begin inline asm
	{	
ld.global.cg.u64 %rd58017, [%rd58015];
	}
	// end inline asm
	// begin inline asm
	{	
ld.global.cg.u64 %rd58019, [%rd58017];
	}
	// end inline asm
	// begin inline asm
	{	
ld.global.cg.u64 %rd58021, [%rd58019];
	}
	// end inline asm
	// begin inline asm
	{	
ld.global.cg.u64 %rd58023, [%rd58021];
	}
	// end inline asm
	// begin inline asm
	{	
ld.global.cg.u64 %rd58025, [%rd58023];
	}
	// end inline asm
	// begin inline asm
	{	
ld.global.cg.u64 %rd58027, [%rd58025];
	}
	// end inline asm
	// begin inline asm
	{	
ld.global.cg.u64 %rd58029, [%rd58027];
	}
	// end inline asm
	// begin inline asm
	{	
ld.global.cg.u64 %rd58031, [%rd58029];
	}
	// end inline asm
	// begin inline asm
	{	
ld.global.cg.u64 %rd58033, [%rd58031];
	}
	// end inline asm
	// begin inline asm
	{	
ld.global.cg.u64 %rd58035, [%rd58033];
	}
	// end inline asm
	// begin inline asm
	{	
ld.global.cg.u64 %rd58037, [%rd58035];
	}
	// end inline asm
	// begin inline asm
	{	
ld.global.cg.u64 %rd58039, [%rd58037];
	}
	// end inline asm
	// begin inline asm
	{	
ld.global.cg.u64 %rd58041, [%rd58039];
	}
	// end inline asm
	// begin inline asm
	{	
ld.global.cg.u64 %rd58043, [%rd58041];
	}
	// end inline asm
	// begin inline asm
	{	
ld.global.cg.u64 %rd58045, [%rd58043];
	}
	// end inline asm
	// begin inline asm
	{	
ld.global.cg.u64 %rd58047, [%rd58045];
	}
	// end inline asm
	// begin inline asm
	{	
ld.global.cg.u64 %rd58049, [%rd58047];
	}
	// end inline asm
	// begin inline asm
	{	
ld.global.cg.u64 %rd58051, [%rd58049];
	}
	// end inline asm
	// begin inline asm
	{	
ld.global.cg.u64 %rd58053, [%rd58051];
	}
	// end inline asm
	// begin inline asm
	{	
ld.global.cg.u64 %rd58055, [%rd58053];
	}
	// end inline asm
	// begin inline asm
	{	
ld.global.cg.u64 %rd58057, [%rd58055];
	}
	// end inline asm
	// begin inline asm
	{	
ld.global.cg.u64 %rd58059, [%rd58057];
	}
	// end inline asm
	// begin inline asm
	{	
ld.global.cg.u64 %rd58061, [%rd58059];
	}
	// end inline asm
	// begin inline asm
	{	
ld.global.cg.u64 %rd58063, [%rd58061];
	}
	// end inline asm
	// begin inline asm
	{	
ld.global.cg.u64 %rd58065, [%rd58063];
	}
	// end inline asm
	// begin inline asm
	{	
ld.global.cg.u64 %rd58067, [%rd58065];
	}
	// end inline asm
	// begin inline asm
	{	
ld.global.cg.u64 %rd58069, [%rd58067];
	}
	// end inline asm
	// begin inline asm
	{	
ld.global.cg.u64 %rd58071, [%rd58069];
	}
	// end inline asm
	// begin inline asm
	{	
ld.global.cg.u64 %rd58073, [%rd58071];
	}
	// end inline asm
	// begin inline asm
	{	
ld.global.cg.u64 %rd58075, [%rd58073];
	}
	// end inline asm
	// begin inline asm
	{	
ld.global.cg.u64 %rd58077, [%rd58075];
	}
	// end inline asm
	// begin inline asm
	{	
ld.global.cg.u64 %rd58079, [%rd58077];
	}
	// end inline asm
	// begin inline asm
	{	
ld.global.cg.u64 %rd58081, [%rd58079];
	}
	// end inline asm
	// begin inline asm
	{	
ld.global.cg.u64 %rd58083, [%rd58081];
	}
	// end inline asm
	// begin inline asm
	{	
ld.global.cg.u64 %rd58085, [%rd58083];
	}
	// end inline asm
	// begin inline asm
	{	
ld.global.cg.u64 %rd58087, [%rd58085];
	}
	// end inline asm
	// begin inline asm
	{	
ld.global.cg.u64 %rd58089, [%rd58087];
	}
	// end inline asm
	// begin inline asm
	{	
ld.global.cg.u64 %rd58091, [%rd58089];
	}
	// end inline asm
	// begin inline asm
	{	
ld.global.cg.u64 %rd58093, [%rd58091];
	}
	// end inline asm
	// begin inline asm
	{	
ld.global.cg.u64 %rd58095, [%rd58093];
	}
	// end inline asm
	// begin inline asm
	{	
ld.global.cg.u64 %rd58097, [%rd58095];
	}
	// end inline asm
	// begin inline asm
	{	
ld.global.cg.u64 %rd58099, [%rd58097];
	}
	// end inline asm
	// begin inline asm
	{	
ld.global.cg.u64 %rd58101, [%rd58099];
	}
	// end inline asm
	// begin inline asm
	{	
ld.global.cg.u64 %rd58103, [%rd58101];
	}
	// end inline asm
	// begin inline asm
	{	
ld.global.cg.u64 %rd58105, [%rd58103];
	}
	// end inline asm
	// begin inline asm
	{	
ld.global.cg.u64 %rd58107, [%rd58105];
	}
	// end inline asm
	// begin inline asm
	{	
ld.global.cg.u64 %rd58109, [%rd58107];
	}
	// end inline asm
	// begin inline asm
	{	
ld.global.cg.u64 %rd58111, [%rd58109];
	}
	// end inline asm
	// begin inline asm
	{	
ld.global.cg.u64 %rd58113, [%rd58111];
	}
	// end inline asm
	// begin inline asm
	{	
ld.global.cg.u64 %rd58115, [%rd58113];
	}
	// end inline asm
	// begin inline asm
	{	
ld.global.cg.u64 %rd58117, [%rd58115];
	}
	// end inline asm
	// begin inline asm
	{	
ld.global.cg.u64 %rd58119, [%rd58117];
	}
	// end inline asm
	// begin inline asm
	{	
ld.global.cg.u64 %rd58121, [%rd58119];
	}
	// end inline asm
	// begin inline asm
	{	
ld.global.cg.u64 %rd58123, [%rd58121];
	}
	// end inline asm
	// begin inline asm
	{	
ld.global.cg.u64 %rd58125, [%rd58123];
	}
	// end inline asm
	// begin inline asm
	{	
ld.global.cg.u64 %rd58127, [%rd58125];
	}
	// end inline asm
	// begin inline asm
	{	
ld.global.cg.u64 %rd58129, [%rd58127];
	}
	// end inline asm
	// begin inline asm
	{	
ld.global.cg.u64 %rd58131, [%rd58129];
	}
	// end inline asm
	// begin inline asm
	{	
ld.global.cg.u64 %rd58133, [%rd58131];
	}
	// end inline asm
	// begin inline asm
	{	
ld.global.cg.u64 %rd58135, [%rd58133];
	}
	// end inline asm
	// begin inline asm
	{	
ld.global.cg.u64 %rd58137, [%rd58135];
	}
	// end inline asm
	// begin inline asm
	{	
ld.global.cg.u64 %rd58139, [%rd58137];
	}
	// end inline asm
	// begin inline asm
	{	
ld.global.cg.u64 %rd58141, [%rd58139];
	}
	// end inline asm
	// begin inline asm
	{	
ld.global.cg.u64 %rd58143, [%rd58141];
	}
	// end inline asm
	// begin inline asm
	{	
ld.global.cg.u64 %rd58145, [%rd58143];
	}
	// end inline asm
	// begin inline asm
	{	
ld.global.cg.u64 %rd58147, [%rd58145];
	}
	// end inline asm
	// begin inline asm
	{	
ld.global.cg.u64 %rd58149, [%rd58147];
	}
	// end inline asm
	// begin inline asm
	{	
ld.global.cg.u64 %rd58151, [%rd58149];
	}
	// end inline asm
	// begin inline asm
	{	
ld.global.cg.u64 %rd58153, [%rd58151];
	}
	// end inline asm
	// begin inline asm
	{	
ld.global.cg.u64 %rd58155, [%rd58153];
	}
	// end inline asm
	// begin inline asm
	{	
ld.global.cg.u64 %rd58157, [%rd58155];
	}
	// end inline asm
	// begin inline asm
	{	
ld.global.cg.u64 %rd58159, [%rd58157];
	}
	// end inline asm
	// begin inline asm
	{	
ld.global.cg.u64 %rd58161, [%rd58159];
	}
	// end inline asm
	// begin inline asm
	{	
ld.global.cg.u64 %rd58163, [%rd58161];
	}
	// end inline asm
	// begin inline asm
	{	
ld.global.cg.u64 %rd58165, [%rd58163];
	}
	// end inline asm
	// begin inline asm
	{	
ld.global.cg.u64 %rd58167, [%rd58165];
	}
	// end inline asm
	// begin inline asm
	{	
ld.global.cg.u64 %rd58169, [%rd58167];
	}
	// end inline asm
	// begin inline asm
	{	
ld.global.cg.u64 %rd58171, [%rd58169];
	}
	// end inline asm
	// begin inline asm
	{	
ld.global.cg.u64 %rd58173, [%rd58171];
	}
	// end inline asm
	// begin inline asm
	{	
ld.global.cg.u64 %rd58175, [%rd58173];
	}
	// end inline asm
	// begin inline asm
	{	
ld.global.cg.u64 %rd58177, [%rd58175];
	}
	// end inline asm
	// begin inline asm
	{	
ld.global.cg.u64 %rd58179, [%rd58177];
	}
	// end inline asm
	// begin inline asm
	{	
ld.global.cg.u64 %rd58181, [%rd58179];
	}
	// end inline asm
	// begin inline asm
	{	
ld.global.cg.u64 %rd58183, [%rd58181];
	}
	// end inline asm
	// begin inline asm
	{	
ld.global.cg.u64 %rd58185, [%rd58183];
	}
	// end inline asm
	// begin inline asm
	{	
ld.global.cg.u64 %rd58187, [%rd58185];
	}
	// end inline asm
	// begin inline asm
	{	
ld.global.cg.u64 %rd58189, [%rd58187];
	}
	// end inline asm
	// begin inline asm
	{	
ld.global.cg.u64 %rd58191, [%rd58189];
	}
	// end inline asm
	// begin inline asm
	{	
ld.global.cg.u64 %rd58193, [%rd58191];
	}
	// end inline asm
	// begin inline asm
	{	
ld.global.cg.u64 %rd58195, [%rd58193];
	}
	// end inline asm
	// begin inline asm
	{	
ld.global.cg.u64 %rd58197, [%rd58195];
	}
	// end inline asm
	// begin inline asm
	{	
ld.global.cg.u64 %rd58199, [%rd58197];
	}
	// end inline asm
	// begin inline asm
	{	
ld.global.cg.u64 %rd58201, [%rd58199];
	}
	// end inline asm
	// begin inline asm
	{	
ld.global.cg.u64 %rd58203, [%rd58201];
	}
	// end inline asm
	// begin inline asm
	{	
ld.global.cg.u64 %rd58205, [%rd58203];
	}
	// end inline asm
	// begin inline asm
	{	
ld.global.cg.u64 %rd58207, [%rd58205];
	}
	// end inline asm
	// begin inline asm
	{	
ld.global.cg.u64 %rd58209, [%rd58207];
	}
	// end inline asm
	// begin inline asm
	{	
ld.global.cg.u64 %rd58211, [%rd58209];
	}
	// end inline asm
	// begin inline asm
	{	
ld.global.cg.u64 %rd58213, [%rd58211];
	}
	// end inline asm
	// begin inline asm
	{	
ld.global.cg.u64 %rd58215, [%rd58213];
	}
	// end inline asm
	// begin inline asm
	{	
ld.global.cg.u64 %rd58217, [%rd58215];
	}
	// end inline asm
	// begin inline asm
	{	
ld.global.cg.u64 %rd58219, [%rd58217];
	}
	// end inline asm
	// begin inline asm
	{	
ld.global.cg.u64 %rd58221, [%rd58219];
	}
	// end inline asm
	// begin inline asm
	{	
ld.global.cg.u64 %rd58223, [%rd58221];
	}
	// end inline asm
	// begin inline asm
	{	
ld.global.cg.u64 %rd58225, [%rd58223];
	}
	// end inline asm
	// begin inline asm
	{	
ld.global.cg.u64 %rd58227, [%rd58225];
	}
	// end inline asm
	// begin inline asm
	{	
ld.global.cg.u64 %rd58229, [%rd58227];
	}
	// end inline asm
	// begin inline asm
	{	
ld.global.cg.u64 %rd58231, [%rd58229];
	}
	// end inline asm
	// begin inline asm
	{	
ld.global.cg.u64 %rd58233, [%rd58231];
	}
	// end inline asm
	// begin inline asm
	{	
ld.global.cg.u64 %rd58235, [%rd58233];
	}
	// end inline asm
	// begin inline asm
	{	
ld.global.cg.u64 %rd58237, [%rd58235];
	}
	// end inline asm
	// begin inline asm
	{	
ld.global.cg.u64 %rd58239, [%rd58237];
	}
	// end inline asm
	// begin inline asm
	{	
ld.global.cg.u64 %rd58241, [%rd58239];
	}
	// end inline asm
	// begin inline asm
	{	
ld.global.cg.u64 %rd58243, [%rd58241];
	}
	// end inline asm
	// begin inline asm
	{	
ld.global.cg.u64 %rd58245, [%rd58243];
	}
	// end inline asm
	// begin inline asm
	{	
ld.global.cg.u64 %rd58247, [%rd58245];
	}
	// end inline asm
	// begin inline asm
	{	
ld.global.cg.u64 %rd58249, [%rd58247];
	}
	// end inline asm
	// begin inline asm
	{	
ld.global.cg.u64 %rd58251, [%rd58249];
	}
	// end inline asm
	// begin inline asm
	{	
ld.global.cg.u64 %rd58253, [%rd58251];
	}
	// end inline asm
	// begin inline asm
	{	
ld.global.cg.u64 %rd58255, [%rd58253];
	}
	// end inline asm
	// begin inline asm
	{	
ld.global.cg.u64 %rd58257, [%rd58255];
	}
	// end inline asm
	// begin inline asm
	{	
ld.global.cg.u64 %rd58259, [%rd58257];
	}
	// end inline asm
	// begin inline asm
	{	
ld.global.cg.u64 %rd58261, [%rd58259];
	}
	// end inline asm
	// begin inline asm
	{	
ld.global.cg.u64 %rd58263, [%rd58261];
	}
	// end inline asm
	// begin inline asm
	{	
ld.global.cg.u64 %rd58265, [%rd58263];
	}
	// end inline asm
	// begin inline asm
	{	
ld.global.cg.u64 %rd58267, [%rd58265];
	}
	// end inline asm
	// begin inline asm
	{	
ld.global.cg.u64 %rd58269, [%rd58267];
	}
	// end inline asm
	// begin inline asm
	{	
ld.global.cg.u64 %rd58271, [%rd58269];
	}
	// end inline asm
	// begin inline asm
	{	
ld.global.cg.u64 %rd58273, [%rd58271];
	}
	// end inline asm
	// begin inline asm
	{	
ld.global.cg.u64 %rd58275, [%rd58273];
	}
	// end inline asm
	// begin inline asm
	{	
ld.global.cg.u64 %rd58277, [%rd58275];
	}
	// end inline asm
	// begin inline asm
	{	
ld.global.cg.u64 %rd58279, [%rd58277];
	}
	// end inline asm
	// begin inline asm
	{	
ld.global.cg.u64 %rd58281, [%rd58279];
	}
	// end inline asm
	// begin inline asm
	{	
ld.global.cg.u64 %rd58283, [%rd58281];
	}
	// end inline asm
	// begin inline asm
	{	
ld.global.cg.u64 %rd58285, [%rd58283];
	}
	// end inline asm
	// begin inline asm
	{	
ld.global.cg.u64 %rd58287, [%rd58285];
	}
	// end inline asm
	// begin inline asm
	{	
ld.global.cg.u64 %rd58289, [%rd58287];
	}
	// end inline asm
	// begin inline asm
	{	
ld.global.cg.u64 %rd58291, [%rd58289];
	}
	// end inline asm
	// begin inline asm
	{	
ld.global.cg.u64 %rd58293, [%rd58291];
	}
	// end inline asm
	// begin inline asm
	{	
ld.global.cg.u64 %rd58295, [%rd58293];
	}
	// end inline asm
	// begin inline asm
	{	
ld.global.cg.u64 %rd58297, [%rd58295];
	}
	// end inline asm
	// begin inline asm
	{	
ld.global.cg.u64 %rd58299, [%rd58297];
	}
	// end inline asm
	// begin inline asm
	{	
ld.global.cg.u64 %rd58301, [%rd58299];
	}
	// end inline asm
	// begin inline asm
	{	
ld.global.cg.u64 %rd58303, [%rd58301];
	}
	// end inline asm
	// begin inline asm
	{	
ld.global.cg.u64 %rd58305, [%rd58303];
	}
	// end inline asm
	// begin inline asm
	{	
ld.global.cg.u64 %rd58307, [%rd58305];
	}
	// end inline asm
	// begin inline asm
	{	
ld.global.cg.u64 %rd58309, [%rd58307];
	}
	// end inline asm
	// begin inline asm
	{	
ld.global.cg.u64 %rd58311, [%rd58309];
	}
	// end inline asm
	// begin inline asm
	{	
ld.global.cg.u64 %rd58313, [%rd58311];
	}
	// end inline asm
	// begin inline asm
	{	
ld.global.cg.u64 %rd58315, [%rd58313];
	}
	// end inline asm
	// begin inline asm
	{	
ld.global.cg.u64 %rd58317, [%rd58315];
	}
	// end inline asm
	// begin inline asm
	{	
ld.global.cg.u64 %rd58319, [%rd58317];
	}
	// end inline asm
	// begin inline asm
	{	
ld.global.cg.u64 %rd58321, [%rd58319];
	}
	// end inline asm
	// begin inline asm
	{	
ld.global.cg.u64 %rd58323, [%rd58321];
	}
	// end inline asm
	// begin inline asm
	{	
ld.global.cg.u64 %rd58325, [%rd58323];
	}
	// end inline asm
	// begin inline asm
	{	
ld.global.cg.u64 %rd58327, [%rd58325];
	}
	// end inline asm
	// begin inline asm
	{	
ld.global.cg.u64 %rd58329, [%rd58327];
	}
	// end inline asm
	// begin inline asm
	{	
ld.global.cg.u64 %rd58331, [%rd58329];
	}
	// end inline asm
	// begin inline asm
	{	
ld.global.cg.u64 %rd58333, [%rd58331];
	}
	// end inline asm
	// begin inline asm
	{	
ld.global.cg.u64 %rd58335, [%rd58333];
	}
	// end inline asm
	// begin inline asm
	{	
ld.global.cg.u64 %rd58337, [%rd58335];
	}
	// end inline asm
	// begin inline asm
	{	
ld.global.cg.u64 %rd58339, [%rd58337];
	}
	// end inline asm
	// begin inline asm
	{	
ld.global.cg.u64 %rd58341, [%rd58339];
	}
	// end inline asm
	// begin inline asm
	{	
ld.global.cg.u64 %rd58343, [%rd58341];
	}
	// end inline asm
	// begin inline asm
	{	
ld.global.cg.u64 %rd58345, [%rd58343];
	}
	// end inline asm
	// begin inline asm
	{	
ld.global.cg.u64 %rd58347, [%rd58345];
	}
	// end inline asm
	// begin inline asm
	{	
ld.global.cg.u64 %rd58349, [%rd58347];
	}
	// end inline asm
	// begin inline asm
	{	
ld.global.cg.u64 %rd58351, [%rd58349];
	}
	// end inline asm
	// begin inline asm
	{	
ld.global.cg.u64 %rd58353, [%rd58351];
	}
	// end inline asm
	// begin inline asm
	{	
ld.global.cg.u64 %rd58355, [%rd58353];
	}
	// end inline asm
	// begin inline asm
	{	
ld.global.cg.u64 %rd58357, [%rd58355];
	}
	// end inline asm
	// begin inline asm
	{	
ld.global.cg.u64 %rd58359, [%rd58357];
	}
	// end inline asm
	// begin inline asm
	{	
ld.global.cg.u64 %rd58361, [%rd58359];
	}
	// end inline asm
	// begin inline asm
	{	
ld.global.cg.u64 %rd58363, [%rd58361];
	}
	// end inline asm
	// begin inline asm
	{	
ld.global.cg.u64 %rd58365, [%rd58363];
	}
	// end inline asm
	// begin inline asm
	{	
ld.global.cg.u64 %rd58367, [%rd58365];
	}
	// end inline asm
	// begin inline asm
	{	
ld.global.cg.u64 %rd58369, [%rd58367];
	}
	// end inline asm
	// begin inline asm
	{	
ld.global.cg.u64 %rd58371, [%rd58369];
	}
	// end inline asm
	// begin inline asm
	{	
ld.global.cg.u64 %rd58373, [%rd58371];
	}
	// end inline asm
	// begin inline asm
	{	
ld.global.cg.u64 %rd58375, [%rd58373];
	}
	// end inline asm
	// begin inline asm
	{	
ld.global.cg.u64 %rd58377, [%rd58375];
	}
	// end inline asm
	// begin inline asm
	{	
ld.global.cg.u64 %rd58379, [%rd58377];
	}
	// end inline asm
	// begin inline asm
	{	
ld.global.cg.u64 %rd58381, [%rd58379];
	}
	// end inline asm
	// begin inline asm
	{	
ld.global.cg.u64 %rd58383, [%rd58381];
	}
	// end inline asm
	// begin inline asm
	{	
ld.global.cg.u64 %rd58385, [%rd58383];
	}
	// end inline asm
	// begin inline asm
	{	
ld.global.cg.u64 %rd58387, [%rd58385];
	}
	// end inline asm
	// begin inline asm
	{	
ld.global.cg.u64 %rd58389, [%rd58387];
	}
	// end inline asm
	// begin inline asm
	{	
ld.global.cg.u64 %rd58391, [%rd58389];
	}
	// end inline asm
	// begin inline asm
	{	
ld.global.cg.u64 %rd58393, [%rd58391];
	}
	// end inline asm
	// begin inline asm
	{	
ld.global.cg.u64 %rd58395, [%rd58393];
	}
	// end inline asm
	// begin inline asm
	{	
ld.global.cg.u64 %rd58397, [%rd58395];
	}
	// end inline asm
	// begin inline asm
	{	
ld.global.cg.u64 %rd58399, [%rd58397];
	}
	// end inline asm
	// begin inline asm
	{	
ld.global.cg.u64 %rd58401, [%rd58399];
	}
	// end inline asm
	// begin inline asm
	{	
ld.global.cg.u64 %rd58403, [%rd58401];
	}
	// end inline asm
	// begin inline asm
	{	
ld.global.cg.u64 %rd58405, [%rd58403];
	}
	// end inline asm
	// begin inline asm
	{	
ld.global.cg.u64 %rd58407, [%rd58405];
	}
	// end inline asm
	// begin inline asm
	{	
ld.global.cg.u64 %rd58409, [%rd58407];
	}
	// end inline asm
	// begin inline asm
	{	
ld.global.cg.u64 %rd58411, [%rd58409];
	}
	// end inline asm
	// begin inline asm
	{	
ld.global.cg.u64 %rd58413, [%rd58411];
	}
	// end inline asm
	// begin inline asm
	{	
ld.global.cg.u64 %rd58415, [%rd58413];
	}
	// end inline asm
	// begin inline asm
	{	
ld.global.cg.u64 %rd58417, [%rd58415];
	}
	// end inline asm
	// begin inline asm
	{	
ld.global.cg.u64 %rd58419, [%rd58417];
	}
	// end inline asm
	// begin inline asm
	{	
ld.global.cg.u64 %rd58421, [%rd58419];
	}
	// end inline asm
	// begin inline asm
	{	
ld.global.cg.u64 %rd58423, [%rd58421];
	}
	// end inline asm
	// begin inline asm
	{	
ld.global.cg.u64 %rd58425, [%rd58423];
	}
	// end inline asm
	// begin inline asm
	{	
ld.global.cg.u64 %rd58427, [%rd58425];
	}
	// end inline asm
	// begin inline asm
	{	
ld.global.cg.u64 %rd58429, [%rd58427];
	}
	// end inline asm
	// begin inline asm
	{	
ld.global.cg.u64 %rd58431, [%rd58429];
	}
	// end inline asm
	// begin inline asm
	{	
ld.global.cg.u64 %rd58433, [%rd58431];
	}
	// end inline asm
	// begin inline asm
	{	
ld.global.cg.u64 %rd58435, [%rd58433];
	}
	// end inline asm
	// begin inline asm
	{	
ld.global.cg.u64 %rd58437, [%rd58435];
	}
	// end inline asm
	// begin inline asm
	{	
ld.global.cg.u64 %rd58439, [%rd58437];
	}
	// end inline asm
	// begin inline asm
	{	
ld.global.cg.u64 %rd58441, [%rd58439];
	}
	// end inline asm
	// begin inline asm
	{	
ld.global.cg.u64 %rd58443, [%rd58441];
	}
	// end inline asm
	// begin inline asm
	{	
ld.global.cg.u64 %rd58445, [%rd58443];
	}
	// end inline asm
	// begin inline asm
	{	
ld.global.cg.u64 %rd58447, [%rd58445];
	}
	// end inline asm
	// begin inline asm
	{	
ld.global.cg.u64 %rd58449, [%rd58447];
	}
	// end inline asm
	// begin inline asm
	{	
ld.global.cg.u64 %rd58451, [%rd58449];
	}
	// end inline asm
	// begin inline asm
	{	
ld.global.cg.u64 %rd58453, [%rd58451];
	}
	// end inline asm
	// begin inline asm
	{	
ld.global.cg.u64 %rd58455, [%rd58453];
	}
	// end inline asm
	// begin inline asm
	{	
ld.global.cg.u64 %rd58457, [%rd58455];
	}
	// end inline asm
	// begin inline asm
	{	
ld.global.cg.u64 %rd58459, [%rd58457];
	}
	// end inline asm
	// begin inline asm
	{	
ld.global.cg.u64 %rd58461, [%rd58459];
	}
	// end inline asm
	// begin inline asm
	{	
ld.global.cg.u64 %rd58463, [%rd58461];
	}
	// end inline asm
	// begin inline asm
	{	
ld.global.cg.u64 %rd58465, [%rd58463];
	}
	// end inline asm
	// begin inline asm
	{	
ld.global.cg.u64 %rd58467, [%rd58465];
	}
	// end inline asm
	// begin inline asm
	{	
ld.global.cg.u64 %rd58469, [%rd58467];
	}
	// end inline asm
	// begin inline asm
	{	
ld.global.cg.u64 %rd58471, [%rd58469];
	}
	// end inline asm
	// begin inline asm
	{	
ld.global.cg.u64 %rd58473, [%rd58471];
	}
	// end inline asm
	// begin inline asm
	{	
ld.global.cg.u64 %rd58475, [%rd58473];
	}
	// end inline asm
	// begin inline asm
	{	
ld.global.cg.u64 %rd58477, [%rd58475];
	}
	// end inline asm
	// begin inline asm
	{	
ld.global.cg.u64 %rd58479, [%rd58477];
	}
	// end inline asm
	// begin inline asm
	{	
ld.global.cg.u64 %rd58481, [%rd58479];
	}
	// end inline asm
	// begin inline asm
	{	
ld.global.cg.u64 %rd58483, [%rd58481];
	}
	// end inline asm
	// begin inline asm
	{	
ld.global.cg.u64 %rd58485, [%rd58483];
	}
	// end inline asm
	// begin inline asm
	{	
ld.global.cg.u64 %rd58487, [%rd58485];
	}
	// end inline asm
	// begin inline asm
	{	
ld.global.cg.u64 %rd58489, [%rd58487];
	}
	// end inline asm
	// begin inline asm
	{	
ld.global.cg.u64 %rd58491, [%rd58489];
	}
	// end inline asm
	// begin inline asm
	{	
ld.global.cg.u64 %rd58493, [%rd58491];
	}
	// end inline asm
	// begin inline asm
	{	
ld.global.cg.u64 %rd58495, [%rd58493];
	}
	// end inline asm
	// begin inline asm
	{	
ld.global.cg.u64 %rd58497, [%rd58495];
	}
	// end inline asm
	// begin inline asm
	{	
ld.global.cg.u64 %rd58499, [%rd58497];
	}
	// end inline asm
	// begin inline asm
	{	
ld.global.cg.u64 %rd58501, [%rd58499];
	}
	// end inline asm
	// begin inline asm
	{	
ld.global.cg.u64 %rd58503, [%rd58501];
	}
	// end inline asm
	// begin inline asm
	{	
ld.global.cg.u64 %rd58505, [%rd58503];
	}
	// end inline asm
	// begin inline asm
	{	
ld.global.cg.u64 %rd58507, [%rd58505];
	}
	// end inline asm
	// begin inline asm
	{	
ld.global.cg.u64 %rd58509, [%rd58507];
	}
	// end inline asm
	// begin inline asm
	{	
ld.global.cg.u64 %rd58511, [%rd58509];
	}
	// end inline asm
	// begin inline asm
	{	
ld.global.cg.u64 %rd58513, [%rd58511];
	}
	// end inline asm
	// begin inline asm
	{	
ld.global.cg.u64 %rd58515, [%rd58513];
	}
	// end inline asm
	// begin inline asm
	{	
ld.global.cg.u64 %rd58517, [%rd58515];
	}
	// end inline asm
	// begin inline asm
	{	
ld.global.cg.u64 %rd58519, [%rd58517];
	}
	// end inline asm
	// begin inline asm
	{	
ld.global.cg.u64 %rd58521, [%rd58519];
	}
	// end inline asm
	// begin inline asm
	{	
ld.global.cg.u64 %rd58523, [%rd58521];
	}
	// end inline asm
	// begin inline asm
	{	
ld.global.cg.u64 %rd58525, [%rd58523];
	}
	// end inline asm
	// begin inline asm
	{	
ld.global.cg.u64 %rd58527, [%rd58525];
	}
	// end inline asm
	// begin inline asm
	{	
ld.global.cg.u64 %rd58529, [%rd58527];
	}
	// end inline asm
	// begin inline asm
	{	
ld.global.cg.u64 %rd58531, [%rd58529];
	}
	// end inline asm
	// begin inline asm
	{	
ld.global.cg.u64 %rd58533, [%rd58531];
	}
	// end inline asm
	// begin inline asm
	{	
ld.global.cg.u64 %rd58535, [%rd58533];
	}
	// end inline asm
	// begin inline asm
	{	
ld.global.cg.u64 %rd58537, [%rd58535];
	}
	// end inline asm
	// begin inline asm
	{	
ld.global.cg.u64 %rd58539, [%rd58537];
	}
	// end inline asm
	// begin inline asm
	{	
ld.global.cg.u64 %rd58541, [%rd58539];
	}
	// end inline asm
	// begin inline asm
	{	
ld.global.cg.u64 %rd58543, [%rd58541];
	}
	// end inline asm
	// begin inline asm
	{	
ld.global.cg.u64 %rd58545, [%rd58543];
	}
	// end inline asm
	// begin inline asm
	{	
ld.global.cg.u64 %rd58547, [%rd58545];
	}
	// end inline asm
	// begin inline asm
	{	
ld.global.cg.u64 %rd58549, [%rd58547];
	}
	// end inline asm
	// begin inline asm
	{	
ld.global.cg.u64 %rd58551, [%rd58549];
	}
	// end inline asm
	// begin inline asm
	{	
ld.global.cg.u64 %rd58553, [%rd58551];
	}
	// end inline asm
	// begin inline asm
	{	
ld.global.cg.u64 %rd58555, [%rd58553];
	}
	// end inline asm
	// begin inline asm
	{	
ld.global.cg.u64 %rd58557, [%rd58555];
	}
	// end inline asm
	// begin inline asm
	{	
ld.global.cg.u64 %rd58559, [%rd58557];
	}
	// end inline asm
	// begin inline asm
	{	
ld.global.cg.u64 %rd58561, [%rd58559];
	}
	// end inline asm
	// begin inline asm
	{	
ld.global.cg.u64 %rd58563, [%rd58561];
	}
	// end inline asm
	// begin inline asm
	{	
ld.global.cg.u64 %rd58565, [%rd58563];
	}
	// end inline asm
	// begin inline asm
	{	
ld.global.cg.u64 %rd58567, [%rd58565];
	}
	// end inline asm
	// begin inline asm
	{	
ld.global.cg.u64 %rd58569, [%rd58567];
	}
	// end inline asm
	// begin inline asm
	{	
ld.global.cg.u64 %rd58571, [%rd58569];
	}
	// end inline asm
	// begin inline asm
	{	
ld.global.cg.u64 %rd58573, [%rd58571];
	}
	// end inline asm
	// begin inline asm
	{	
ld.global.cg.u64 %rd58575, [%rd58573];
	}
	// end inline asm
	// begin inline asm
	{	
ld.global.cg.u64 %rd58577, [%rd58575];
	}
	// end inline asm
	// begin inline asm
	{	
ld.global.cg.u64 %rd58579, [%rd58577];
	}
	// end inline asm
	// begin inline asm
	{	
ld.global.cg.u64 %rd58581, [%rd58579];
	}
	// end inline asm
	// begin inline asm
	{	
ld.global.cg.u64 %rd58583, [%rd58581];
	}
	// end inline asm
	// begin inline asm
	{	
ld.global.cg.u64 %rd58585, [%rd58583];
	}
	// end inline asm
	// begin inline asm
	{	
ld.global.cg.u64 %rd58587, [%rd58585];
	}
	// end inline asm
	// begin inline asm
	{	
ld.global.cg.u64 %rd58589, [%rd58587];
	}
	// end inline asm
	// begin inline asm
	{	
ld.global.cg.u64 %rd58591, [%rd58589];
	}
	// end inline asm
	// begin inline asm
	{	
ld.global.cg.u64 %rd58593, [%rd58591];
	}
	// end inline asm
	// begin inline asm
	{	
ld.global.cg.u64 %rd58595, [%rd58593];
	}
	// end inline asm
	// begin inline asm
	{	
ld.global.cg.u64 %rd58597, [%rd58595];
	}
	// end inline asm
	// begin inline asm
	{	
ld.global.cg.u64 %rd58599, [%rd58597];
	}
	// end inline asm
	// begin inline asm
	{	
ld.global.cg.u64 %rd58601, [%rd58599];
	}
	// end inline asm
	// begin inline asm
	{	
ld.global.cg.u64 %rd58603, [%rd58601];
	}
	// end inline asm
	// begin inline asm
	{	
ld.global.cg.u64 %rd58605, [%rd58603];
	}
	// end inline asm
	// begin inline asm
	{	
ld.global.cg.u64 %rd58607, [%rd58605];
	}
	// end inline asm
	// begin inline asm
	{	
ld.global.cg.u64 %rd58609, [%rd58607];
	}
	// end inline asm
	// begin inline asm
	{	
ld.global.cg.u64 %rd58611, [%rd58609];
	}
	// end inline asm
	// begin inline asm
	{	
ld.global.cg.u64 %rd58613, [%rd58611];
	}
	// end inline asm
	// begin inline asm
	{	
ld.global.cg.u64 %rd58615, [%rd58613];
	}
	// end inline asm
	// begin inline asm
	{	
ld.global.cg.u64 %rd58617, [%rd58615];
	}
	// end inline asm
	// begin inline asm
	{	
ld.global.cg.u64 %rd58619, [%rd58617];
	}
	// end inline asm
	// begin inline asm
	{	
ld.global.cg.u64 %rd58621, [%rd58619];
	}
	// end inline asm
	// begin inline asm
	{	
ld.global.cg.u64 %rd58623, [%rd58621];
	}
	// end inline asm
	// begin inline asm
	{	
ld.global.cg.u64 %rd58625, [%rd58623];
	}
	// end inline asm
	// begin inline asm
	{	
ld.global.cg.u64 %rd58627, [%rd58625];
	}
	// end inline asm
	// begin inline asm
	{	
ld.global.cg.u64 %rd58629, [%rd58627];
	}
	// end inline asm
	// begin inline asm
	{	
ld.global.cg.u64 %rd58631, [%rd58629];
	}
	// end inline asm
	// begin inline asm
	{	
ld.global.cg.u64 %rd58633, [%rd58631];
	}
	// end inline asm
	// begin inline asm
	{	
ld.global.cg.u64 %rd58635, [%rd58633];
	}
	// end inline asm
	// begin inline asm
	{	
ld.global.cg.u64 %rd58637, [%rd58635];
	}
	// end inline asm
	// begin inline asm
	{	
ld.global.cg.u64 %rd58639, [%rd58637];
	}
	// end inline asm
	// begin inline asm
	{	
ld.global.cg.u64 %rd58641, [%rd58639];
	}
	// end inline asm
	// begin inline asm
	{	
ld.global.cg.u64 %rd58643, [%rd58641];
	}
	// end inline asm
	// begin inline asm
	{	
ld.global.cg.u64 %rd58645, [%rd58643];
	}
	// end inline asm
	// begin inline asm
	{	
ld.global.cg.u64 %rd58647, [%rd58645];
	}
	// end inline asm
	// begin inline asm
	{	
ld.global.cg.u64 %rd58649, [%rd58647];
	}
	// end inline asm
	// begin inline asm
	{	
ld.global.cg.u64 %rd58651, [%rd58649];
	}
	// end inline asm
	// begin inline asm
	{	
ld.global.cg.u64 %rd58653, [%rd58651];
	}
	// end inline asm
	// begin inline asm
	{	
ld.global.cg.u64 %rd58655, [%rd58653];
	}
	// end inline asm
	// begin inline asm
	{	
ld.global.cg.u64 %rd58657, [%rd58655];
	}
	// end inline asm
	// begin inline asm
	{	
ld.global.cg.u64 %rd58659, [%rd58657];
	}
	// end inline asm
	// begin inline asm
	{	
ld.global.cg.u64 %rd58661, [%rd58659];
	}
	// end inline asm
	// begin inline asm
	{	
ld.global.cg.u64 %rd58663, [%rd58661];
	}
	// end inline asm
	// begin inline asm
	{	
ld.global.cg.u64 %rd58665, [%rd58663];
	}
	// end inline asm
	// begin inline asm
	{	
ld.global.cg.u64 %rd58667, [%rd58665];
	}
	// end inline asm
	// begin inline asm
	{	
ld.global.cg.u64 %rd58669, [%rd58667];
	}
	// end inline asm
	// begin inline asm
	{	
ld.global.cg.u64 %rd58671, [%rd58669];
	}
	// end inline asm
	// begin inline asm
	{	
ld.global.cg.u64 %rd58673, [%rd58671];
	}
	// end inline asm
	// begin inline asm
	{	
ld.global.cg.u64 %rd58675, [%rd58673];
	}
	// end inline asm
	// begin inline asm
	{	
ld.global.cg.u64 %rd58677, [%rd58675];
	}
	// end inline asm
	// begin inline asm
	{	
ld.global.cg.u64 %rd58679, [%rd58677];
	}
	// end inline asm
	// begin inline asm
	{	
ld.global.cg.u64 %rd58681, [%rd58679];
	}
	// end inline asm
	// begin inline asm
	{	
ld.global.cg.u64 %rd58683, [%rd58681];
	}
	// end inline asm
	// begin inline asm
	{	
ld.global.cg.u64 %rd58685, [%rd58683];
	}
	// end inline asm
	// begin inline asm
	{	
ld.global.cg.u64 %rd58687, [%rd58685];
	}
	// end inline asm
	// begin inline asm
	{	
ld.global.cg.u64 %rd58689, [%rd58687];
	}
	// end inline asm
	// begin inline asm
	{	
ld.global.cg.u64 %rd58691, [%rd58689];
	}
	// end inline asm
	// begin inline asm
	{	
ld.global.cg.u64 %rd58693, [%rd58691];
	}
	// end inline asm
	// begin inline asm
	{	
ld.global.cg.u64 %rd58695, [%rd58693];
	}
	// end inline asm
	// begin inline asm
	{	
ld.global.cg.u64 %rd58697, [%rd58695];
	}
	// end inline asm
	// begin inline asm
	{	
ld.global.cg.u64 %rd58699, [%rd58697];
	}
	// end inline asm
	// begin inline asm
	{	
ld.global.cg.u64 %rd58701, [%rd58699];
	}
	// end inline asm
	// begin inline asm
	{	
ld.global.cg.u64 %rd58703, [%rd58701];
	}
	// end inline asm
	// begin inline asm
	{	
ld.global.cg.u64 %rd58705, [%rd58703];
	}
	// end inline asm
	// begin inline asm
	{	
ld.global.cg.u64 %rd58707, [%rd58705];
	}
	// end inline asm
	// begin inline asm
	{	
ld.global.cg.u64 %rd58709, [%rd58707];
	}
	// end inline asm
	// begin inline asm
	{	
ld.global.cg.u64 %rd58711, [%rd58709];
	}
	// end inline asm
	// begin inline asm
	{	
ld.global.cg.u64 %rd58713, [%rd58711];
	}
	// end inline asm
	// begin inline asm
	{	
ld.global.cg.u64 %rd58715, [%rd58713];
	}
	// end inline asm
	// begin inline asm
	{	
ld.global.cg.u64 %rd58717, [%rd58715];
	}
	// end inline asm
	// begin inline asm
	{	
ld.global.cg.u64 %rd58719, [%rd58717];
	}
	// end inline asm
	// begin inline asm
	{	
ld.global.cg.u64 %rd58721, [%rd58719];
	}
	// end inline asm
	// begin inline asm
	{	
ld.global.cg.u64 %rd58723, [%rd58721];
	}
	// end inline asm
	// begin inline asm
	{	
ld.global.cg.u64 %rd58725, [%rd58723];
	}
	// end inline asm
	// begin inline asm
	{	
ld.global.cg.u64 %rd58727, [%rd58725];
	}
	// end inline asm
	// begin inline asm
	{	
ld.global.cg.u64 %rd58729, [%rd58727];
	}
	// end inline asm
	// begin inline asm
	{	
ld.global.cg.u64 %rd58731, [%rd58729];
	}
	// end inline asm
	// begin inline asm
	{	
ld.global.cg.u64 %rd58733, [%rd58731];
	}
	// end inline asm
	// begin inline asm
	{	
ld.global.cg.u64 %rd58735, [%rd58733];
	}
	// end inline asm
	// begin inline asm
	{	
ld.global.cg.u64 %rd58737, [%rd58735];
	}
	// end inline asm
	// begin inline asm
	{	
ld.global.cg.u64 %rd58739, [%rd58737];
	}
	// end inline asm
	// begin inline asm
	{	
ld.global.cg.u64 %rd58741, [%rd58739];
	}
	// end inline asm
	// begin inline asm
	{	
ld.global.cg.u64 %rd58743, [%rd58741];
	}
	// end inline asm
	// begin inline asm
	{	
ld.global.cg.u64 %rd58745, [%rd58743];
	}
	// end inline asm
	// begin inline asm
	{	
ld.global.cg.u64 %rd58747, [%rd58745];
	}
	// end inline asm
	// begin inline asm
	{	
ld.global.cg.u64 %rd58749, [%rd58747];
	}
	// end inline asm
	// begin inline asm
	{	
ld.global.cg.u64 %rd58751, [%rd58749];
	}
	// end inline asm
	// begin inline asm
	{	
ld.global.cg.u64 %rd58753, [%rd58751];
	}
	// end inline asm
	// begin inline asm
	{	
ld.global.cg.u64 %rd58755, [%rd58753];
	}
	// end inline asm
	// begin inline asm
	{	
ld.global.cg.u64 %rd58757, [%rd58755];
	}
	// end inline asm
	// begin inline asm
	{	
ld.global.cg.u64 %rd58759, [%rd58757];
	}
	// end inline asm
	// begin inline asm
	{	
ld.global.cg.u64 %rd58761, [%rd58759];
	}
	// end inline asm
	// begin inline asm
	{	
ld.global.cg.u64 %rd58763, [%rd58761];
	}
	// end inline asm
	// begin inline asm
	{	
ld.global.cg.u64 %rd58765, [%rd58763];
	}
	// end inline asm
	// begin inline asm
	{	
ld.global.cg.u64 %rd58767, [%rd58765];
	}
	// end inline asm
	// begin inline asm
	{	
ld.global.cg.u64 %rd58769, [%rd58767];
	}
	// end inline asm
	// begin inline asm
	{	
ld.global.cg.u64 %rd58771, [%rd58769];
	}
	// end inline asm
	// begin inline asm
	{	
ld.global.cg.u64 %rd58773, [%rd58771];
	}
	// end inline asm
	// begin inline asm
	{	
ld.global.cg.u64 %rd58775, [%rd58773];
	}
	// end inline asm
	// begin inline asm
	{	
ld.global.cg.u64 %rd58777, [%rd58775];
	}
	// end inline asm
	// begin inline asm
	{	
ld.global.cg.u64 %rd58779, [%rd58777];
	}
	// end inline asm
	// begin inline asm
	{	
ld.global.cg.u64 %rd58781, [%rd58779];
	}
	// end inline asm
	// begin inline asm
	{	
ld.global.cg.u64 %rd58783, [%rd58781];
	}
	// end inline asm
	// begin inline asm
	{	
ld.global.cg.u64 %rd58785, [%rd58783];
	}
	// end inline asm
	// begin inline asm
	{	
ld.global.cg.u64 %rd58787, [%rd58785];
	}
	// end inline asm
	// begin inline asm
	{	
ld.global.cg.u64 %rd58789, [%rd58787];
	}
	// end inline asm
	// begin inline asm
	{	
ld.global.cg.u64 %rd58791, [%rd58789];
	}
	// end inline asm
	// begin inline asm
	{	
ld.global.cg.u64 %rd58793, [%rd58791];
	}
	// end inline asm
	// begin inline asm
	{	
ld.global.cg.u64 %rd58795, [%rd58793];
	}
	// end inline asm
	// begin inline asm
	{	
ld.global.cg.u64 %rd58797, [%rd58795];
	}
	// end inline asm
	// begin inline asm
	{	
ld.global.cg.u64 %rd58799, [%rd58797];
	}
	// end inline asm
	// begin inline asm
	{	
ld.global.cg.u64 %rd58801, [%rd58799];
	}
	// end inline asm
	// begin inline asm
	{	
ld.global.cg.u64 %rd58803, [%rd58801];
	}
	// end inline asm
	// begin inline asm
	{	
ld.global.cg.u64 %rd58805, [%rd58803];
	}
	// end inline asm
	// begin inline asm
	{	
ld.global.cg.u64 %rd58807, [%rd58805];
	}
	// end inline asm
	// begin inline asm
	{	
ld.global.cg.u64 %rd58809, [%rd58807];
	}
	// end inline asm
	// begin inline asm
	{	
ld.global.cg.u64 %rd58811, [%rd58809];
	}
	// end inline asm
	// begin inline asm
	{	
ld.global.cg.u64 %rd58813, [%rd58811];
	}
	// end inline asm
	// begin inline asm
	{	
ld.global.cg.u64 %rd58815, [%rd58813];
	}
	// end inline asm
	// begin inline asm
	{	
ld.global.cg.u64 %rd58817, [%rd58815];
	}
	// end inline asm
	// begin inline asm
	{	
ld.global.cg.u64 %rd58819, [%rd58817];
	}
	// end inline asm
	// begin inline asm
	{	
ld.global.cg.u64 %rd58821, [%rd58819];
	}
	// end inline asm
	// begin inline asm
	{	
ld.global.cg.u64 %rd58823, [%rd58821];
	}
	// end inline asm
	// begin inline asm
	{	
ld.global.cg.u64 %rd58825, [%rd58823];
	}
	// end inline asm
	// begin inline asm
	{	
ld.global.cg.u64 %rd58827, [%rd58825];
	}
	// end inline asm
	// begin inline asm
	{	
ld.global.cg.u64 %rd58829, [%rd58827];
	}
	// end inline asm
	// begin inline asm
	{	
ld.global.cg.u64 %rd58831, [%rd58829];
	}
	// end inline asm
	// begin inline asm
	{	
ld.global.cg.u64 %rd58833, [%rd58831];
	}
	// end inline asm
	// begin inline asm
	{	
ld.global.cg.u64 %rd58835, [%rd58833];
	}
	// end inline asm
	// begin inline asm
	{	
ld.global.cg.u64 %rd58837, [%rd58835];
	}
	// end inline asm
	// begin inline asm
	{	
ld.global.cg.u64 %rd58839, [%rd58837];
	}
	// end inline asm
	// begin inline asm
	{	
ld.global.cg.u64 %rd58841, [%rd58839];
	}
	// end inline asm
	// begin inline asm
	{	
ld.global.cg.u64 %rd58843, [%rd58841];
	}
	// end inline asm
	// begin inline asm
	{	
ld.global.cg.u64 %rd58845, [%rd58843];
	}
	// end inline asm
	// begin inline asm
	{	
ld.global.cg.u64 %rd58847, [%rd58845];
	}
	// end inline asm
	// begin inline asm
	{	
ld.global.cg.u64 %rd58849, [%rd58847];
	}
	// end inline asm
	// begin inline asm
	{	
ld.global.cg.u64 %rd58851, [%rd58849];
	}
	// end inline asm
	// begin inline asm
	{	
ld.global.cg.u64 %rd58853, [%rd58851];
	}
	// end inline asm
	// begin inline asm
	{	
ld.global.cg.u64 %rd58855, [%rd58853];
	}
	// end inline asm
	// begin inline asm
	{	
ld.global.cg.u64 %rd58857, [%rd58855];
	}
	// end inline asm
	// begin inline asm
	{	
ld.global.cg.u64 %rd58859, [%rd58857];
	}
	// end inline asm
	// begin inline asm
	{	
ld.global.cg.u64 %rd58861, [%rd58859];
	}
	// end inline asm
	// begin inline asm
	{	
ld.global.cg.u64 %rd58863, [%rd58861];
	}
	// end inline asm
	// begin inline asm
	{	
ld.global.cg.u64 %rd58865, [%rd58863];
	}
	// end inline asm
	// begin inline asm
	{	
ld.global.cg.u64 %rd58867, [%rd58865];
	}
	// end inline asm
	// begin inline asm
	{	
ld.global.cg.u64 %rd58869, [%rd58867];
	}
	// end inline asm
	// begin inline asm
	{	
ld.global.cg.u64 %rd58871, [%rd58869];
	}
	// end inline asm
	// begin inline asm
	{	
ld.global.cg.u64 %rd58873, [%rd58871];
	}
	// end inline asm
	// begin inline asm
	{	
ld.global.cg.u64 %rd58875, [%rd58873];
	}
	// end inline asm
	// begin inline asm
	{	
ld.global.cg.u64 %rd58877, [%rd58875];
	}
	// end inline asm
	// begin inline asm
	{	
ld.global.cg.u64 %rd58879, [%rd58877];
	}
	// end inline asm
	// begin inline asm
	{	
ld.global.cg.u64 %rd58881, [%rd58879];
	}
	// end inline asm
	// begin inline asm
	{	
ld.global.cg.u64 %rd58883, [%rd58881];
	}
	// end inline asm
	// begin inline asm
	{	
ld.global.cg.u64 %rd58885, [%rd58883];
	}
	// end inline asm
	// begin inline asm
	{	
ld.global.cg.u64 %rd58887, [%rd58885];
	}
	// end inline asm
	// begin inline asm
	{	
ld.global.cg.u64 %rd58889, [%rd58887];
	}
	// end inline asm
	// begin inline asm
	{	
ld.global.cg.u64 %rd58891, [%rd58889];
	}
	// end inline asm
	// begin inline asm
	{	
ld.global.cg.u64 %rd58893, [%rd58891];
	}
	// end inline asm
	// begin inline asm
	{	
ld.global.cg.u64 %rd58895, [%rd58893];
	}
	// end inline asm
	// begin inline asm
	{	
ld.global.cg.u64 %rd58897, [%rd58895];
	}
	// end inline asm
	// begin inline asm
	{	
ld.global.cg.u64 %rd58899, [%rd58897];
	}
	// end inline asm
	// begin inline asm
	{	
ld.global.cg.u64 %rd58901, [%rd58899];
	}
	// end inline asm
	// begin inline asm
	{	
ld.global.cg.u64 %rd58903, [%rd58901];
	}
	// end inline asm
	// begin inline asm
	{	
ld.global.cg.u64 %rd58905, [%rd58903];
	}
	// end inline asm
	// begin inline asm
	{	
ld.global.cg.u64 %rd58907, [%rd58905];
	}
	// end inline asm
	// begin inline asm
	{	
ld.global.cg.u64 %rd58909, [%rd58907];
	}
	// end inline asm
	// begin inline asm
	{	
ld.global.cg.u64 %rd58911, [%rd58909];
	}
	// end inline asm
	// begin inline asm
	{	
ld.global.cg.u64 %rd58913, [%rd58911];
	}
	// end inline asm
	// begin inline asm
	{	
ld.global.cg.u64 %rd58915, [%rd58913];
	}
	// end inline asm
	// begin inline asm
	{	
ld.global.cg.u64 %rd58917, [%rd58915];
	}
	// end inline asm
	// begin inline asm
	{	
ld.global.cg.u64 %rd58919, [%rd58917];
	}
	// end inline asm
	// begin inline asm
	{	
ld.global.cg.u64 %rd58921, [%rd58919];
	}
	// end inline asm
	// begin inline asm
	{	
ld.global.cg.u64 %rd58923, [%rd58921];
	}
	// end inline asm
	// begin inline asm
	{	
ld.global.cg.u64 %rd58925, [%rd58923];
	}
	// end inline asm
	// begin inline asm
	{	
ld.global.cg.u64 %rd58927, [%rd58925];
	}
	// end inline asm
	// begin inline asm
	{	
ld.global.cg.u64 %rd58929, [%rd58927];
	}
	// end inline asm
	// begin inline asm
	{	
ld.global.cg.u64 %rd58931, [%rd58929];
	}
	// end inline asm
	// begin inline asm
	{	
ld.global.cg.u64 %rd58933, [%rd58931];
	}
	// end inline asm
	// begin inline asm
	{	
ld.global.cg.u64 %rd58935, [%rd58933];
	}
	// end inline asm
	// begin inline asm
	{	
ld.global.cg.u64 %rd58937, [%rd58935];
	}
	// end inline asm
	// begin inline asm
	{	
ld.global.cg.u64 %rd58939, [%rd58937];
	}
	// end inline asm
	// begin inline asm
	{	
ld.global.cg.u64 %rd58941, [%rd58939];
	}
	// end inline asm
	// begin inline asm
	{	
ld.global.cg.u64 %rd58943, [%rd58941];
	}
	// end inline asm
	// begin inline asm
	{	
ld.global.cg.u64 %rd58945, [%rd58943];
	}
	// end inline asm
	// begin inline asm
	{	
ld.global.cg.u64 %rd58947, [%rd58945];
	}
	// end inline asm
	// begin inline asm
	{	
ld.global.cg.u64 %rd58949, [%rd58947];
	}
	// end inline asm
	// begin inline asm
	{	
ld.global.cg.u64 %rd58951, [%rd58949];
	}
	// end inline asm
	// begin inline asm
	{	
ld.global.cg.u64 %rd58953, [%rd58951];
	}
	// end inline asm
	// begin inline asm
	{	
ld.global.cg.u64 %rd58955, [%rd58953];
	}
	// end inline asm
	// begin inline asm
	{	
ld.global.cg.u64 %rd58957, [%rd58955];
	}
	// end inline asm
	// begin inline asm
	{	
ld.global.cg.u64 %rd58959, [%rd58957];
	}
	// end inline asm
	// begin inline asm
	{	
ld.global.cg.u64 %rd58961, [%rd58959];
	}
	// end inline asm
	// begin inline asm
	{	
ld.global.cg.u64 %rd58963, [%rd58961];
	}
	// end inline asm
	// begin inline asm
	{	
ld.global.cg.u64 %rd58965, [%rd58963];
	}
	// end inline asm
	// begin inline asm
	{	
ld.global.cg.u64 %rd58967, [%rd58965];
	}
	// end inline asm
	// begin inline asm
	{	
ld.global.cg.u64 %rd58969, [%rd58967];
	}
	// end inline asm
	// begin inline asm
	{	
ld.global.cg.u64 %rd58971, [%rd58969];
	}
	// end inline asm
	// begin inline asm
	{	
ld.global.cg.u64 %rd58973, [%rd58971];
	}
	// end inline asm
	// begin inline asm
	{	
ld.global.cg.u64 %rd58975, [%rd58973];
	}
	// end inline asm
	// begin inline asm
	{	
ld.global.cg.u64 %rd58977, [%rd58975];
	}
	// end inline asm
	// begin inline asm
	{	
ld.global.cg.u64 %rd58979, [%rd58977];
	}
	// end inline asm
	// begin inline asm
	{	
ld.global.cg.u64 %rd58981, [%rd58979];
	}
	// end inline asm
	// begin inline asm
	{	
ld.global.cg.u64 %rd58983, [%rd58981];
	}
	// end inline asm
	// begin inline asm
	{	
ld.global.cg.u64 %rd58985, [%rd58983];
	}
	// end inline asm
	// begin inline asm
	{	
ld.global.cg.u64 %rd58987, [%rd58985];
	}
	// end inline asm
	// begin inline asm
	{	
ld.global.cg.u64 %rd58989, [%rd58987];
	}
	// end inline asm
	// begin inline asm
	{	
ld.global.cg.u64 %rd58991, [%rd58989];
	}
	// end inline asm
	// begin inline asm
	{	
ld.global.cg.u64 %rd58993, [%rd58991];
	}
	// end inline asm
	// begin inline asm
	{	
ld.global.cg.u64 %rd58995, [%rd58993];
	}
	// end inline asm
	// begin inline asm
	{	
ld.global.cg.u64 %rd58997, [%rd58995];
	}
	// end inline asm
	// begin inline asm
	{	
ld.global.cg.u64 %rd58999, [%rd58997];
	}
	// end inline asm
	// begin inline asm
	{	
ld.global.cg.u64 %rd59001, [%rd58999];
	}
	// end inline asm
	// begin inline asm
	{	
ld.global.cg.u64 %rd59003, [%rd59001];
	}
	// end inline asm
	// begin inline asm
	{	
ld.global.cg.u64 %rd59005, [%rd59003];
	}
	// end inline asm
	// begin inline asm
	{	
ld.global.cg.u64 %rd59007, [%rd59005];
	}
	// end inline asm
	// begin inline asm
	{	
ld.global.cg.u64 %rd59009, [%rd59007];
	}
	// end inline asm
	// begin inline asm
	{	
ld.global.cg.u64 %rd59011, [%rd59009];
	}
	// end inline asm
	// begin inline asm
	{	
ld.global.cg.u64 %rd59013, [%rd59011];
	}
	// end inline asm
	// begin inline asm
	{	
ld.global.cg.u64 %rd59015, [%rd59013];
	}
	// end inline asm
	// begin inline asm
	{	
ld.global.cg.u64 %rd59017, [%rd59015];
	}
	// end inline asm
	// begin inline asm
	{	
ld.global.cg.u64 %rd59019, [%rd59017];
	}
	// end inline asm
	// begin inline asm
	{	
ld.global.cg.u64 %rd59021, [%rd59019];
	}
	// end inline asm
	// begin inline asm
	{	
ld.global.cg.u64 %rd59023, [%rd59021];
	}
	// end inline asm
	// begin inline asm
	{	
ld.global.cg.u64 %rd59025, [%rd59023];
	}
	// end inline asm
	// begin inline asm
	{	
ld.global.cg.u64 %rd59027, [%rd59025];
	}
	// end inline asm
	// begin inline asm
	{	
ld.global.cg.u64 %rd59029, [%rd59027];
	}
	// end inline asm
	// begin inline asm
	{	
ld.global.cg.u64 %rd59031, [%rd59029];
	}
	// end inline asm
	// begin inline asm
	{	
ld.global.cg.u64 %rd59033, [%rd59031];
	}
	// end inline asm
	// begin inline asm
	{	
ld.global.cg.u64 %rd59035, [%rd59033];
	}
	// end inline asm
	// begin inline asm
	{	
ld.global.cg.u64 %rd59037, [%rd59035];
	}
	// end inline asm
	// begin inline asm
	{	
ld.global.cg.u64 %rd59039, [%rd59037];
	}
	// end inline asm
	// begin inline asm
	{	
ld.global.cg.u64 %rd59041, [%rd59039];
	}
	// end inline asm
	// begin inline asm
	{	
ld.global.cg.u64 %rd59043, [%rd59041];
	}
	// end inline asm
	// begin inline asm
	{	
ld.global.cg.u64 %rd59045, [%rd59043];
	}
	// end inline asm
	// begin inline asm
	{	
ld.global.cg.u64 %rd59047, [%rd59045];
	}
	// end inline asm
	// begin inline asm
	{	
ld.global.cg.u64 %rd59049, [%rd59047];
	}
	// end inline asm
	// begin inline asm
	{	
ld.global.cg.u64 %rd59051, [%rd59049];
	}
	// end inline asm
	// begin inline asm
	{	
ld.global.cg.u64 %rd59053, [%rd59051];
	}
	// end inline asm
	// begin inline asm
	{	
ld.global.cg.u64 %rd59055, [%rd59053];
	}
	// end inline asm
	// begin inline asm
	{	
ld.global.cg.u64 %rd59057, [%rd59055];
	}
	// end inline asm
	// begin inline asm
	{	
ld.global.cg.u64 %rd59059, [%rd59057];
	}
	// end inline asm
	// begin inline asm
	{	
ld.global.cg.u64 %rd59061, [%rd59059];
	}
	// end inline asm
	// begin inline asm
	{	
ld.global.cg.u64 %rd59063, [%rd59061];
	}
	// end inline asm
	// begin inline asm
	{	
ld.global.cg.u64 %rd59065, [%rd59063];
	}
	// end inline asm
	// begin inline asm
	{	
ld.global.cg.u64 %rd59067, [%rd59065];
	}
	// end inline asm
	// begin inline asm
	{	
ld.global.cg.u64 %rd59069, [%rd59067];
	}
	// end inline asm
	// begin inline asm
	{	
ld.global.cg.u64 %rd59071, [%rd59069];
	}
	// end inline asm
	// begin inline asm
	{	
ld.global.cg.u64 %rd59073, [%rd59071];
	}
	// end inline asm
	// begin inline asm
	{	
ld.global.cg.u64 %rd59075, [%rd59073];
	}
	// end inline asm
	// begin inline asm
	{	
ld.global.cg.u64 %rd59077, [%rd59075];
	}
	// end inline asm
	// begin inline asm
	{	
ld.global.cg.u64 %rd59079, [%rd59077];
	}
	// end inline asm
	// begin inline asm
	{	
ld.global.cg.u64 %rd59081, [%rd59079];
	}
	// end inline asm
	// begin inline asm
	{	
ld.global.cg.u64 %rd59083, [%rd59081];
	}
	// end inline asm
	// begin inline asm
	{	
ld.global.cg.u64 %rd59085, [%rd59083];
	}
	// end inline asm
	// begin inline asm
	{	
ld.global.cg.u64 %rd59087, [%rd59085];
	}
	// end inline asm
	// begin inline asm
	{	
ld.global.cg.u64 %rd59089, [%rd59087];
	}
	// end inline asm
	// begin inline asm
	{	
ld.global.cg.u64 %rd59091, [%rd59089];
	}
	// end inline asm
	// begin inline asm
	{	
ld.global.cg.u64 %rd59093, [%rd59091];
	}
	// end inline asm
	// begin inline asm
	{	
ld.global.cg.u64 %rd59095, [%rd59093];
	}
	// end inline asm
	// begin inline asm
	{	
ld.global.cg.u64 %rd59097, [%rd59095];
	}
	// end inline asm
	// begin inline asm
	{	
ld.global.cg.u64 %rd59099, [%rd59097];
	}
	// end inline asm
	// begin inline asm
	{	
ld.global.cg.u64 %rd59101, [%rd59099];
	}
	// end inline asm
	// begin inline asm
	{	
ld.global.cg.u64 %rd59103, [%rd59101];
	}
	// end inline asm
	// begin inline asm
	{	
ld.global.cg.u64 %rd59105, [%rd59103];
	}
	// end inline asm
	// begin inline asm
	{	
ld.global.cg.u64 %rd59107, [%rd59105];
	}
	// end inline asm
	// begin inline asm
	{	
ld.global.cg.u64 %rd59109, [%rd59107];
	}
	// end inline asm
	// begin inline asm
	{	
ld.global.cg.u64 %rd59111, [%rd59109];
	}
	// end inline asm
	// begin inline asm
	{	
ld.global.cg.u64 %rd59113, [%rd59111];
	}
	// end inline asm
	// begin inline asm
	{	
ld.global.cg.u64 %rd59115, [%rd59113];
	}
	// end inline asm
	// begin inline asm
	{	
ld.global.cg.u64 %rd59117, [%rd59115];
	}
	// end inline asm
	// begin inline asm
	{	
ld.global.cg.u64 %rd59119, [%rd59117];
	}
	// end inline asm
	// begin inline asm
	{	
ld.global.cg.u64 %rd59121, [%rd59119];
	}
	// end inline asm
	// begin inline asm
	{	
ld.global.cg.u64 %rd59123, [%rd59121];
	}
	// end inline asm
	// begin inline asm
	{	
ld.global.cg.u64 %rd59125, [%rd59123];
	}
	// end inline asm
	// begin inline asm
	{	
ld.global.cg.u64 %rd59127, [%rd59125];
	}
	// end inline asm
	// begin inline asm
	{	
ld.global.cg.u64 %rd59129, [%rd59127];
	}
	// end inline asm
	// begin inline asm
	{	
ld.global.cg.u64 %rd59131, [%rd59129];
	}
	// end inline asm
	// begin inline asm
	{	
ld.global.cg.u64 %rd59133, [%rd59131];
	}
	// end inline asm
	// begin inline asm
	{	
ld.global.cg.u64 %rd59135, [%rd59133];
	}
	// end inline asm
	// begin inline asm
	{	
ld.global.cg.u64 %rd59137, [%rd59135];
	}
	// end inline asm
	// begin inline asm
	{	
ld.global.cg.u64 %rd59139, [%rd59137];
	}
	// end inline asm
	// begin inline asm
	{	
ld.global.cg.u64 %rd59141, [%rd59139];
	}
	// end inline asm
	// begin inline asm
	{	
ld.global.cg.u64 %rd59143, [%rd59141];
	}
	// end inline asm
	// begin inline asm
	{	
ld.global.cg.u64 %rd59145, [%rd59143];
	}
	// end inline asm
	// begin inline asm
	{	
ld.global.cg.u64 %rd59147, [%rd59145];
	}
	// end inline asm
	// begin inline asm
	{	
ld.global.cg.u64 %rd59149, [%rd59147];
	}
	// end inline asm
	// begin inline asm
	{	
ld.global.cg.u64 %rd59151, [%rd59149];
	}
	// end inline asm
	// begin inline asm
	{	
ld.global.cg.u64 %rd59153, [%rd59151];
	}
	// end inline asm
	// begin inline asm
	{	
ld.global.cg.u64 %rd59155, [%rd59153];
	}
	// end inline asm
	// begin inline asm
	{	
ld.global.cg.u64 %rd59157, [%rd59155];
	}
	// end inline asm
	// begin inline asm
	{	
ld.global.cg.u64 %rd59159, [%rd59157];
	}
	// end inline asm
	// begin inline asm
	{	
ld.global.cg.u64 %rd59161, [%rd59159];
	}
	// end inline asm
	// begin inline asm
	{	
ld.global.cg.u64 %rd59163, [%rd59161];
	}
	// end inline asm
	// begin inline asm
	{	
ld.global.cg.u64 %rd59165, [%rd59163];
	}
	// end inline asm
	// begin inline asm
	{	
ld.global.cg.u64 %rd59167, [%rd59165];
	}
	// end inline asm
	// begin inline asm
	{	
ld.global.cg.u64 %rd59169, [%rd59167];
	}
	// end inline asm
	// begin inline asm
	{	
ld.global.cg.u64 %rd59171, [%rd59169];
	}
	// end inline asm
	// begin inline asm
	{	
ld.global.cg.u64 %rd59173, [%rd59171];
	}
	// end inline asm
	// begin inline asm
	{	
ld.global.cg.u64 %rd59175, [%rd59173];
	}
	// end inline asm
	// begin inline asm
	{	
ld.global.cg.u64 %rd59177, [%rd59175];
	}
	// end inline asm
	// begin inline asm
	{	
ld.global.cg.u64 %rd59179, [%rd59177];
	}
	// end inline asm
	// begin inline asm
	{	
ld.global.cg.u64 %rd59181, [%rd59179];
	}
	// end inline asm
	// begin inline asm
	{	
ld.global.cg.u64 %rd59183, [%rd59181];
	}
	// end inline asm
	// begin inline asm
	{	
ld.global.cg.u64 %rd59185, [%rd59183];
	}
	// end inline asm
	// begin inline asm
	{	
ld.global.cg.u64 %rd59187, [%rd59185];
	}
	// end inline asm
	// begin inline asm
	{	
ld.global.cg.u64 %rd59189, [%rd59187];
	}
	// end inline asm
	// begin inline asm
	{	
ld.global.cg.u64 %rd59191, [%rd59189];
	}
	// end inline asm
	// begin inline asm
	{	
ld.global.cg.u64 %rd59193, [%rd59191];
	}
	// end inline asm
	// begin inline asm
	{	
ld.global.cg.u64 %rd59195, [%rd59193];
	}
	// end inline asm
	// begin inline asm
	{	
ld.global.cg.u64 %rd59197, [%rd59195];
	}
	// end inline asm
	// begin inline asm
	{	
ld.global.cg.u64 %rd59199, [%rd59197];
	}
	// end inline asm
	// begin inline asm
	{	
ld.global.cg.u64 %rd59201, [%rd59199];
	}
	// end inline asm
	// begin inline asm
	{	
ld.global.cg.u64 %rd59203, [%rd59201];
	}
	// end inline asm
	// begin inline asm
	{	
ld.global.cg.u64 %rd59205, [%rd59203];
	}
	// end inline asm
	// begin inline asm
	{	
ld.global.cg.u64 %rd59207, [%rd59205];
	}
	// end inline asm
	// begin inline asm
	{	
ld.global.cg.u64 %rd59209, [%rd59207];
	}
	// end inline asm
	// begin inline asm
	{	
ld.global.cg.u64 %rd59211, [%rd59209];
	}
	// end inline asm
	// begin inline asm
	{	
ld.global.cg.u64 %rd59213, [%rd59211];
	}
	// end inline asm
	// begin inline asm
	{	
ld.global.cg.u64 %rd59215, [%rd59213];
	}
	// end inline asm
	// begin inline asm
	{	
ld.global.cg.u64 %rd59217, [%rd59215];
	}
	// end inline asm
	// begin inline asm
	{	
ld.global.cg.u64 %rd59219, [%rd59217];
	}
	// end inline asm
	// begin inline asm
	{	
ld.global.cg.u64 %rd59221, [%rd59219];
	}
	// end inline asm
	// begin inline asm
	{	
ld.global.cg.u64 %rd59223, [%rd59221];
	}
	// end inline asm
	// begin inline asm
	{	
ld.global.cg.u64 %rd59225, [%rd59223];
	}
	// end inline asm
	// begin inline asm
	{	
ld.global.cg.u64 %rd59227, [%rd59225];
	}
	// end inline asm
	// begin inline asm
	{	
ld.global.cg.u64 %rd59229, [%rd59227];
	}
	// end inline asm
	// begin inline asm
	{	
ld.global.cg.u64 %rd59231, [%rd59229];
	}
	// end inline asm
	// begin inline asm
	{	
ld.global.cg.u64 %rd59233, [%rd59231];
	}
	// end inline asm
	// begin inline asm
	{	
ld.global.cg.u64 %rd59235, [%rd59233];
	}
	// end inline asm
	// begin inline asm
	{	
ld.global.cg.u64 %rd59237, [%rd59235];
	}
	// end inline asm
	// begin inline asm
	{	
ld.global.cg.u64 %rd59239, [%rd59237];
	}
	// end inline asm
	// begin inline asm
	{	
ld.global.cg.u64 %rd59241, [%rd59239];
	}
	// end inline asm
	// begin inline asm
	{	
ld.global.cg.u64 %rd59243, [%rd59241];
	}
	// end inline asm
	// begin inline asm
	{	
ld.global.cg.u64 %rd59245, [%rd59243];
	}
	// end inline asm
	// begin inline asm
	{	
ld.global.cg.u64 %rd59247, [%rd59245];
	}
	// end inline asm
	// begin inline asm
	{	
ld.global.cg.u64 %rd59249, [%rd59247];
	}
	// end inline asm
	// begin inline asm
	{	
ld.global.cg.u64 %rd59251, [%rd59249];
	}
	// end inline asm
	// begin inline asm
	{	
ld.global.cg.u64 %rd59253, [%rd59251];
	}
	// end inline asm
	// begin inline asm
	{	
ld.global.cg.u64 %rd59255, [%rd59253];
	}
	// end inline asm
	// begin inline asm
	{	
ld.global.cg.u64 %rd59257, [%rd59255];
	}
	// end inline asm
	// begin inline asm
	{	
ld.global.cg.u64 %rd59259, [%rd59257];
	}
	// end inline asm
	// begin inline asm
	{	
ld.global.cg.u64 %rd59261, [%rd59259];
	}
	// end inline asm
	// begin inline asm
	{	
ld.global.cg.u64 %rd59263, [%rd59261];
	}
	// end inline asm
	// begin inline asm
	{	
ld.global.cg.u64 %rd59265, [%rd59263];
	}
	// end inline asm
	// begin inline asm
	{	
ld.global.cg.u64 %rd59267, [%rd59265];
	}
	// end inline asm
	// begin inline asm
	{	
ld.global.cg.u64 %rd59269, [%rd59267];
	}
	// end inline asm
	// begin inline asm
	{	
ld.global.cg.u64 %rd59271, [%rd59269];
	}
	// end inline asm
	// begin inline asm
	{	
ld.global.cg.u64 %rd59273, [%rd59271];
	}
	// end inline asm
	// begin inline asm
	{	
ld.global.cg.u64 %rd59275, [%rd59273];
	}
	// end inline asm
	// begin inline asm
	{	
ld.global.cg.u64 %rd59277, [%rd59275];
	}
	// end inline asm
	// begin inline asm
	{	
ld.global.cg.u64 %rd59279, [%rd59277];
	}
	// end inline asm
	// begin inline asm
	{	
ld.global.cg.u64 %rd59281, [%rd59279];
	}
	// end inline asm
	// begin inline asm
	{	
ld.global.cg.u64 %rd59283, [%rd59281];
	}
	// end inline asm
	// begin inline asm
	{	
ld.global.cg.u64 %rd59285, [%rd59283];
	}
	// end inline asm
	// begin inline asm
	{	
ld.global.cg.u64 %rd59287, [%rd59285];
	}
	// end inline asm
	// begin inline asm
	{	
ld.global.cg.u64 %rd59289, [%rd59287];
	}
	// end inline asm
	// begin inline asm
	{	
ld.global.cg.u64 %rd59291, [%rd59289];
	}
	// end inline asm
	// begin inline asm
	{	
ld.global.cg.u64 %rd59293, [%rd59291];
	}
	// end inline asm
	// begin inline asm
	{	
ld.global.cg.u64 %rd59295, [%rd59293];
	}
	// end inline asm
	// begin inline asm
	{	
ld.global.cg.u64 %rd59297, [%rd59295];
	}
	// end inline asm
	// begin inline asm
	{	
ld.global.cg.u64 %rd59299, [%rd59297];
	}
	// end inline asm
	// begin inline asm
	{	
ld.global.cg.u64 %rd59301, [%rd59299];
	}
	// end inline asm
	// begin inline asm
	{	
ld.global.cg.u64 %rd59303, [%rd59301];
	}
	// end inline asm
	// begin inline asm
	{	
ld.global.cg.u64 %rd59305, [%rd59303];
	}
	// end inline asm
	// begin inline asm
	{	
ld.global.cg.u64 %rd59307, [%rd59305];
	}
	// end inline asm
	// begin inline asm
	{	
ld.global.cg.u64 %rd59309, [%rd59307];
	}
	// end inline asm
	// begin inline asm
	{	
ld.global.cg.u64 %rd59311, [%rd59309];
	}
	// end inline asm
	// begin inline asm
	{	
ld.global.cg.u64 %rd59313, [%rd59311];
	}
	// end inline asm
	// begin inline asm
	{	
ld.global.cg.u64 %rd59315, [%rd59313];
	}
	// end inline asm
	// begin inline asm
	{	
ld.global.cg.u64 %rd59317, [%rd59315];
	}
	// end inline asm
	// begin inline asm
	{	
ld.global.cg.u64 %rd59319, [%rd59317];
	}
	// end inline asm
	// begin inline asm
	{	
ld.global.cg.u64 %rd59321, [%rd59319];
	}
	// end inline asm
	// begin inline asm
	{	
ld.global.cg.u64 %rd59323, [%rd59321];
	}
	// end inline asm
	// begin inline asm
	{	
ld.global.cg.u64 %rd59325, [%rd59323];
	}
	// end inline asm
	// begin inline asm
	{	
ld.global.cg.u64 %rd59327, [%rd59325];
	}
	// end inline asm
	// begin inline asm
	{	
ld.global.cg.u64 %rd59329, [%rd59327];
	}
	// end inline asm
	// begin inline asm
	{	
ld.global.cg.u64 %rd59331, [%rd59329];
	}
	// end inline asm
	// begin inline asm
	{	
ld.global.cg.u64 %rd59333, [%rd59331];
	}
	// end inline asm
	// begin inline asm
	{	
ld.global.cg.u64 %rd59335, [%rd59333];
	}
	// end inline asm
	// begin inline asm
	{	
ld.global.cg.u64 %rd59337, [%rd59335];
	}
	// end inline asm
	// begin inline asm
	{	
ld.global.cg.u64 %rd59339, [%rd59337];
	}
	// end inline asm
	// begin inline asm
	{	
ld.global.cg.u64 %rd59341, [%rd59339];
	}
	// end inline asm
	// begin inline asm
	{	
ld.global.cg.u64 %rd59343, [%rd59341];
	}
	// end inline asm
	// begin inline asm
	{	
ld.global.cg.u64 %rd59345, [%rd59343];
	}
	// end inline asm
	// begin inline asm
	{	
ld.global.cg.u64 %rd59347, [%rd59345];
	}
	// end inline asm
	// begin inline asm
	{	
ld.global.cg.u64 %rd59349, [%rd59347];
	}
	// end inline asm
	// begin inline asm
	{	
ld.global.cg.u64 %rd59351, [%rd59349];
	}
	// end inline asm
	// begin inline asm
	{	
ld.global.cg.u64 %rd59353, [%rd59351];
	}
	// end inline asm
	// begin inline asm
	{	
ld.global.cg.u64 %rd59355, [%rd59353];
	}
	// end inline asm
	// begin inline asm
	{	
ld.global.cg.u64 %rd59357, [%rd59355];
	}
	// end inline asm
	// begin inline asm
	{	
ld.global.cg.u64 %rd59359, [%rd59357];
	}
	// end inline asm
	// begin inline asm
	{	
ld.global.cg.u64 %rd59361, [%rd59359];
	}
	// end inline asm
	// begin inline asm
	{	
ld.global.cg.u64 %rd59363, [%rd59361];
	}
	// end inline asm
	// begin inline asm
	{	
ld.global.cg.u64 %rd59365, [%rd59363];
	}
	// end inline asm
	// begin inline asm
	{	
ld.global.cg.u64 %rd59367, [%rd59365];
	}
	// end inline asm
	// begin inline asm
	{	
ld.global.cg.u64 %rd59369, [%rd59367];
	}
	// end inline asm
	// begin inline asm
	{	
ld.global.cg.u64 %rd59371, [%rd59369];
	}
	// end inline asm
	// begin inline asm
	{	
ld.global.cg.u64 %rd59373, [%rd59371];
	}
	// end inline asm
	// begin inline asm
	{	
ld.global.cg.u64 %rd59375, [%rd59373];
	}
	// end inline asm
	// begin inline asm
	{	
ld.global.cg.u64 %rd59377, [%rd59375];
	}
	// end inline asm
	// begin inline asm
	{	
ld.global.cg.u64 %rd59379, [%rd59377];
	}
	// end inline asm
	// begin inline asm
	{	
ld.global.cg.u64 %rd59381, [%rd59379];
	}
	// end inline asm
	// begin inline asm
	{	
ld.global.cg.u64 %rd59383, [%rd59381];
	}
	// end inline asm
	// begin inline asm
	{	
ld.global.cg.u64 %rd59385, [%rd59383];
	}
	// end inline asm
	// begin inline asm
	{	
ld.global.cg.u64 %rd59387, [%rd59385];
	}
	// end inline asm
	// begin inline asm
	{	
ld.global.cg.u64 %rd59389, [%rd59387];
	}
	// end inline asm
	// begin inline asm
	{	
ld.global.cg.u64 %rd59391, [%rd59389];
	}
	// end inline asm
	// begin inline asm
	{	
ld.global.cg.u64 %rd59393, [%rd59391];
	}
	// end inline asm
	// begin inline asm
	{	
ld.global.cg.u64 %rd59395, [%rd59393];
	}
	// end inline asm
	// begin inline asm
	{	
ld.global.cg.u64 %rd59397, [%rd59395];
	}
	// end inline asm
	// begin inline asm
	{	
ld.global.cg.u64 %rd59399, [%rd59397];
	}
	// end inline asm
	// begin inline asm
	{	
ld.global.cg.u64 %rd59401, [%rd59399];
	}
	// end inline asm
	// begin inline asm
	{	
ld.global.cg.u64 %rd59403, [%rd59401];
	}
	// end inline asm
	// begin inline asm
	{	
ld.global.cg.u64 %rd59405, [%rd59403];
	}
	// end inline asm
	// begin inline asm
	{	
ld.global.cg.u64 %rd59407, [%rd59405];
	}
	// end inline asm
	// begin inline asm
	{	
ld.global.cg.u64 %rd59409, [%rd59407];
	}
	// end inline asm
	// begin inline asm
	{	
ld.global.cg.u64 %rd59411, [%rd59409];
	}
	// end inline asm
	// begin inline asm
	{	
ld.global.cg.u64 %rd59413, [%rd59411];
	}
	// end inline asm
	// begin inline asm
	{	
ld.global.cg.u64 %rd59415, [%rd59413];
	}
	// end inline asm
	// begin inline asm
	{	
ld.global.cg.u64 %rd59417, [%rd59415];
	}
	// end inline asm
	// begin inline asm
	{	
ld.global.cg.u64 %rd59419, [%rd59417];
	}
	// end inline asm
	// begin inline asm
	{	
ld.global.cg.u64 %rd59421, [%rd59419];
	}
	// end inline asm
	// begin inline asm
	{	
ld.global.cg.u64 %rd59423, [%rd59421];
	}
	// end inline asm
	// begin inline asm
	{	
ld.global.cg.u64 %rd59425, [%rd59423];
	}
	// end inline asm
	// begin inline asm
	{	
ld.global.cg.u64 %rd59427, [%rd59425];
	}
	// end inline asm
	// begin inline asm
	{	
ld.global.cg.u64 %rd59429, [%rd59427];
	}
	// end inline asm
	// begin inline asm
	{	
ld.global.cg.u64 %rd59431, [%rd59429];
	}
	// end inline asm
	// begin inline asm
	{	
ld.global.cg.u64 %rd59433, [%rd59431];
	}
	// end inline asm
	// begin inline asm
	{	
ld.global.cg.u64 %rd59435, [%rd59433];
	}
	// end inline asm
	// begin inline asm
	{	
ld.global.cg.u64 %rd59437, [%rd59435];
	}
	// end inline asm
	// begin inline asm
	{	
ld.global.cg.u64 %rd59439, [%rd59437];
	}
	// end inline asm
	// begin inline asm
	{	
ld.global.cg.u64 %rd59441, [%rd59439];
	}
	// end inline asm
	// begin inline asm
	{	
ld.global.cg.u64 %rd59443, [%rd59441];
	}
	// end inline asm
	// begin inline asm
	{	
ld.global.cg.u64 %rd59445, [%rd59443];
	}
	// end inline asm
	// begin inline asm
	{	
ld.global.cg.u64 %rd59447, [%rd59445];
	}
	// end inline asm
	// begin inline asm
	{	
ld.global.cg.u64 %rd59449, [%rd59447];
	}
	// end inline asm
	// begin inline asm
	{	
ld.global.cg.u64 %rd59451, [%rd59449];
	}
	// end inline asm
	// begin inline asm
	{	
ld.global.cg.u64 %rd59453, [%rd59451];
	}
	// end inline asm
	// begin inline asm
	{	
ld.global.cg.u64 %rd59455, [%rd59453];
	}
	// end inline asm
	// begin inline asm
	{	
ld.global.cg.u64 %rd59457, [%rd59455];
	}
	// end inline asm
	// begin inline asm
	{	
ld.global.cg.u64 %rd59459, [%rd59457];
	}
	// end inline asm
	// begin inline asm
	{	
ld.global.cg.u64 %rd59461, [%rd59459];
	}
	// end inline asm
	// begin inline asm
	{	
ld.global.cg.u64 %rd59463, [%rd59461];
	}
	// end inline asm
	// begin inline asm
	{	
ld.global.cg.u64 %rd59465, [%rd59463];
	}
	// end inline asm
	// begin inline asm
	{	
ld.global.cg.u64 %rd59467, [%rd59465];
	}
	// end inline asm
	// begin inline asm
	{	
ld.global.cg.u64 %rd59469, [%rd59467];
	}
	// end inline asm
	// begin inline asm
	{	
ld.global.cg.u64 %rd59471, [%rd59469];
	}
	// end inline asm
	// begin inline asm
	{	
ld.global.cg.u64 %rd59473, [%rd59471];
	}
	// end inline asm
	// begin inline asm
	{	
ld.global.cg.u64 %rd59475, [%rd59473];
	}
	// end inline asm
	// begin inline asm
	{	
ld.global.cg.u64 %rd59477, [%rd59475];
	}
	// end inline asm
	// begin inline asm
	{	
ld.global.cg.u64 %rd59479, [%rd59477];
	}
	// end inline asm
	// begin inline asm
	{	
ld.global.cg.u64 %rd59481, [%rd59479];
	}
	// end inline asm
	// begin inline asm
	{	
ld.global.cg.u64 %rd59483, [%rd59481];
	}
	// end inline asm
	// begin inline asm
	{	
ld.global.cg.u64 %rd59485, [%rd59483];
	}
	// end inline asm
	// begin inline asm
	{	
ld.global.cg.u64 %rd59487, [%rd59485];
	}
	// end inline asm
	// begin inline asm
	{	
ld.global.cg.u64 %rd59489, [%rd59487];
	}
	// end inline asm
	// begin inline asm
	{	
ld.global.cg.u64 %rd59491, [%rd59489];
	}
	// end inline asm
	// begin inline asm
	{	
ld.global.cg.u64 %rd59493, [%rd59491];
	}
	// end inline asm
	// begin inline asm
	{	
ld.global.cg.u64 %rd59495, [%rd59493];
	}
	// end inline asm
	// begin inline asm
	{	
ld.global.cg.u64 %rd59497, [%rd59495];
	}
	// end inline asm
	// begin inline asm
	{	
ld.global.cg.u64 %rd59499, [%rd59497];
	}
	// end inline asm
	// begin inline asm
	{	
ld.global.cg.u64 %rd59501, [%rd59499];
	}
	// end inline asm
	// begin inline asm
	{	
ld.global.cg.u64 %rd59503, [%rd59501];
	}
	// end inline asm
	// begin inline asm
	{	
ld.global.cg.u64 %rd59505, [%rd59503];
	}
	// end inline asm
	// begin inline asm
	{	
ld.global.cg.u64 %rd59507, [%rd59505];
	}
	// end inline asm
	// begin inline asm
	{	
ld.global.cg.u64 %rd59509, [%rd59507];
	}
	// end inline asm
	// begin inline asm
	{	
ld.global.cg.u64 %rd59511, [%rd59509];
	}
	// end inline asm
	// begin inline asm
	{	
ld.global.cg.u64 %rd59513, [%rd59511];
	}
	// end inline asm
	// begin inline asm
	{	
ld.global.cg.u64 %rd59515, [%rd59513];
	}
	// end inline asm
	// begin inline asm
	{	
ld.global.cg.u64 %rd59517, [%rd59515];
	}
	// end inline asm
	// begin inline asm
	{	
ld.global.cg.u64 %rd59519, [%rd59517];
	}
	// end inline asm
	// begin inline asm
	{	
ld.global.cg.u64 %rd59521, [%rd59519];
	}
	// end inline asm
	// begin inline asm
	{	
ld.global.cg.u64 %rd59523, [%rd59521];
	}
	// end inline asm
	// begin inline asm
	{	
ld.global.cg.u64 %rd59525, [%rd59523];
	}
	// end inline asm
	// begin inline asm
	{	
ld.global.cg.u64 %rd59527, [%rd59525];
	}
	// end inline asm
	// begin inline asm
	{	
ld.global.cg.u64 %rd59529, [%rd59527];
	}
	// end inline asm
	// begin inline asm
	{	
ld.global.cg.u64 %rd59531, [%rd59529];
	}
	// end inline asm
	// begin inline asm
	{	
ld.global.cg.u64 %rd59533, [%rd59531];
	}
	// end inline asm
	// begin inline asm
	{	
ld.global.cg.u64 %rd59535, [%rd59533];
	}
	// end inline asm
	// begin inline asm
	{	
ld.global.cg.u64 %rd59537, [%rd59535];
	}
	// end inline asm
	// begin inline asm
	{	
ld.global.cg.u64 %rd59539, [%rd59537];
	}
	// end inline asm
	// begin inline asm
	{	
ld.global.cg.u64 %rd59541, [%rd59539];
	}
	// end inline asm
	// begin inline asm
	{	
ld.global.cg.u64 %rd59543, [%rd59541];
	}
	// end inline asm
	// begin inline asm
	{	
ld.global.cg.u64 %rd59545, [%rd59543];
	}
	// end inline asm
	// begin inline asm
	{	
ld.global.cg.u64 %rd59547, [%rd59545];
	}
	// end inline asm
	// begin inline asm
	{	
ld.global.cg.u64 %rd59549, [%rd59547];
	}
	// end inline asm
	// begin inline asm
	{	
ld.global.cg.u64 %rd59551, [%rd59549];
	}
	// end inline asm
	// begin inline asm
	{	
ld.global.cg.u64 %rd59553, [%rd59551];
	}
	// end inline asm
	// begin inline asm
	{	
ld.global.cg.u64 %rd59555, [%rd59553];
	}
	// end inline asm
	// begin inline asm
	{	
ld.global.cg.u64 %rd59557, [%rd59555];
	}
	// end inline asm
	// begin inline asm
	{	
ld.global.cg.u64 %rd59559, [%rd59557];
	}
	// end inline asm
	// begin inline asm
	{	
ld.global.cg.u64 %rd59561, [%rd59559];
	}
	// end inline asm
	// begin inline asm
	{	
ld.global.cg.u64 %rd59563, [%rd59561];
	}
	// end inline asm
	// begin inline asm
	{	
ld.global.cg.u64 %rd59565, [%rd59563];
	}
	// end inline asm
	// begin inline asm
	{	
ld.global.cg.u64 %rd59567, [%rd59565];
	}
	// end inline asm
	// begin inline asm
	{	
ld.global.cg.u64 %rd59569, [%rd59567];
	}
	// end inline asm
	// begin inline asm
	{	
ld.global.cg.u64 %rd59571, [%rd59569];
	}
	// end inline asm
	// begin inline asm
	{	
ld.global.cg.u64 %rd59573, [%rd59571];
	}
	// end inline asm
	// begin inline asm
	{	
ld.global.cg.u64 %rd59575, [%rd59573];
	}
	// end inline asm
	// begin inline asm
	{	
ld.global.cg.u64 %rd59577, [%rd59575];
	}
	// end inline asm
	// begin inline asm
	{	
ld.global.cg.u64 %rd59579, [%rd59577];
	}
	// end inline asm
	// begin inline asm
	{	
ld.global.cg.u64 %rd59581, [%rd59579];
	}
	// end inline asm
	// begin inline asm
	{	
ld.global.cg.u64 %rd59583, [%rd59581];
	}
	// end inline asm
	// begin inline asm
	{	
ld.global.cg.u64 %rd59585, [%rd59583];
	}
	// end inline asm
	// begin inline asm
	{	
ld.global.cg.u64 %rd59587, [%rd59585];
	}
	// end inline asm
	// begin inline asm
	{	
ld.global.cg.u64 %rd59589, [%rd59587];
	}
	// end inline asm
	// begin inline asm
	{	
ld.global.cg.u64 %rd59591, [%rd59589];
	}
	// end inline asm
	// begin inline asm
	{	
ld.global.cg.u64 %rd59593, [%rd59591];
	}
	// end inline asm
	// begin inline asm
	{	
ld.global.cg.u64 %rd59595, [%rd59593];
	}
	// end inline asm
	// begin inline asm
	{	
ld.global.cg.u64 %rd59597, [%rd59595];
	}
	// end inline asm
	// begin inline asm
	{	
ld.global.cg.u64 %rd59599, [%rd59597];
	}
	// end inline asm
	// begin inline asm
	{	
ld.global.cg.u64 %rd59601, [%rd59599];
	}
	// end inline asm
	// begin inline asm
	{	
ld.global.cg.u64 %rd59603, [%rd59601];
	}
	// end inline asm
	// begin inline asm
	{	
ld.global.cg.u64 %rd59605, [%rd59603];
	}
	// end inline asm
	// begin inline asm
	{	
ld.global.cg.u64 %rd59607, [%rd59605];
	}
	// end inline asm
	// begin inline asm
	{	
ld.global.cg.u64 %rd59609, [%rd59607];
	}
	// end inline asm
	// begin inline asm
	{	
ld.global.cg.u64 %rd59611, [%rd59609];
	}
	// end inline asm
	// begin inline asm
	{	
ld.global.cg.u64 %rd59613, [%rd59611];
	}
	// end inline asm
	// begin inline asm
	{	
ld.global.cg.u64 %rd59615, [%rd59613];
	}
	// end inline asm
	// begin inline asm
	{	
ld.global.cg.u64 %rd59617, [%rd59615];
	}
	// end inline asm
	// begin inline asm
	{	
ld.global.cg.u64 %rd59619, [%rd59617];
	}
	// end inline asm
	// begin inline asm
	{	
ld.global.cg.u64 %rd59621, [%rd59619];
	}
	// end inline asm
	// begin inline asm
	{	
ld.global.cg.u64 %rd59623, [%rd59621];
	}
	// end inline asm
	// begin inline asm
	{	
ld.global.cg.u64 %rd59625, [%rd59623];
	}
	// end inline asm
	// begin inline asm
	{	
ld.global.cg.u64 %rd59627, [%rd59625];
	}
	// end inline asm
	// begin inline asm
	{	
ld.global.cg.u64 %rd59629, [%rd59627];
	}
	// end inline asm
	// begin inline asm
	{	
ld.global.cg.u64 %rd59631, [%rd59629];
	}
	// end inline asm
	// begin inline asm
	{	
ld.global.cg.u64 %rd59633, [%rd59631];
	}
	// end inline asm
	// begin inline asm
	{	
ld.global.cg.u64 %rd59635, [%rd59633];
	}
	// end inline asm
	// begin inline asm
	{	
ld.global.cg.u64 %rd59637, [%rd59635];
	}
	// end inline asm
	// begin inline asm
	{	
ld.global.cg.u64 %rd59639, [%rd59637];
	}
	// end inline asm
	// begin inline asm
	{	
ld.global.cg.u64 %rd59641, [%rd59639];
	}
	// end inline asm
	// begin inline asm
	{	
ld.global.cg.u64 %rd59643, [%rd59641];
	}
	// end inline asm
	// begin inline asm
	{	
ld.global.cg.u64 %rd59645, [%rd59643];
	}
	// end inline asm
	// begin inline asm
	{	
ld.global.cg.u64 %rd59647, [%rd59645];
	}
	// end inline asm
	// begin inline asm
	{	
ld.global.cg.u64 %rd59649, [%rd59647];
	}
	// end inline asm
	// begin inline asm
	{	
ld.global.cg.u64 %rd59651, [%rd59649];
	}
	// end inline asm
	// begin inline asm
	{	
ld.global.cg.u64 %rd59653, [%rd59651];
	}
	// end inline asm
	// begin inline asm
	{	
ld.global.cg.u64 %rd59655, [%rd59653];
	}
	// end inline asm
	// begin inline asm
	{	
ld.global.cg.u64 %rd59657, [%rd59655];
	}
	// end inline asm
	// begin inline asm
	{	
ld.global.cg.u64 %rd59659, [%rd59657];
	}
	// end inline asm
	// begin inline asm
	{	
ld.global.cg.u64 %rd59661, [%rd59659];
	}
	// end inline asm
	// begin inline asm
	{	
ld.global.cg.u64 %rd59663, [%rd59661];
	}
	// end inline asm
	// begin inline asm
	{	
ld.global.cg.u64 %rd59665, [%rd59663];
	}
	// end inline asm
	// begin inline asm
	{	
ld.global.cg.u64 %rd59667, [%rd59665];
	}
	// end inline asm
	// begin inline asm
	{	
ld.global.cg.u64 %rd59669, [%rd59667];
	}
	// end inline asm
	// begin inline asm
	{	
ld.global.cg.u64 %rd59671, [%rd59669];
	}
	// end inline asm
	// begin inline asm
	{	
ld.global.cg.u64 %rd59673, [%rd59671];
	}
	// end inline asm
	// begin inline asm
	{	
ld.global.cg.u64 %rd59675, [%rd59673];
	}
	// end inline asm
	// begin inline asm
	{	
ld.global.cg.u64 %rd59677, [%rd59675];
	}
	// end inline asm
	// begin inline asm
	{	
ld.global.cg.u64 %rd59679, [%rd59677];
	}
	// end inline asm
	// begin inline asm
	{	
ld.global.cg.u64 %rd59681, [%rd59679];
	}
	// end inline asm
	// begin inline asm
	{	
ld.global.cg.u64 %rd59683, [%rd59681];
	}
	// end inline asm
	// begin inline asm
	{	
ld.global.cg.u64 %rd59685, [%rd59683];
	}
	// end inline asm
	// begin inline asm
	{	
ld.global.cg.u64 %rd59687, [%rd59685];
	}
	// end inline asm
	// begin inline asm
	{	
ld.global.cg.u64 %rd59689, [%rd59687];
	}
	// end inline asm
	// begin inline asm
	{	
ld.global.cg.u64 %rd59691, [%rd59689];
	}
	// end inline asm
	// begin inline asm
	{	
ld.global.cg.u64 %rd59693, [%rd59691];
	}
	// end inline asm
	// begin inline asm
	{	
ld.global.cg.u64 %rd59695, [%rd59693];
	}
	// end inline asm
	// begin inline asm
	{	
ld.global.cg.u64 %rd59697, [%rd59695];
	}
	// end inline asm
	// begin inline asm
	{	
ld.global.cg.u64 %rd59699, [%rd59697];
	}
	// end inline asm
	// begin inline asm
	{	
ld.global.cg.u64 %rd59701, [%rd59699];
	}
	// end inline asm
	// begin inline asm
	{	
ld.global.cg.u64 %rd59703, [%rd59701];
	}
	// end inline asm
	// begin inline asm
	{	
ld.global.cg.u64 %rd59705, [%rd59703];
	}
	// end inline asm
	// begin inline asm
	{	
ld.global.cg.u64 %rd59707, [%rd59705];
	}
	// end inline asm
	// begin inline asm
	{	
ld.global.cg.u64 %rd59709, [%rd59707];
	}
	// end inline asm
	// begin inline asm
	{	
ld.global.cg.u64 %rd59711, [%rd59709];
	}
	// end inline asm
	// begin inline asm
	{	
ld.global.cg.u64 %rd59713, [%rd59711];
	}
	// end inline asm
	// begin inline asm
	{	
ld.global.cg.u64 %rd59715, [%rd59713];
	}
	// end inline asm
	// begin inline asm
	{	
ld.global.cg.u64 %rd59717, [%rd59715];
	}
	// end inline asm
	// begin inline asm
	{	
ld.global.cg.u64 %rd59719, [%rd59717];
	}
	// end inline asm
	// begin inline asm
	{	
ld.global.cg.u64 %rd59721, [%rd59719];
	}
	// end inline asm
	// begin inline asm
	{	
ld.global.cg.u64 %rd59723, [%rd59721];
	}
	// end inline asm
	// begin inline asm
	{	
ld.global.cg.u64 %rd59725, [%rd59723];
	}
	// end inline asm
	// begin inline asm
	{	
ld.global.cg.u64 %rd59727, [%rd59725];
	}
	// end inline asm
	// begin inline asm
	{	
ld.global.cg.u64 %rd59729, [%rd59727];
	}
	// end inline asm
	// begin inline asm
	{	
ld.global.cg.u64 %rd59731, [%rd59729];
	}
	// end inline asm
	// begin inline asm
	{	
ld.global.cg.u64 %rd59733, [%rd59731];
	}
	// end inline asm
	// begin inline asm
	{	
ld.global.cg.u64 %rd59735, [%rd59733];
	}
	// end inline asm
	// begin inline asm
	{	
ld.global.cg.u64 %rd59737, [%rd59735];
	}
	// end inline asm
	// begin inline asm
	{	
ld.global.cg.u64 %rd59739, [%rd59737];
	}
	// end inline asm
	// begin inline asm
	{	
ld.global.cg.u64 %rd59741, [%rd59739];
	}
	// end inline asm
	// begin inline asm
	{	
ld.global.cg.u64 %rd59743, [%rd59741];
	}
	// end inline asm
	// begin inline asm
	{	
ld.global.cg.u64 %rd59745, [%rd59743];
	}
	// end inline asm
	// begin inline asm
	{	
ld.global.cg.u64 %rd59747, [%rd59745];
	}
	// end inline asm
	// begin inline asm
	{	
ld.global.cg.u64 %rd59749, [%rd59747];
	}
	// end inline asm
	// begin inline asm
	{	
ld.global.cg.u64 %rd59751, [%rd59749];
	}
	// end inline asm
	// begin inline asm
	{	
ld.global.cg.u64 %rd59753, [%rd59751];
	}
	// end inline asm
	// begin inline asm
	{	
ld.global.cg.u64 %rd59755, [%rd59753];
	}
	// end inline asm
	// begin inline asm
	{	
ld.global.cg.u64 %rd59757, [%rd59755];
	}
	// end inline asm
	// begin inline asm
	{	
ld.global.cg.u64 %rd59759, [%rd59757];
	}
	// end inline asm
	// begin inline asm
	{	
ld.global.cg.u64 %rd59761, [%rd59759];
	}
	// end inline asm
	// begin inline asm
	{	
ld.global.cg.u64 %rd59763, [%rd59761];
	}
	// end inline asm
	// begin inline asm
	{	
ld.global.cg.u64 %rd59765, [%rd59763];
	}
	// end inline asm
	// begin inline asm
	{	
ld.global.cg.u64 %rd59767, [%rd59765];
	}
	// end inline asm
	// begin inline asm
	{	
ld.global.cg.u64 %rd59769, [%rd59767];
	}
	// end inline asm
	// begin inline asm
	{	
ld.global.cg.u64 %rd59771, [%rd59769];
	}
	// end inline asm
	// begin inline asm
	{	
ld.global.cg.u64 %rd59773, [%rd59771];
	}
	// end inline asm
	// begin inline asm
	{	
ld.global.cg.u64 %rd59775, [%rd59773];
	}
	// end inline asm
	// begin inline asm
	{	
ld.global.cg.u64 %rd59777, [%rd59775];
	}
	// end inline asm
	// begin inline asm
	{	
ld.global.cg.u64 %rd59779, [%rd59777];
	}
	// end inline asm
	// begin inline asm
	{	
ld.global.cg.u64 %rd59781, [%rd59779];
	}
	// end inline asm
	// begin inline asm
	{	
ld.global.cg.u64 %rd59783, [%rd59781];
	}
	// end inline asm
	// begin inline asm
	{	
ld.global.cg.u64 %rd59785, [%rd59783];
	}
	// end inline asm
	// begin inline asm
	{	
ld.global.cg.u64 %rd59787, [%rd59785];
	}
	// end inline asm
	// begin inline asm
	{	
ld.global.cg.u64 %rd59789, [%rd59787];
	}
	// end inline asm
	// begin inline asm
	{	
ld.global.cg.u64 %rd59791, [%rd59789];
	}
	// end inline asm
	// begin inline asm
	{	
ld.global.cg.u64 %rd59793, [%rd59791];
	}
	// end inline asm
	// begin inline asm
	{	
ld.global.cg.u64 %rd59795, [%rd59793];
	}
	// end inline asm
	// begin inline asm
	{	
ld.global.cg.u64 %rd59797, [%rd59795];
	}
	// end inline asm
	// begin inline asm
	{	
ld.global.cg.u64 %rd59799, [%rd59797];
	}
	// end inline asm
	// begin inline asm
	{	
ld.global.cg.u64 %rd59801, [%rd59799];
	}
	// end inline asm
	// begin inline asm
	{	
ld.global.cg.u64 %rd59803, [%rd59801];
	}
	// end inline asm
	// begin inline asm
	{	
ld.global.cg.u64 %rd59805, [%rd59803];
	}
	// end inline asm
	// begin inline asm
	{	
ld.global.cg.u64 %rd59807, [%rd59805];
	}
	// end inline asm
	// begin inline asm
	{	
ld.global.cg.u64 %rd59809, [%rd59807];
	}
	// end inline asm
	// begin inline asm
	{	
ld.global.cg.u64 %rd59811, [%rd59809];
	}
	// end inline asm
	// begin inline asm
	{	
ld.global.cg.u64 %rd59813, [%rd59811];
	}
	// end inline asm
	// begin inline asm
	{	
ld.global.cg.u64 %rd59815, [%rd59813];
	}
	// end inline asm
	// begin inline asm
	{	
ld.global.cg.u64 %rd59817, [%rd59815];
	}
	// end inline asm
	// begin inline asm
	{	
ld.global.cg.u64 %rd59819, [%rd59817];
	}
	// end inline asm
	// begin inline asm
	{	
ld.global.cg.u64 %rd59821, [%rd59819];
	}
	// end inline asm
	// begin inline asm
	{	
ld.global.cg.u64 %rd59823, [%rd59821];
	}
	// end inline asm
	// begin inline asm
	{	
ld.global.cg.u64 %rd59825, [%rd59823];
	}
	// end inline asm
	// begin inline asm
	{	
ld.global.cg.u64 %rd59827, [%rd59825];
	}
	// end inline asm
	// begin inline asm
	{	
ld.global.cg.u64 %rd59829, [%rd59827];
	}
	// end inline asm
	// begin inline asm
	{	
ld.global.cg.u64 %rd59831, [%rd59829];
	}
	// end inline asm
	// begin inline asm
	{	
ld.global.cg.u64 %rd59833, [%rd59831];
	}
	// end inline asm
	// begin inline asm
	{	
ld.global.cg.u64 %rd59835, [%rd59833];
	}
	// end inline asm
	// begin inline asm
	{	
ld.global.cg.u64 %rd59837, [%rd59835];
	}
	// end inline asm
	// begin inline asm
	{	
ld.global.cg.u64 %rd59839, [%rd59837];
	}
	// end inline asm
	// begin inline asm
	{	
ld.global.cg.u64 %rd59841, [%rd59839];
	}
	// end inline asm
	// begin inline asm
	{	
ld.global.cg.u64 %rd59843, [%rd59841];
	}
	// end inline asm
	// begin inline asm
	{	
ld.global.cg.u64 %rd59845, [%rd59843];
	}
	// end inline asm
	// begin inline asm
	{	
ld.global.cg.u64 %rd59847, [%rd59845];
	}
	// end inline asm
	// begin inline asm
	{	
ld.global.cg.u64 %rd59849, [%rd59847];
	}
	// end inline asm
	// begin inline asm
	{	
ld.global.cg.u64 %rd59851, [%rd59849];
	}
	// end inline asm
	// begin inline asm
	{	
ld.global.cg.u64 %rd59853, [%rd59851];
	}
	// end inline asm
	// begin inline asm
	{	
ld.global.cg.u64 %rd59855, [%rd59853];
	}
	// end inline asm
	// begin inline asm
	{	
ld.global.cg.u64 %rd59857, [%rd59855];
	}
	// end inline asm
	// begin inline asm
	{	
ld.global.cg.u64 %rd59859, [%rd59857];
	}
	// end inline asm
	// begin inline asm
	{	
ld.global.cg.u64 %rd59861, [%rd59859];
	}
	// end inline asm
	// begin inline asm
	{	
ld.global.cg.u64 %rd59863, [%rd59861];
	}
	// end inline asm
	// begin inline asm
	{	
ld.global.cg.u64 %rd59865, [%rd59863];
	}
	// end inline asm
	// begin inline asm
	{	
ld.global.cg.u64 %rd59867, [%rd59865];
	}
	// end inline asm
	// begin inline asm
	{	
ld.global.cg.u64 %rd59869, [%rd59867];
	}
	// end inline asm
	// begin inline asm
	{	
ld.global.cg.u64 %rd59871, [%rd59869];
	}
	// end inline asm
	// begin inline asm
	{	
ld.global.cg.u64 %rd59873, [%rd59871];
	}
	// end inline asm
	// begin inline asm
	{	
ld.global.cg.u64 %rd59875, [%rd59873];
	}
	// end inline asm
	// begin inline asm
	{	
ld.global.cg.u64 %rd59877, [%rd59875];
	}
	// end inline asm
	// begin inline asm
	{	
ld.global.cg.u64 %rd59879, [%rd59877];
	}
	// end inline asm
	// begin inline asm
	{	
ld.global.cg.u64 %rd59881, [%rd59879];
	}
	// end inline asm
	// begin inline asm
	{	
ld.global.cg.u64 %rd59883, [%rd59881];
	}
	// end inline asm
	// begin inline asm
	{	
ld.global.cg.u64 %rd59885, [%rd59883];
	}
	// end inline asm
	// begin inline asm
	{	
ld.global.cg.u64 %rd59887, [%rd59885];
	}
	// end inline asm
	// begin inline asm
	{	
ld.global.cg.u64 %rd59889, [%rd59887];
	}
	// end inline asm
	// begin inline asm
	{	
ld.global.cg.u64 %rd59891, [%rd59889];
	}
	// end inline asm
	// begin inline asm
	{	
ld.global.cg.u64 %rd59893, [%rd59891];
	}
	// end inline asm
	// begin inline asm
	{	
ld.global.cg.u64 %rd59895, [%rd59893];
	}
	// end inline asm
	// begin inline asm
	{	
ld.global.cg.u64 %rd59897, [%rd59895];
	}
	// end inline asm
	// begin inline asm
	{	
ld.global.cg.u64 %rd59899, [%rd59897];
	}
	// end inline asm
	// begin inline asm
	{	
ld.global.cg.u64 %rd59901, [%rd59899];
	}
	// end inline asm
	// begin inline asm
	{	
ld.global.cg.u64 %rd59903, [%rd59901];
	}
	// end inline asm
	// begin inline asm
	{	
ld.global.cg.u64 %rd59905, [%rd59903];
	}
	// end inline asm
	// begin inline asm
	{	
ld.global.cg.u64 %rd59907, [%rd59905];
	}
	// end inline asm
	// begin inline asm
	{	
ld.global.cg.u64 %rd59909, [%rd59907];
	}
	// end inline asm
	// begin inline asm
	{	
ld.global.cg.u64 %rd59911, [%rd59909];
	}
	// end inline asm
	// begin inline asm
	{	
ld.global.cg.u64 %rd59913, [%rd59911];
	}
	// end inline asm
	// begin inline asm
	{	
ld.global.cg.u64 %rd59915, [%rd59913];
	}
	// end inline asm
	// begin inline asm
	{	
ld.global.cg.u64 %rd59917, [%rd59915];
	}
	// end inline asm
	// begin inline asm
	{	
ld.global.cg.u64 %rd59919, [%rd59917];
	}
	// end inline asm
	// begin inline asm
	{	
ld.global.cg.u64 %rd59921, [%rd59919];
	}
	// end inline asm
	// begin inline asm
	{	
ld.global.cg.u64 %rd59923, [%rd59921];
	}
	// end inline asm
	// begin inline asm
	{	
ld.global.cg.u64 %rd59925, [%rd59923];
	}
	// end inline asm
	// begin inline asm
	{	
ld.global.cg.u64 %rd59927, [%rd59925];
	}
	// end inline asm
	// begin inline asm
	{	
ld.global.cg.u64 %rd59929, [%rd59927];
	}
	// end inline asm
	// begin inline asm
	{	
ld.global.cg.u64 %rd59931, [%rd59929];
	}
	// end inline asm
	// begin inline asm
	{	
ld.global.cg.u64 %rd59933, [%rd59931];
	}
	// end inline asm
	// begin inline asm
	{	
ld.global.cg.u64 %rd59935, [%rd59933];
	}
	// end inline asm
	// begin inline asm
	{	
ld.global.cg.u64 %rd59937, [%rd59935];
	}
	// end inline asm
	// begin inline asm
	{	
ld.global.cg.u64 %rd59939, [%rd59937];
	}
	// end inline asm
	// begin inline asm
	{	
ld.global.cg.u64 %rd59941, [%rd59939];
	}
	// end inline asm
	// begin inline asm
	{	
ld.global.cg.u64 %rd59943, [%rd59941];
	}
	// end inline asm
	// begin inline asm
	{	
ld.global.cg.u64 %rd59945, [%rd59943];
	}
	// end inline asm
	// begin inline asm
	{	
ld.global.cg.u64 %rd59947, [%rd59945];
	}
	// end inline asm
	// begin inline asm
	{	
ld.global.cg.u64 %rd59949, [%rd59947];
	}
	// end inline asm
	// begin inline asm
	{	
ld.global.cg.u64 %rd59951, [%rd59949];
	}
	// end inline asm
	// begin inline asm
	{	
ld.global.cg.u64 %rd59953, [%rd59951];
	}
	// end inline asm
	// begin inline asm
	{	
ld.global.cg.u64 %rd59955, [%rd59953];
	}
	// end inline asm
	// begin inline asm
	{	
ld.global.cg.u64 %rd59957, [%rd59955];
	}
	// end inline asm
	// begin inline asm
	{	
ld.global.cg.u64 %rd59959, [%rd59957];
	}
	// end inline asm
	// begin inline asm
	{	
ld.global.cg.u64 %rd59961, [%rd59959];
	}
	// end inline asm
	// begin inline asm
	{	
ld.global.cg.u64 %rd59963, [%rd59961];
	}
	// end inline asm
	// begin inline asm
	{	
ld.global.cg.u64 %rd59965, [%rd59963];
	}
	// end inline asm
	// begin inline asm
	{	
ld.global.cg.u64 %rd59967, [%rd59965];
	}
	// end inline asm
	// begin inline asm
	{	
ld.global.cg.u64 %rd59969, [%rd59967];
	}
	// end inline asm
	// begin inline asm
	{	
ld.global.cg.u64 %rd59971, [%rd59969];
	}
	// end inline asm
	// begin inline asm
	{	
ld.global.cg.u64 %rd59973, [%rd59971];
	}
	// end inline asm
	// begin inline asm
	{	
ld.global.cg.u64 %rd59975, [%rd59973];
	}
	// end inline asm
	// begin inline asm
	{	
ld.global.cg.u64 %rd59977, [%rd59975];
	}
	// end inline asm
	// begin inline asm
	{	
ld.global.cg.u64 %rd59979, [%rd59977];
	}
	// end inline asm
	// begin inline asm
	{	
ld.global.cg.u64 %rd59981, [%rd59979];
	}
	// end inline asm
	// begin inline asm
	{	
ld.global.cg.u64 %rd59983, [%rd59981];
	}
	// end inline asm
	// begin inline asm
	{	
ld.global.cg.u64 %rd59985, [%rd59983];
	}
	// end inline asm
	// begin inline asm
	{	
ld.global.cg.u64 %rd59987, [%rd59985];
	}
	// end inline asm
	// begin inline asm
	{	
ld.global.cg.u64 %rd59989, [%rd59987];
	}
	// end inline asm
	// begin inline asm
	{	
ld.global.cg.u64 %rd59991, [%rd59989];
	}
	// end inline asm
	// begin inline asm
	{	
ld.global.cg.u64 %rd59993, [%rd59991];
	}
	// end inline asm
	// begin inline asm
	{	
ld.global.cg.u64 %rd59995, [%rd59993];
	}
	// end inline asm
	// begin inline asm
	{	
ld.global.cg.u64 %rd59997, [%rd59995];
	}
	// end inline asm
	// begin inline asm
	{	
ld.global.cg.u64 %rd59999, [%rd59997];
	}
	// end inline asm
	// begin inline asm
	{	
ld.global.cg.u64 %rd60001, [%rd59999];
	}
	// end inline asm
	// begin inline asm
	{	
ld.global.cg.u64 %rd60003, [%rd60001];
	}
	// end inline asm
	// begin inline asm
	{	
ld.global.cg.u64 %rd60005, [%rd60003];
	}
	// end inline asm
	// begin inline asm
	{	
ld.global.cg.u64 %rd60007, [%rd60005];
	}
	// end inline asm
	// begin inline asm
	{	
ld.global.cg.u64 %rd60009, [%rd60007];
	}
	// end inline asm
	// begin inline asm
	{	
ld.global.cg.u64 %rd60011, [%rd60009];
	}
	// end inline asm
	// begin inline asm
	{	
ld.global.cg.u64 %rd60013, [%rd60011];
	}
	// end inline asm
	// begin inline asm
	{	
ld.global.cg.u64 %rd60015, [%rd60013];
	}
	// end inline asm
	// begin inline asm
	{	
ld.global.cg.u64 %rd60017, [%rd60015];
	}
	// end inline asm
	// begin inline asm
	{	
ld.global.cg.u64 %rd60019, [%rd60017];
	}
	// end inline asm
	// begin inline asm
	{	
ld.global.cg.u64 %rd60021, [%rd60019];
	}
	// end inline asm
	// begin inline asm
	{	
ld.global.cg.u64 %rd60023, [%rd60021];
	}
	// end inline asm
	// begin inline asm
	{	
ld.global.cg.u64 %rd60025, [%rd60023];
	}
	// end inline asm
	// begin inline asm
	{	
ld.global.cg.u64 %rd60027, [%rd60025];
	}
	// end inline asm
	// begin inline asm
	{	
ld.global.cg.u64 %rd60029, [%rd60027];
	}
	// end inline asm
	// begin inline asm
	{	
ld.global.cg.u64 %rd60031, [%rd60029];
	}
	// end inline asm
	// begin inline asm
	{	
ld.global.cg.u64 %rd60033, [%rd60031];
	}
	// end inline asm
	// begin inline asm
	{	
ld.global.cg.u64 %rd60035, [%rd60033];
	}
	// end inline asm
	// begin inline asm
	{	
ld.global.cg.u64 %rd60037, [%rd60035];
	}
	// end inline asm
	// begin inline asm
	{	
ld.global.cg.u64 %rd60039, [%rd60037];
	}
	// end inline asm
	// begin inline asm
	{	
ld.global.cg.u64 %rd60041, [%rd60039];
	}
	// end inline asm
	// begin inline asm
	{	
ld.global.cg.u64 %rd60043, [%rd60041];
	}
	// end inline asm
	// begin inline asm
	{	
ld.global.cg.u64 %rd60045, [%rd60043];
	}
	// end inline asm
	// begin inline asm
	{	
ld.global.cg.u64 %rd60047, [%rd60045];
	}
	// end inline asm
	// begin inline asm
	{	
ld.global.cg.u64 %rd60049, [%rd60047];
	}
	// end inline asm
	// begin inline asm
	{	
ld.global.cg.u64 %rd60051, [%rd60049];
	}
	// end inline asm
	// begin inline asm
	{	
ld.global.cg.u64 %rd60053, [%rd60051];
	}
	// end inline asm
	// begin inline asm
	{	
ld.global.cg.u64 %rd60055, [%rd60053];
	}
	// end inline asm
	// begin inline asm
	{	
ld.global.cg.u64 %rd60057, [%rd60055];
	}
	// end inline asm
	// begin inline asm
	{	
ld.global.cg.u64 %rd60059, [%rd60057];
	}
	// end inline asm
	// begin inline asm
	{	
ld.global.cg.u64 %rd60061, [%rd60059];
	}
	// end inline asm
	// begin inline asm
	{	
ld.global.cg.u64 %rd60063, [%rd60061];
	}
	// end inline asm
	// begin inline asm
	{	
ld.global.cg.u64 %rd60065, [%rd60063];
	}
	// end inline asm
	// begin inline asm
	{	
ld.global.cg.u64 %rd60067, [%rd60065];
	}
	// end inline asm
	// begin inline asm
	{	
ld.global.cg.u64 %rd60069, [%rd60067];
	}
	// end inline asm
	// begin inline asm
	{	
ld.global.cg.u64 %rd60071, [%rd60069];
	}
	// end inline asm
	// begin inline asm
	{	
ld.global.cg.u64 %rd60073, [%rd60071];
	}
	// end inline asm
	// begin inline asm
	{	
ld.global.cg.u64 %rd60075, [%rd60073];
	}
	// end inline asm
	// begin inline asm
	{	
ld.global.cg.u64 %rd60077, [%rd60075];
	}
	// end inline asm
	// begin inline asm
	{	
ld.global.cg.u64 %rd60079, [%rd60077];
	}
	// end inline asm
	// begin inline asm
	{	
ld.global.cg.u64 %rd60081, [%rd60079];
	}
	// end inline asm
	// begin inline asm
	{	
ld.global.cg.u64 %rd60083, [%rd60081];
	}
	// end inline asm
	// begin inline asm
	{	
ld.global.cg.u64 %rd60085, [%rd60083];
	}
	// end inline asm
	// begin inline asm
	{	
ld.global.cg.u64 %rd60087, [%rd60085];
	}
	// end inline asm
	// begin inline asm
	{	
ld.global.cg.u64 %rd60089, [%rd60087];
	}
	// end inline asm
	// begin inline asm
	{	
ld.global.cg.u64 %rd60091, [%rd60089];
	}
	// end inline asm
	// begin inline asm
	{	
ld.global.cg.u64 %rd60093, [%rd60091];
	}
	// end inline asm
	// begin inline asm
	{	
ld.global.cg.u64 %rd60095, [%rd60093];
	}
	// end inline asm
	// begin inline asm
	{	
ld.global.cg.u64 %rd60097, [%rd60095];
	}
	// end inline asm
	// begin inline asm
	{	
ld.global.cg.u64 %rd60099, [%rd60097];
	}
	// end inline asm
	// begin inline asm
	{	
ld.global.cg.u64 %rd60101, [%rd60099];
	}
	// end inline asm
	// begin inline asm
	{	
ld.global.cg.u64 %rd60103, [%rd60101];
	}
	// end inline asm
	// begin inline asm
	{	
ld.global.cg.u64 %rd60105, [%rd60103];
	}
	// end inline asm
	// begin inline asm
	{	
ld.global.cg.u64 %rd60107, [%rd60105];
	}
	// end inline asm
	// begin inline asm
	{	
ld.global.cg.u64 %rd60109, [%rd60107];
	}
	// end inline asm
	// begin inline asm
	{	
ld.global.cg.u64 %rd60111, [%rd60109];
	}
	// end inline asm
	// begin inline asm
	{	
ld.global.cg.u64 %rd60113, [%rd60111];
	}
	// end inline asm
	// begin inline asm
	{	
ld.global.cg.u64 %rd60115, [%rd60113];
	}
	// end inline asm
	// begin inline asm
	{	
ld.global.cg.u64 %rd60117, [%rd60115];
	}
	// end inline asm
	// begin inline asm
	{	
ld.global.cg.u64 %rd60119, [%rd60117];
	}
	// end inline asm
	// begin inline asm
	{	
ld.global.cg.u64 %rd60121, [%rd60119];
	}
	// end inline asm
	// begin inline asm
	{	
ld.global.cg.u64 %rd60123, [%rd60121];
	}
	// end inline asm
	// begin inline asm
	{	
ld.global.cg.u64 %rd60125, [%rd60123];
	}
	// end inline asm
	// begin inline asm
	{	
ld.global.cg.u64 %rd60127, [%rd60125];
	}
	// end inline asm
	// begin inline asm
	{	
ld.global.cg.u64 %rd60129, [%rd60127];
	}
	// end inline asm
	// begin inline asm
	{	
ld.global.cg.u64 %rd60131, [%rd60129];
	}
	// end inline asm
	// begin inline asm
	{	
ld.global.cg.u64 %rd60133, [%rd60131];
	}
	// end inline asm
	// begin inline asm
	{	
ld.global.cg.u64 %rd60135, [%rd60133];
	}
	// end inline asm
	// begin inline asm
	{	
ld.global.cg.u64 %rd60137, [%rd60135];
	}
	// end inline asm
	// begin inline asm
	{	
ld.global.cg.u64 %rd60139, [%rd60137];
	}
	// end inline asm
	// begin inline asm
	{	
ld.global.cg.u64 %rd60141, [%rd60139];
	}
	// end inline asm
	// begin inline asm
	{	
ld.global.cg.u64 %rd60143, [%rd60141];
	}
	// end inline asm
	// begin inline asm
	{	
ld.global.cg.u64 %rd60145, [%rd60143];
	}
	// end inline asm
	// begin inline asm
	{	
ld.global.cg.u64 %rd60147, [%rd60145];
	}
	// end inline asm
	// begin inline asm
	{	
ld.global.cg.u64 %rd60149, [%rd60147];
	}
	// end inline asm
	// begin inline asm
	{	
ld.global.cg.u64 %rd60151, [%rd60149];
	}
	// end inline asm
	// begin inline asm
	{	
ld.global.cg.u64 %rd60153, [%rd60151];
	}
	// end inline asm
	// begin inline asm
	{	
ld.global.cg.u64 %rd60155, [%rd60153];
	}
	// end inline asm
	// begin inline asm
	{	
ld.global.cg.u64 %rd60157, [%rd60155];
	}
	// end inline asm
	// begin inline asm
	{	
ld.global.cg.u64 %rd60159, [%rd60157];
	}
	// end inline asm
	// begin inline asm
	{	
ld.global.cg.u64 %rd60161, [%rd60159];
	}
	// end inline asm
	// begin inline asm
	{	
ld.global.cg.u64 %rd60163, [%rd60161];
	}
	// end inline asm
	// begin inline asm
	{	
ld.global.cg.u64 %rd60165, [%rd60163];
	}
	// end inline asm
	// begin inline asm
	{	
ld.global.cg.u64 %rd60167, [%rd60165];
	}
	// end inline asm
	// begin inline asm
	{	
ld.global.cg.u64 %rd60169, [%rd60167];
	}
	// end inline asm
	// begin inline asm
	{	
ld.global.cg.u64 %rd60171, [%rd60169];
	}
	// end inline asm
	// begin inline asm
	{	
ld.global.cg.u64 %rd60173, [%rd60171];
	}
	// end inline asm
	// begin inline asm
	{	
ld.global.cg.u64 %rd60175, [%rd60173];
	}
	// end inline asm
	// begin inline asm
	{	
ld.global.cg.u64 %rd60177, [%rd60175];
	}
	// end inline asm
	// begin inline asm
	{	
ld.global.cg.u64 %rd60179, [%rd60177];
	}
	// end inline asm
	// begin inline asm
	{	
ld.global.cg.u64 %rd60181, [%rd60179];
	}
	// end inline asm
	// begin inline asm
	{	
ld.global.cg.u64 %rd60183, [%rd60181];
	}
	// end inline asm
	// begin inline asm
	{	
ld.global.cg.u64 %rd60185, [%rd60183];
	}
	// end inline asm
	// begin inline asm
	{	
ld.global.cg.u64 %rd60187, [%rd60185];
	}
	// end inline asm
	// begin inline asm
	{	
ld.global.cg.u64 %rd60189, [%rd60187];
	}
	// end inline asm
	// begin inline asm
	{	
ld.global.cg.u64 %rd60191, [%rd60189];
	}
	// end inline asm
	// begin inline asm
	{	
ld.global.cg.u64 %rd60193, [%rd60191];
	}
	// end inline asm
	// begin inline asm
	{	
ld.global.cg.u64 %rd60195, [%rd60193];
	}
	// end inline asm
	// begin inline asm
	{	
ld.global.cg.u64 %rd60197, [%rd60195];
	}
	// end inline asm
	// begin inline asm
	{	
ld.global.cg.u64 %rd60199, [%rd60197];
	}
	// end inline asm
	// begin inline asm
	{	
ld.global.cg.u64 %rd60201, [%rd60199];
	}
	// end inline asm
	// begin inline asm
	{	
ld.global.cg.u64 %rd60203, [%rd60201];
	}
	// end inline asm
	// begin inline asm
	{	
ld.global.cg.u64 %rd60205, [%rd60203];
	}
	// end inline asm
	// begin inline asm
	{	
ld.global.cg.u64 %rd60207, [%rd60205];
	}
	// end inline asm
	// begin inline asm
	{	
ld.global.cg.u64 %rd60209, [%rd60207];
	}
	// end inline asm
	// begin inline asm
	{	
ld.global.cg.u64 %rd60211, [%rd60209];
	}
	// end inline asm
	// begin inline asm
	{	
ld.global.cg.u64 %rd60213, [%rd60211];
	}
	// end inline asm
	// begin inline asm
	{	
ld.global.cg.u64 %rd60215, [%rd60213];
	}
	// end inline asm
	// begin inline asm
	{	
ld.global.cg.u64 %rd60217, [%rd60215];
	}
	// end inline asm
	// begin inline asm
	{	
ld.global.cg.u64 %rd60219, [%rd60217];
	}
	// end inline asm
	// begin inline asm
	{	
ld.global.cg.u64 %rd60221, [%rd60219];
	}
	// end inline asm
	// begin inline asm
	{	
ld.global.cg.u64 %rd60223, [%rd60221];
	}
	// end inline asm
	// begin inline asm
	{	
ld.global.cg.u64 %rd60225, [%rd60223];
	}
	// end inline asm
	// begin inline asm
	{	
ld.global.cg.u64 %rd60227, [%rd60225];
	}
	// end inline asm
	// begin inline asm
	{	
ld.global.cg.u64 %rd60229, [%rd60227];
	}
	// end inline asm
	// begin inline asm
	{	
ld.global.cg.u64 %rd60231, [%rd60229];
	}
	// end inline asm
	// begin inline asm
	{	
ld.global.cg.u64 %rd60233, [%rd60231];
	}
	// end inline asm
	// begin inline asm
	{	
ld.global.cg.u64 %rd60235, [%rd60233];
	}
	// end inline asm
	// begin inline asm
	{	
ld.global.cg.u64 %rd60237, [%rd60235];
	}
	// end inline asm
	// begin inline asm
	{	
ld.global.cg.u64 %rd60239, [%rd60237];
	}
	// end inline asm
	// begin inline asm
	{	
ld.global.cg.u64 %rd60241, [%rd60239];
	}
	// end inline asm
	// begin inline asm
	{	
ld.global.cg.u64 %rd60243, [%rd60241];
	}
	// end inline asm
	// begin inline asm
	{	
ld.global.cg.u64 %rd60245, [%rd60243];
	}
	// end inline asm
	// begin inline asm
	{	
ld.global.cg.u64 %rd60247, [%rd60245];
	}
	// end inline asm
	// begin inline asm
	{	
ld.global.cg.u64 %rd60249, [%rd60247];
	}
	// end inline asm
	// begin inline asm
	{	
ld.global.cg.u64 %rd60251, [%rd60249];
	}
	// end inline asm
	// begin inline asm
	{	
ld.global.cg.u64 %rd60253, [%rd60251];
	}
	// end inline asm
	// begin inline asm
	{	
ld.global.cg.u64 %rd60255, [%rd60253];
	}
	// end inline asm
	// begin inline asm
	{	
ld.global.cg.u64 %rd60257, [%rd60255];
	}
	// end inline asm
	// begin inline asm
	{	
ld.global.cg.u64 %rd60259, [%rd60257];
	}
	// end inline asm
	// begin inline asm
	{	
ld.global.cg.u64 %rd60261, [%rd60259];
	}
	// end inline asm
	// begin inline asm
	{	
ld.global.cg.u64 %rd60263, [%rd60261];
	}
	// end inline asm
	// begin inline asm
	{	
ld.global.cg.u64 %rd60265, [%rd60263];
	}
	// end inline asm
	// begin inline asm
	{	
ld.global.cg.u64 %rd60267, [%rd60265];
	}
	// end inline asm
	// begin inline asm
	{	
ld.global.cg.u64 %rd60269, [%rd60267];
	}
	// end inline asm
	// begin inline asm
	{	
ld.global.cg.u64 %rd60271, [%rd60269];
	}
	// end inline asm
	// begin inline asm
	{	
ld.global.cg.u64 %rd60273, [%rd60271];
	}
	// end inline asm
	// begin inline asm
	{	
ld.global.cg.u64 %rd60275, [%rd60273];
	}
	// end inline asm
	// begin inline asm
	{	
ld.global.cg.u64 %rd60277, [%rd60275];
	}
	// end inline asm
	// begin inline asm
	{	
ld.global.cg.u64 %rd60279, [%rd60277];
	}
	// end inline asm
	// begin inline asm
	{	
ld.global.cg.u64 %rd60281, [%rd60279];
	}
	// end inline asm
	// begin inline asm
	{	
ld.global.cg.u64 %rd60283, [%rd60281];
	}
	// end inline asm
	// begin inline asm
	{	
ld.global.cg.u64 %rd60285, [%rd60283];
	}
	// end inline asm
	// begin inline asm
	{	
ld.global.cg.u64 %rd60287, [%rd60285];
	}
	// end inline asm
	// begin inline asm
	{	
ld.global.cg.u64 %rd60289, [%rd60287];
	}
	// end inline asm
	// begin inline asm
	{	
ld.global.cg.u64 %rd60291, [%rd60289];
	}
	// end inline asm
	// begin inline asm
	{	
ld.global.cg.u64 %rd60293, [%rd60291];
	}
	// end inline asm
	// begin inline asm
	{	
ld.global.cg.u64 %rd60295, [%rd60293];
	}
	// end inline asm
	// begin inline asm
	{	
ld.global.cg.u64 %rd60297, [%rd60295];
	}
	// end inline asm
	// begin inline asm
	{	
ld.global.cg.u64 %rd60299, [%rd60297];
	}
	// end inline asm
	// begin inline asm
	{	
ld.global.cg.u64 %rd60301, [%rd60299];
	}
	// end inline asm
	// begin inline asm
	{	
ld.global.cg.u64 %rd60303, [%rd60301];
	}
	// end inline asm
	// begin inline asm
	{	
ld.global.cg.u64 %rd60305, [%rd60303];
	}
	// end inline asm
	// begin inline asm
	{	
ld.global.cg.u64 %rd60307, [%rd60305];
	}
	// end inline asm
	// begin inline asm
	{	
ld.global.cg.u64 %rd60309, [%rd60307];
	}
	// end inline asm
	// begin inline asm
	{	
ld.global.cg.u64 %rd60311, [%rd60309];
	}
	// end inline asm
	// begin inline asm
	{	
ld.global.cg.u64 %rd60313, [%rd60311];
	}
	// end inline asm
	// begin inline asm
	{	
ld.global.cg.u64 %rd60315, [%rd60313];
	}
	// end inline asm
	// begin inline asm
	{	
ld.global.cg.u64 %rd60317, [%rd60315];
	}
	// end inline asm
	// begin inline asm
	{	
ld.global.cg.u64 %rd60319, [%rd60317];
	}
	// end inline asm
	// begin inline asm
	{	
ld.global.cg.u64 %rd60321, [%rd60319];
	}
	// end inline asm
	// begin inline asm
	{	
ld.global.cg.u64 %rd60323, [%rd60321];
	}
	// end inline asm
	// begin inline asm
	{	
ld.global.cg.u64 %rd60325, [%rd60323];
	}
	// end inline asm
	// begin inline asm
	{	
ld.global.cg.u64 %rd60327, [%rd60325];
	}
	// end inline asm
	// begin inline asm
	{	
ld.global.cg.u64 %rd60329, [%rd60327];
	}
	// end inline asm
	// begin inline asm
	{	
ld.global.cg.u64 %rd60331, [%rd60329];
	}
	// end inline asm
	// begin inline asm
	{	
ld.global.cg.u64 %rd60333, [%rd60331];
	}
	// end inline asm
	// begin inline asm
	{	
ld.global.cg.u64 %rd60335, [%rd60333];
	}
	// end inline asm
	// begin inline asm
	{	
ld.global.cg.u64 %rd60337, [%rd60335];
	}
	// end inline asm
	// begin inline asm
	{	
ld.global.cg.u64 %rd60339, [%rd60337];
	}
	// end inline asm
	// begin inline asm
	{	
ld.global.cg.u64 %rd60341, [%rd60339];
	}
	// end inline asm
	// begin inline asm
	{	
ld.global.cg.u64 %rd60343, [%rd60341];
	}
	// end inline asm
	// begin inline asm
	{	
ld.global.cg.u64 %rd60345, [%rd60343];
	}
	// end inline asm
	// begin inline asm
	{	
ld.global.cg.u64 %rd60347, [%rd60345];
	}
	// end inline asm
	// begin inline asm
	{	
ld.global.cg.u64 %rd60349, [%rd60347];
	}
	// end inline asm
	// begin inline asm
	{	
ld.global.cg.u64 %rd60351, [%rd60349];
	}
	// end inline asm
	// begin inline asm
	{	
ld.global.cg.u64 %rd60353, [%rd60351];
	}
	// end inline asm
	// begin inline asm
	{	
ld.global.cg.u64 %rd60355, [%rd60353];
	}
	// end inline asm
	// begin inline asm
	{	
ld.global.cg.u64 %rd60357, [%rd60355];
	}
	// end inline asm
	// begin inline asm
	{	
ld.global.cg.u64 %rd60359, [%rd60357];
	}
	// end inline asm
	// begin inline asm
	{	
ld.global.cg.u64 %rd60361, [%rd60359];
	}
	// end inline asm
	// begin inline asm
	{	
ld.global.cg.u64 %rd60363, [%rd60361];
	}
	// end inline asm
	// begin inline asm
	{	
ld.global.cg.u64 %rd60365, [%rd60363];
	}
	// end inline asm
	// begin inline asm
	{	
ld.global.cg.u64 %rd60367, [%rd60365];
	}
	// end inline asm
	// begin inline asm
	{	
ld.global.cg.u64 %rd60369, [%rd60367];
	}
	// end inline asm
	// begin inline asm
	{	
ld.global.cg.u64 %rd60371, [%rd60369];
	}
	// end inline asm
	// begin inline asm
	{	
ld.global.cg.u64 %rd60373, [%rd60371];
	}
	// end inline asm
	// begin inline asm
	{	
ld.global.cg.u64 %rd60375, [%rd60373];
	}
	// end inline asm
	// begin inline asm
	{	
ld.global.cg.u64 %rd60377, [%rd60375];
	}
	// end inline asm
	// begin inline asm
	{	
ld.global.cg.u64 %rd60379, [%rd60377];
	}
	// end inline asm
	// begin inline asm
	{	
ld.global.cg.u64 %rd60381, [%rd60379];
	}
	// end inline asm
	// begin inline asm
	{	
ld.global.cg.u64 %rd60383, [%rd60381];
	}
	// end inline asm
	// begin inline asm
	{	
ld.global.cg.u64 %rd60385, [%rd60383];
	}
	// end inline asm
	// begin inline asm
	{	
ld.global.cg.u64 %rd60387, [%rd60385];
	}
	// end inline asm
	// begin inline asm
	{	
ld.global.cg.u64 %rd60389, [%rd60387];
	}
	// end inline asm
	// begin inline asm
	{	
ld.global.cg.u64 %rd60391, [%rd60389];
	}
	// end inline asm
	// begin inline asm
	{	
ld.global.cg.u64 %rd60393, [%rd60391];
	}
	// end inline asm
	// begin inline asm
	{	
ld.global.cg.u64 %rd60395, [%rd60393];
	}
	// end inline asm
	// begin inline asm
	{	
ld.global.cg.u64 %rd60397, [%rd60395];
	}
	// end inline asm
	// begin inline asm
	{	
ld.global.cg.u64 %rd60399, [%rd60397];
	}
	// end inline asm
	// begin inline asm
	{	
ld.global.cg.u64 %rd60401, [%rd60399];
	}
	// end inline asm
	// begin inline asm
	{	
ld.global.cg.u64 %rd60403, [%rd60401];
	}
	// end inline asm
	// begin inline asm
	{	
ld.global.cg.u64 %rd60405, [%rd60403];
	}
	// end inline asm
	// begin inline asm
	{	
ld.global.cg.u64 %rd60407, [%rd60405];
	}
	// end inline asm
	// begin inline asm
	{	
ld.global.cg.u64 %rd60409, [%rd60407];
	}
	// end inline asm
	// begin inline asm
	{	
ld.global.cg.u64 %rd60411, [%rd60409];
	}
	// end inline asm
	// begin inline asm
	{	
ld.global.cg.u64 %rd60413, [%rd60411];
	}
	// end inline asm
	// begin inline asm
	{	
ld.global.cg.u64 %rd60415, [%rd60413];
	}
	// end inline asm
	// begin inline asm
	{	
ld.global.cg.u64 %rd60417, [%rd60415];
	}
	// end inline asm
	// begin inline asm
	{	
ld.global.cg.u64 %rd60419, [%rd60417];
	}
	// end inline asm
	// begin inline asm
	{	
ld.global.cg.u64 %rd60421, [%rd60419];
	}
	// end inline asm
	// begin inline asm
	{	
ld.global.cg.u64 %rd60423, [%rd60421];
	}
	// end inline asm
	// begin inline asm
	{	
ld.global.cg.u64 %rd60425, [%rd60423];
	}
	// end inline asm
	// begin inline asm
	{	
ld.global.cg.u64 %rd60427, [%rd60425];
	}
	// end inline asm
	// begin inline asm
	{	
ld.global.cg.u64 %rd60429, [%rd60427];
	}
	// end inline asm
	// begin inline asm
	{	
ld.global.cg.u64 %rd60431, [%rd60429];
	}
	// end inline asm
	// begin inline asm
	{	
ld.global.cg.u64 %rd60433, [%rd60431];
	}
	// end inline asm
	// begin inline asm
	{	
ld.global.cg.u64 %rd60435, [%rd60433];
	}
	// end inline asm
	// begin inline asm
	{	
ld.global.cg.u64 %rd60437, [%rd60435];
	}
	// end inline asm
	// begin inline asm
	{	
ld.global.cg.u64 %rd60439, [%rd60437];
	}
	// end inline asm
	// begin inline asm
	{	
ld.global.cg.u64 %rd60441, [%rd60439];
	}
	// end inline asm
	// begin inline asm
	{	
ld.global.cg.u64 %rd60443, [%rd60441];
	}
	// end inline asm
	// begin inline asm
	{	
ld.global.cg.u64 %rd60445, [%rd60443];
	}
	// end inline asm
	// begin inline asm
	{	
ld.global.cg.u64 %rd60447, [%rd60445];
	}
	// end inline asm
	// begin inline asm
	{	
ld.global.cg.u64 %rd60449, [%rd60447];
	}
	// end inline asm
	// begin inline asm
	{	
ld.global.cg.u64 %rd60451, [%rd60449];
	}
	// end inline asm
	// begin inline asm
	{	
ld.global.cg.u64 %rd60453, [%rd60451];
	}
	// end inline asm
	// begin inline asm
	{	
ld.global.cg.u64 %rd60455, [%rd60453];
	}
	// end inline asm
	// begin inline asm
	{	
ld.global.cg.u64 %rd60457, [%rd60455];
	}
	// end inline asm
	// begin inline asm
	{	
ld.global.cg.u64 %rd60459, [%rd60457];
	}
	// end inline asm
	// begin inline asm
	{	
ld.global.cg.u64 %rd60461, [%rd60459];
	}
	// end inline asm
	// begin inline asm
	{	
ld.global.cg.u64 %rd60463, [%rd60461];
	}
	// end inline asm
	// begin inline asm
	{	
ld.global.cg.u64 %rd60465, [%rd60463];
	}
	// end inline asm
	// begin inline asm
	{	
ld.global.cg.u64 %rd60467, [%rd60465];
	}
	// end inline asm
	// begin inline asm
	{	
ld.global.cg.u64 %rd60469, [%rd60467];
	}
	// end inline asm
	// begin inline asm
	{	
ld.global.cg.u64 %rd60471, [%rd60469];
	}
	// end inline asm
	// begin inline asm
	{	
ld.global.cg.u64 %rd60473, [%rd60471];
	}
	// end inline asm
	// begin inline asm
	{	
ld.global.cg.u64 %rd60475, [%rd60473];
	}
	// end inline asm
	// begin inline asm
	{	
ld.global.cg.u64 %rd60477, [%rd60475];
	}
	// end inline asm
	// begin inline asm
	{	
ld.global.cg.u64 %rd60479, [%rd60477];
	}
	// end inline asm
	// begin inline asm
	{	
ld.global.cg.u64 %rd60481, [%rd60479];
	}
	// end inline asm
	// begin inline asm
	{	
ld.global.cg.u64 %rd60483, [%rd60481];
	}
	// end inline asm
	// begin inline asm
	{	
ld.global.cg.u64 %rd60485, [%rd60483];
	}
	// end inline asm
	// begin inline asm
	{	
ld.global.cg.u64 %rd60487, [%rd60485];
	}
	// end inline asm
	// begin inline asm
	{	
ld.global.cg.u64 %rd60489, [%rd60487];
	}
	// end inline asm
	// begin inline asm
	{	
ld.global.cg.u64 %rd60491, [%rd60489];
	}
	// end inline asm
	// begin inline asm
	{	
ld.global.cg.u64 %rd60493, [%rd60491];
	}
	// end inline asm
	// begin inline asm
	{	
ld.global.cg.u64 %rd60495, [%rd60493];
	}
	// end inline asm
	// begin inline asm
	{	
ld.global.cg.u64 %rd60497, [%rd60495];
	}
	// end inline asm
	// begin inline asm
	{	
ld.global.cg.u64 %rd60499, [%rd60497];
	}
	// end inline asm
	// begin inline asm
	{	
ld.global.cg.u64 %rd60501, [%rd60499];
	}
	// end inline asm
	// begin inline asm
	{	
ld.global.cg.u64 %rd60503, [%rd60501];
	}
	// end inline asm
	// begin inline asm
	{	
ld.global.cg.u64 %rd60505, [%rd60503];
	}
	// end inline asm
	// begin inline asm
	{	
ld.global.cg.u64 %rd60507, [%rd60505];
	}
	// end inline asm
	// begin inline asm
	{	
ld.global.cg.u64 %rd60509, [%rd60507];
	}
	// end inline asm
	// begin inline asm
	{	
ld.global.cg.u64 %rd60511, [%rd60509];
	}
	// end inline asm
	// begin inline asm
	{	
ld.global.cg.u64 %rd60513, [%rd60511];
	}
	// end inline asm
	// begin inline asm
	{	
ld.global.cg.u64 %rd60515, [%rd60513];
	}
	// end inline asm
	// begin inline asm
	{	
ld.global.cg.u64 %rd60517, [%rd60515];
	}
	// end inline asm
	// begin inline asm
	{	
ld.global.cg.u64 %rd60519, [%rd60517];
	}
	// end inline asm
	// begin inline asm
	{	
ld.global.cg.u64 %rd60521, [%rd60519];
	}
	// end inline asm
	// begin inline asm
	{	
ld.global.cg.u64 %rd60523, [%rd60521];
	}
	// end inline asm
	// begin inline asm
	{	
ld.global.cg.u64 %rd60525, [%rd60523];
	}
	// end inline asm
	// begin inline asm
	{	
ld.global.cg.u64 %rd60527, [%rd60525];
	}
	// end inline asm
	// begin inline asm
	{	
ld.global.cg.u64 %rd60529, [%rd60527];
	}
	// end inline asm
	// begin inline asm
	{	
ld.global.cg.u64 %rd60531, [%rd60529];
	}
	// end inline asm
	// begin inline asm
	{	
ld.global.cg.u64 %rd60533, [%rd60531];
	}
	// end inline asm
	// begin inline asm
	{	
ld.global.cg.u64 %rd60535, [%rd60533];
	}
	// end inline asm
	// begin inline asm
	{	
ld.global.cg.u64 %rd60537, [%rd60535];
	}
	// end inline asm
	// begin inline asm
	{	
ld.global.cg.u64 %rd60539, [%rd60537];
	}
	// end inline asm
	// begin inline asm
	{	
ld.global.cg.u64 %rd60541, [%rd60539];
	}
	// end inline asm
	// begin inline asm
	{	
ld.global.cg.u64 %rd60543, [%rd60541];
	}
	// end inline asm
	// begin inline asm
	{	
ld.global.cg.u64 %rd60545, [%rd60543];
	}
	// end inline asm
	// begin inline asm
	{	
ld.global.cg.u64 %rd60547, [%rd60545];
	}
	// end inline asm
	// begin inline asm
	{	
ld.global.cg.u64 %rd60549, [%rd60547];
	}
	// end inline asm
	// begin inline asm
	{	
ld.global.cg.u64 %rd60551, [%rd60549];
	}
	// end inline asm
	// begin inline asm
	{	
ld.global.cg.u64 %rd60553, [%rd60551];
	}
	// end inline asm
	// begin inline asm
	{	
ld.global.cg.u64 %rd60555, [%rd60553];
	}
	// end inline asm
	// begin inline asm
	{	
ld.global.cg.u64 %rd60557, [%rd60555];
	}
	// end inline asm
	// begin inline asm
	{	
ld.global.cg.u64 %rd60559, [%rd60557];
	}
	// end inline asm
	// begin inline asm
	{	
ld.global.cg.u64 %rd60561, [%rd60559];
	}
	// end inline asm
	// begin inline asm
	{	
ld.global.cg.u64 %rd60563, [%rd60561];
	}
	// end inline asm
	// begin inline asm
	{	
ld.global.cg.u64 %rd60565, [%rd60563];
	}
	// end inline asm
	// begin inline asm
	{	
ld.global.cg.u64 %rd60567, [%rd60565];
	}
	// end inline asm
	// begin inline asm
	{	
ld.global.cg.u64 %rd60569, [%rd60567];
	}
	// end inline asm
	// begin inline asm
	{	
ld.global.cg.u64 %rd60571, [%rd60569];
	}
	// end inline asm
	// begin inline asm
	{	
ld.global.cg.u64 %rd60573, [%rd60571];
	}
	// end inline asm
	// begin inline asm
	{	
ld.global.cg.u64 %rd60575, [%rd60573];
	}
	// end inline asm
	// begin inline asm
	{	
ld.global.cg.u64 %rd60577, [%rd60575];
	}
	// end inline asm
	// begin inline asm
	{	
ld.global.cg.u64 %rd60579, [%rd60577];
	}
	// end inline asm
	// begin inline asm
	{	
ld.global.cg.u64 %rd60581, [%rd60579];
	}
	// end inline asm
	// begin inline asm
	{	
ld.global.cg.u64 %rd60583, [%rd60581];
	}
	// end inline asm
	// begin inline asm
	{	
ld.global.cg.u64 %rd60585, [%rd60583];
	}
	// end inline asm
	// begin inline asm
	{	
ld.global.cg.u64 %rd60587, [%rd60585];
	}
	// end inline asm
	// begin inline asm
	{	
ld.global.cg.u64 %rd60589, [%rd60587];
	}
	// end inline asm
	// begin inline asm
	{	
ld.global.cg.u64 %rd60591, [%rd60589];
	}
	// end inline asm
	// begin inline asm
	{	
ld.global.cg.u64 %rd60593, [%rd60591];
	}
	// end inline asm
	// begin inline asm
	{	
ld.global.cg.u64 %rd60595, [%rd60593];
	}
	// end inline asm
	// begin inline asm
	{	
ld.global.cg.u64 %rd60597, [%rd60595];
	}
	// end inline asm
	// begin inline asm
	{	
ld.global.cg.u64 %rd60599, [%rd60597];
	}
	// end inline asm
	// begin inline asm
	{	
ld.global.cg.u64 %rd60601, [%rd60599];
	}
	// end inline asm
	// begin inline asm
	{	
ld.global.cg.u64 %rd60603, [%rd60601];
	}
	// end inline asm
	// begin inline asm
	{	
ld.global.cg.u64 %rd60605, [%rd60603];
	}
	// end inline asm
	// begin inline asm
	{	
ld.global.cg.u64 %rd60607, [%rd60605];
	}
	// end inline asm
	// begin inline asm
	{	
ld.global.cg.u64 %rd60609, [%rd60607];
	}
	// end inline asm
	// begin inline asm
	{	
ld.global.cg.u64 %rd60611, [%rd60609];
	}
	// end inline asm
	// begin inline asm
	{	
ld.global.cg.u64 %rd60613, [%rd60611];
	}
	// end inline asm
	// begin inline asm
	{	
ld.global.cg.u64 %rd60615, [%rd60613];
	}
	// end inline asm
	// begin inline asm
	{	
ld.global.cg.u64 %rd60617, [%rd60615];
	}
	// end inline asm
	// begin inline asm
	{	
ld.global.cg.u64 %rd60619, [%rd60617];
	}
	// end inline asm
	// begin inline asm
	{	
ld.global.cg.u64 %rd60621, [%rd60619];
	}
	// end inline asm
	// begin inline asm
	{	
ld.global.cg.u64 %rd60623, [%rd60621];
	}
	// end inline asm
	// begin inline asm
	{	
ld.global.cg.u64 %rd60625, [%rd60623];
	}
	// end inline asm
	// begin inline asm
	{	
ld.global.cg.u64 %rd60627, [%rd60625];
	}
	// end inline asm
	// begin inline asm
	{	
ld.global.cg.u64 %rd60629, [%rd60627];
	}
	// end inline asm
	// begin inline asm
	{	
ld.global.cg.u64 %rd60631, [%rd60629];
	}
	// end inline asm
	// begin inline asm
	{	
ld.global.cg.u64 %rd60633, [%rd60631];
	}
	// end inline asm
	// begin inline asm
	{	
ld.global.cg.u64 %rd60635, [%rd60633];
	}
	// end inline asm
	// begin inline asm
	{	
ld.global.cg.u64 %rd60637, [%rd60635];
	}
	// end inline asm
	// begin inline asm
	{	
ld.global.cg.u64 %rd60639, [%rd60637];
	}
	// end inline asm
	// begin inline asm
	{	
ld.global.cg.u64 %rd60641, [%rd60639];
	}
	// end inline asm
	// begin inline asm
	{	
ld.global.cg.u64 %rd60643, [%rd60641];
	}
	// end inline asm
	// begin inline asm
	{	
ld.global.cg.u64 %rd60645, [%rd60643];
	}
	// end inline asm
	// begin inline asm
	{	
ld.global.cg.u64 %rd60647, [%rd60645];
	}
	// end inline asm
	// begin inline asm
	{	
ld.global.cg.u64 %rd60649, [%rd60647];
	}
	// end inline asm
	// begin inline asm
	{	
ld.global.cg.u64 %rd60651, [%rd60649];
	}
	// end inline asm
	// begin inline asm
	{	
ld.global.cg.u64 %rd60653, [%rd60651];
	}
	// end inline asm
	// begin inline asm
	{	
ld.global.cg.u64 %rd60655, [%rd60653];
	}
	// end inline asm
	// begin inline asm
	{	
ld.global.cg.u64 %rd60657, [%rd60655];
	}
	// end inline asm
	// begin inline asm
	{	
ld.global.cg.u64 %rd60659, [%rd60657];
	}
	// end inline asm
	// begin inline asm
	{	
ld.global.cg.u64 %rd60661, [%rd60659];
	}
	// end inline asm
	// begin inline asm
	{	
ld.global.cg.u64 %rd60663, [%rd60661];
	}
	// end inline asm
	// begin inline asm
	{	
ld.global.cg.u64 %rd60665, [%rd60663];
	}
	// end inline asm
	// begin inline asm
	{	
ld.global.cg.u64 %rd60667, [%rd60665];
	}
	// end inline asm
	// begin inline asm
	{	
ld.global.cg.u64 %rd60669, [%rd60667];
	}
	// end inline asm
	// begin inline asm
	{	
ld.global.cg.u64 %rd60671, [%rd60669];
	}
	// end inline asm
	// begin inline asm
	{	
ld.global.cg.u64 %rd60673, [%rd60671];
	}
	// end inline asm
	// begin inline asm
	{	
ld.global.cg.u64 %rd60675, [%rd60673];
	}
	// end inline asm
	// begin inline asm
	{	
ld.global.cg.u64 %rd60677, [%rd60675];
	}
	// end inline asm
	// begin inline asm
	{	
ld.global.cg.u64 %rd60679, [%rd60677];
	}
	// end inline asm
	// begin inline asm
	{	
ld.global.cg.u64 %rd60681, [%rd60679];
	}
	// end inline asm
	// begin inline asm
	{	
ld.global.cg.u64 %rd60683, [%rd60681];
	}
	// end inline asm
	// begin inline asm
	{	
ld.global.cg.u64 %rd60685, [%rd60683];
	}
	// end inline asm
	// begin inline asm
	{	
ld.global.cg.u64 %rd60687, [%rd60685];
	}
	// end inline asm
	// begin inline asm
	{	
ld.global.cg.u64 %rd60689, [%rd60687];
	}
	// end inline asm
	// begin inline asm
	{	
ld.global.cg.u64 %rd60691, [%rd60689];
	}
	// end inline asm
	// begin inline asm
	{	
ld.global.cg.u64 %rd60693, [%rd60691];
	}
	// end inline asm
	// begin inline asm
	{	
ld.global.cg.u64 %rd60695, [%rd60693];
	}
	// end inline asm
	// begin inline asm
	{	
ld.global.cg.u64 %rd60697, [%rd60695];
	}
	// end inline asm
	// begin inline asm
	{	
ld.global.cg.u64 %rd60699, [%rd60697];
	}
	// end inline asm
	// begin inline asm
	{	
ld.global.cg.u64 %rd60701, [%rd60699];
	}
	// end inline asm
	// begin inline asm
	{	
ld.global.cg.u64 %rd60703, [%rd60701];
	}
	// end inline asm
	// begin inline asm
	{	
ld.global.cg.u64 %rd60705, [%rd60703];
	}
	// end inline asm
	// begin inline asm
	{	
ld.global.cg.u64 %rd60707, [%rd60705];
	}
	// end inline asm
	// begin inline asm
	{	
ld.global.cg.u64 %rd60709, [%rd60707];
	}
	// end inline asm
	// begin inline asm
	{	
ld.global.cg.u64 %rd60711, [%rd60709];
	}
	// end inline asm
	// begin inline asm
	{	
ld.global.cg.u64 %rd60713, [%rd60711];
	}
	// end inline asm
	// begin inline asm
	{	
ld.global.cg.u64 %rd60715, [%rd60713];
	}
	// end inline asm
	// begin inline asm
	{	
ld.global.cg.u64 %rd60717, [%rd60715];
	}
	// end inline asm
	// begin inline asm
	{	
ld.global.cg.u64 %rd60719, [%rd60717];
	}
	// end inline asm
	// begin inline asm
	{	
ld.global.cg.u64 %rd60721, [%rd60719];
	}
	// end inline asm
	// begin inline asm
	{	
ld.global.cg.u64 %rd60723, [%rd60721];
	}
	// end inline asm
	// begin inline asm
	{	
ld.global.cg.u64 %rd60725, [%rd60723];
	}
	// end inline asm
	// begin inline asm
	{	
ld.global.cg.u64 %rd60727, [%rd60725];
	}
	// end inline asm
	// begin inline asm
	{	
ld.global.cg.u64 %rd60729, [%rd60727];
	}
	// end inline asm
	// begin inline asm
	{	
ld.global.cg.u64 %rd60731, [%rd60729];
	}
	// end inline asm
	// begin inline asm
	{	
ld.global.cg.u64 %rd60733, [%rd60731];
	}
	// end inline asm
	// begin inline asm
	{	
ld.global.cg.u64 %rd60735, [%rd60733];
	}
	// end inline asm
	// begin inline asm
	{	
ld.global.cg.u64 %rd60737, [%rd60735];
	}
	// end inline asm
	// begin inline asm
	{	
ld.global.cg.u64 %rd60739, [%rd60737];
	}
	// end inline asm
	// begin inline asm
	{	
ld.global.cg.u64 %rd60741, [%rd60739];
	}
	// end inline asm
	// begin inline asm
	{	
ld.global.cg.u64 %rd60743, [%rd60741];
	}
	// end inline asm
	// begin inline asm
	{	
ld.global.cg.u64 %rd60745, [%rd60743];
	}
	// end inline asm
	// begin inline asm
	{	
ld.global.cg.u64 %rd60747, [%rd60745];
	}
	// end inline asm
	// begin inline asm
	{	
ld.global.cg.u64 %rd60749, [%rd60747];
	}
	// end inline asm
	// begin inline asm
	{	
ld.global.cg.u64 %rd60751, [%rd60749];
	}
	// end inline asm
	// begin inline asm
	{	
ld.global.cg.u64 %rd60753, [%rd60751];
	}
	// end inline asm
	// begin inline asm
	{	
ld.global.cg.u64 %rd60755, [%rd60753];
	}
	// end inline asm
	// begin inline asm
	{	
ld.global.cg.u64 %rd60757, [%rd60755];
	}
	// end inline asm
	// begin inline asm
	{	
ld.global.cg.u64 %rd60759, [%rd60757];
	}
	// end inline asm
	// begin inline asm
	{	
ld.global.cg.u64 %rd60761, [%rd60759];
	}
	// end inline asm
	// begin inline asm
	{	
ld.global.cg.u64 %rd60763, [%rd60761];
	}
	// end inline asm
	// begin inline asm
	{	
ld.global.cg.u64 %rd60765, [%rd60763];
	}
	// end inline asm
	// begin inline asm
	{	
ld.global.cg.u64 %rd60767, [%rd60765];
	}
	// end inline asm
	// begin inline asm
	{	
ld.global.cg.u64 %rd60769, [%rd60767];
	}
	// end inline asm
	// begin inline asm
	{	
ld.global.cg.u64 %rd60771, [%rd60769];
	}
	// end inline asm
	// begin inline asm
	{	
ld.global.cg.u64 %rd60773, [%rd60771];
	}
	// end inline asm
	// begin inline asm
	{	
ld.global.cg.u64 %rd60775, [%rd60773];
	}
	// end inline asm
	// begin inline asm
	{	
ld.global.cg.u64 %rd60777, [%rd60775];
	}
	// end inline asm
	// begin inline asm
	{	
ld.global.cg.u64 %rd60779, [%rd60777];
	}
	// end inline asm
	// begin inline asm
	{	
ld.global.cg.u64 %rd60781, [%rd60779];
	}
	// end inline asm
	// begin inline asm
	{	
ld.global.cg.u64 %rd60783, [%rd60781];
	}
	// end inline asm
	// begin inline asm
	{	
ld.global.cg.u64 %rd60785, [%rd60783];
	}
	// end inline asm
	// begin inline asm
	{	
ld.global.cg.u64 %rd60787, [%rd60785];
	}
	// end inline asm
	// begin inline asm
	{	
ld.global.cg.u64 %rd60789, [%rd60787];
	}
	// end inline asm
	// begin inline asm
	{	
ld.global.cg.u64 %rd60791, [%rd60789];
	}
	// end inline asm
	// begin inline asm
	{	
ld.global.cg.u64 %rd60793, [%rd60791];
	}
	// end inline asm
	// begin inline asm
	{	
ld.global.cg.u64 %rd60795, [%rd60793];
	}
	// end inline asm
	// begin inline asm
	{	
ld.global.cg.u64 %rd60797, [%rd60795];
	}
	// end inline asm
	// begin inline asm
	{	
ld.global.cg.u64 %rd60799, [%rd60797];
	}
	// end inline asm
	// begin inline asm
	{	
ld.global.cg.u64 %rd60801, [%rd60799];
	}
	// end inline asm
	// begin inline asm
	{	
ld.global.cg.u64 %rd60803, [%rd60801];
	}
	// end inline asm
	// begin inline asm
	{	
ld.global.cg.u64 %rd60805, [%rd60803];
	}
	// end inline asm
	// begin inline asm
	{	
ld.global.cg.u64 %rd60807, [%rd60805];
	}
	// end inline asm
	// begin inline asm
	{	
ld.global.cg.u64 %rd60809, [%rd60807];
	}
	// end inline asm
	// begin inline asm
	{	
ld.global.cg.u64 %rd60811, [%rd60809];
	}
	// end inline asm
	// begin inline asm
	{	
ld.global.cg.u64 %rd60813, [%rd60811];
	}
	// end inline asm
	// begin inline asm
	{	
ld.global.cg.u64 %rd60815, [%rd60813];
	}
	// end inline asm
	// begin inline asm
	{	
ld.global.cg.u64 %rd60817, [%rd60815];
	}
	// end inline asm
	// begin inline asm
	{	
ld.global.cg.u64 %rd60819, [%rd60817];
	}
	// end inline asm
	// begin inline asm
	{	
ld.global.cg.u64 %rd60821, [%rd60819];
	}
	// end inline asm
	// begin inline asm
	{	
ld.global.cg.u64 %rd60823, [%rd60821];
	}
	// end inline asm
	// begin inline asm
	{	
ld.global.cg.u64 %rd60825, [%rd60823];
	}
	// end inline asm
	// begin inline asm
	{	
ld.global.cg.u64 %rd60827, [%rd60825];
	}
	// end inline asm
	// begin inline asm
	{	
ld.global.cg.u64 %rd60829, [%rd60827];
	}
	// end inline asm
	// begin inline asm
	{	
ld.global.cg.u64 %rd60831, [%rd60829];
	}
	// end inline asm
	// begin inline asm
	{	
ld.global.cg.u64 %rd60833, [%rd60831];
	}
	// end inline asm
	// begin inline asm
	{	
ld.global.cg.u64 %rd60835, [%rd60833];
	}
	// end inline asm
	// begin inline asm
	{	
ld.global.cg.u64 %rd60837, [%rd60835];
	}
	// end inline asm
	// begin inline asm
	{	
ld.global.cg.u64 %rd60839, [%rd60837];
	}
	// end inline asm
	// begin inline asm
	{	
ld.global.cg.u64 %rd60841, [%rd60839];
	}
	// end inline asm
	// begin inline asm
	{	
ld.global.cg.u64 %rd60843, [%rd60841];
	}
	// end inline asm
	// begin inline asm
	{	
ld.global.cg.u64 %rd60845, [%rd60843];
	}
	// end inline asm
	// begin inline asm
	{	
ld.global.cg.u64 %rd60847, [%rd60845];
	}
	// end inline asm
	// begin inline asm
	{	
ld.global.cg.u64 %rd60849, [%rd60847];
	}
	// end inline asm
	// begin inline asm
	{	
ld.global.cg.u64 %rd60851, [%rd60849];
	}
	// end inline asm
	// begin inline asm
	{	
ld.global.cg.u64 %rd60853, [%rd60851];
	}
	// end inline asm
	// begin inline asm
	{	
ld.global.cg.u64 %rd60855, [%rd60853];
	}
	// end inline asm
	// begin inline asm
	{	
ld.global.cg.u64 %rd60857, [%rd60855];
	}
	// end inline asm
	// begin inline asm
	{	
ld.global.cg.u64 %rd60859, [%rd60857];
	}
	// end inline asm
	// begin inline asm
	{	
ld.global.cg.u64 %rd60861, [%rd60859];
	}
	// end inline asm
	// begin inline asm
	{	
ld.global.cg.u64 %rd60863, [%rd60861];
	}
	// end inline asm
	// begin inline asm
	{	
ld.global.cg.u64 %rd60865, [%rd60863];
	}
	// end inline asm
	// begin inline asm
	{	
ld.global.cg.u64 %rd60867, [%rd60865];
	}
	// end inline asm
	// begin inline asm
	{	
ld.global.cg.u64 %rd60869, [%rd60867];
	}
	// end inline asm
	// begin inline asm
	{	
ld.global.cg.u64 %rd60871, [%rd60869];
	}
	// end inline asm
	// begin inline asm
	{	
ld.global.cg.u64 %rd60873, [%rd60871];
	}
	// end inline asm
	// begin inline asm
	{	
ld.global.cg.u64 %rd60875, [%rd60873];
	}
	// end inline asm
	// begin inline asm
	{	
ld.global.cg.u64 %rd60877, [%rd60875];
	}
	// end inline asm
	// begin inline asm
	{	
ld.global.cg.u64 %rd60879, [%rd60877];
	}
	// end inline asm
	// begin inline asm
	{	
ld.global.cg.u64 %rd60881, [%rd60879];
	}
	// end inline asm
	// begin inline asm
	{	
ld.global.cg.u64 %rd60883, [%rd60881];
	}
	// end inline asm
	// begin inline asm
	{	
ld.global.cg.u64 %rd60885, [%rd60883];
	}
	// end inline asm
	// begin inline asm
	{	
ld.global.cg.u64 %rd60887, [%rd60885];
	}
	// end inline asm
	// begin inline asm
	{	
ld.global.cg.u64 %rd60889, [%rd60887];
	}
	// end inline asm
	// begin inline asm
	{	
ld.global.cg.u64 %rd60891, [%rd60889];
	}
	// end inline asm
	// begin inline asm
	{	
ld.global.cg.u64 %rd60893, [%rd60891];
	}
	// end inline asm
	// begin inline asm
	{	
ld.global.cg.u64 %rd60895, [%rd60893];
	}
	// end inline asm
	// begin inline asm
	{	
ld.global.cg.u64 %rd60897, [%rd60895];
	}
	// end inline asm
	// begin inline asm
	{	
ld.global.cg.u64 %rd60899, [%rd60897];
	}
	// end inline asm
	// begin inline asm
	{	
ld.global.cg.u64 %rd60901, [%rd60899];
	}
	// end inline asm
	// begin inline asm
	{	
ld.global.cg.u64 %rd60903, [%rd60901];
	}
	// end inline asm
	// begin inline asm
	{	
ld.global.cg.u64 %rd60905, [%rd60903];
	}
	// end inline asm
	// begin inline asm
	{	
ld.global.cg.u64 %rd60907, [%rd60905];
	}
	// end inline asm
	// begin inline asm
	{	
ld.global.cg.u64 %rd60909, [%rd60907];
	}
	// end inline asm
	// begin inline asm
	{	
ld.global.cg.u64 %rd60911, [%rd60909];
	}
	// end inline asm
	// begin inline asm
	{	
ld.global.cg.u64 %rd60913, [%rd60911];
	}
	// end inline asm
	// begin inline asm
	{	
ld.global.cg.u64 %rd60915, [%rd60913];
	}
	// end inline asm
	// begin inline asm
	{	
ld.global.cg.u64 %rd60917, [%rd60915];
	}
	// end inline asm
	// begin inline asm
	{	
ld.global.cg.u64 %rd60919, [%rd60917];
	}
	// end inline asm
	// begin inline asm
	{	
ld.global.cg.u64 %rd60921, [%rd60919];
	}
	// end inline asm
	// begin inline asm
	{	
ld.global.cg.u64 %rd60923, [%rd60921];
	}
	// end inline asm
	// begin inline asm
	{	
ld.global.cg.u64 %rd60925, [%rd60923];
	}
	// end inline asm
	// begin inline asm
	{	
ld.global.cg.u64 %rd60927, [%rd60925];
	}
	// end inline asm
	// begin inline asm
	{	
ld.global.cg.u64 %rd60929, [%rd60927];
	}
	// end inline asm
	// begin inline asm
	{	
ld.global.cg.u64 %rd60931, [%rd60929];
	}
	// end inline asm
	// begin inline asm
	{	
ld.global.cg.u64 %rd60933, [%rd60931];
	}
	// end inline asm
	// begin inline asm
	{	
ld.global.cg.u64 %rd60935, [%rd60933];
	}
	// end inline asm
	// begin inline asm
	{	
ld.global.cg.u64 %rd60937, [%rd60935];
	}
	// end inline asm
	// begin inline asm
	{	
ld.global.cg.u64 %rd60939, [%rd60937];
	}
	// end inline asm
	// begin inline asm
	{	
ld.global.cg.u64 %rd60941, [%rd60939];
	}
	// end inline asm
	// begin inline asm
	{	
ld.global.cg.u64 %rd60943, [%rd60941];
	}
	// end inline asm
	// begin inline asm
	{	
ld.global.cg.u64 %rd60945, [%rd60943];
	}
	// end inline asm
	// begin inline asm
	{	
ld.global.cg.u64 %rd60947, [%rd60945];
	}
	// end inline asm
	// begin inline asm
	{	
ld.global.cg.u64 %rd60949, [%rd60947];
	}
	// end inline asm
	// begin inline asm
	{	
ld.global.cg.u64 %rd60951, [%rd60949];
	}
	// end inline asm
	// begin inline asm
	{	
ld.global.cg.u64 %rd60953, [%rd60951];
	}
	// end inline asm
	// begin inline asm
	{	
ld.global.cg.u64 %rd60955, [%rd60953];
	}
	// end inline asm
	// begin inline asm
	{	
ld.global.cg.u64 %rd60957, [%rd60955];
	}
	// end inline asm
	// begin inline asm
	{	
ld.global.cg.u64 %rd60959, [%rd60957];
	}
	// end inline asm
	// begin inline asm
	{	
ld.global.cg.u64 %rd60961, [%rd60959];
	}
	// end inline asm
	// begin inline asm
	{	
ld.global.cg.u64 %rd60963, [%rd60961];
	}
	// end inline asm
	// begin inline asm
	{	
ld.global.cg.u64 %rd60965, [%rd60963];
	}
	// end inline asm
	// begin inline asm
	{	
ld.global.cg.u64 %rd60967, [%rd60965];
	}
	// end inline asm
	// begin inline asm
	{	
ld.global.cg.u64 %rd60969, [%rd60967];
	}
	// end inline asm
	// begin inline asm
	{	
ld.global.cg.u64 %rd60971, [%rd60969];
	}
	// end inline asm
	// begin inline asm
	{	
ld.global.cg.u64 %rd60973, [%rd60971];
	}
	// end inline asm
	// begin inline asm
	{	
ld.global.cg.u64 %rd60975, [%rd60973];
	}
	// end inline asm
	// begin inline asm
	{	
ld.global.cg.u64 %rd60977, [%rd60975];
	}
	// end inline asm
	// begin inline asm
	{	
ld.global.cg.u64 %rd60979, [%rd60977];
	}
	// end inline asm
	// begin inline asm
	{	
ld.global.cg.u64 %rd60981, [%rd60979];
	}
	// end inline asm
	// begin inline asm
	{	
ld.global.cg.u64 %rd60983, [%rd60981];
	}
	// end inline asm
	// begin inline asm
	{	
ld.global.cg.u64 %rd60985, [%rd60983];
	}
	// end inline asm
	// begin inline asm
	{	
ld.global.cg.u64 %rd60987, [%rd60985];
	}
	// end inline asm
	// begin inline asm
	{	
ld.global.cg.u64 %rd60989, [%rd60987];
	}
	// end inline asm
	// begin inline asm
	{	
ld.global.cg.u64 %rd60991, [%rd60989];
	}
	// end inline asm
	// begin inline asm
	{	
ld.global.cg.u64 %rd60993, [%rd60991];
	}
	// end inline asm
	// begin inline asm
	{	
ld.global.cg.u64 %rd60995, [%rd60993];
	}
	// end inline asm
	// begin inline asm
	{	
ld.global.cg.u64 %rd60997, [%rd60995];
	}
	// end inline asm
	// begin inline asm
	{	
ld.global.cg.u64 %rd60999, [%rd60997];
	}
	// end inline asm
	// begin inline asm
	{	
ld.global.cg.u64 %rd61001, [%rd60999];
	}
	// end inline asm
	// begin inline asm
	{	
ld.global.cg.u64 %rd61003, [%rd61001];
	}
	// end inline asm
	// begin inline asm
	{	
ld.global.cg.u64 %rd61005, [%rd61003];
	}
	// end inline asm
	// begin inline asm
	{	
ld.global.cg.u64 %rd61007, [%rd61005];
	}
	// end inline asm
	// begin inline asm
	{	
ld.global.cg.u64 %rd61009, [%rd61007];
	}
	// end inline asm
	// begin inline asm
	{	
ld.global.cg.u64 %rd61011, [%rd61009];
	}
	// end inline asm
	// begin inline asm
	{	
ld.global.cg.u64 %rd61013, [%rd61011];
	}
	// end inline asm
	// begin inline asm
	{	
ld.global.cg.u64 %rd61015, [%rd61013];
	}
	// end inline asm
	// begin inline asm
	{	
ld.global.cg.u64 %rd61017, [%rd61015];
	}
	// end inline asm
	// begin inline asm
	{	
ld.global.cg.u64 %rd61019, [%rd61017];
	}
	// end inline asm
	// begin inline asm
	{	
ld.global.cg.u64 %rd61021, [%rd61019];
	}
	// end inline asm
	// begin inline asm
	{	
ld.global.cg.u64 %rd61023, [%rd61021];
	}
	// end inline asm
	// begin inline asm
	{	
ld.global.cg.u64 %rd61025, [%rd61023];
	}
	// end inline asm
	// begin inline asm
	{	
ld.global.cg.u64 %rd61027, [%rd61025];
	}
	// end inline asm
	// begin inline asm
	{	
ld.global.cg.u64 %rd61029, [%rd61027];
	}
	// end inline asm
	// begin inline asm
	{	
ld.global.cg.u64 %rd61031, [%rd61029];
	}
	// end inline asm
	// begin inline asm
	{	
ld.global.cg.u64 %rd61033, [%rd61031];
	}
	// end inline asm
	// begin inline asm
	{	
ld.global.cg.u64 %rd61035, [%rd61033];
	}
	// end inline asm
	// begin inline asm
	{	
ld.global.cg.u64 %rd61037, [%rd61035];
	}
	// end inline asm
	// begin inline asm
	{	
ld.global.cg.u64 %rd61039, [%rd61037];
	}
	// end inline asm
	// begin inline asm
	{	
ld.global.cg.u64 %rd61041, [%rd61039];
	}
	// end inline asm
	// begin inline asm
	{	
ld.global.cg.u64 %rd61043, [%rd61041];
	}
	// end inline asm
	// begin inline asm
	{	
ld.global.cg.u64 %rd61045, [%rd61043];
	}
	// end inline asm
	// begin inline asm
	{	
ld.global.cg.u64 %rd61047, [%rd61045];
	}
	// end inline asm
	// begin inline asm
	{	
ld.global.cg.u64 %rd61049, [%rd61047];
	}
	// end inline asm
	// begin inline asm
	{	
ld.global.cg.u64 %rd61051, [%rd61049];
	}
	// end inline asm
	// begin inline asm
	{	
ld.global.cg.u64 %rd61053, [%rd61051];
	}
	// end inline asm
	// begin inline asm
	{	
ld.global.cg.u64 %rd61055, [%rd61053];
	}
	// end inline asm
	// begin inline asm
	{	
ld.global.cg.u64 %rd61057, [%rd61055];
	}
	// end inline asm
	// begin inline asm
	{	
ld.global.cg.u64 %rd61059, [%rd61057];
	}
	// end inline asm
	// begin inline asm
	{	
ld.global.cg.u64 %rd61061, [%rd61059];
	}
	// end inline asm
	// begin inline asm
	{	
ld.global.cg.u64 %rd61063, [%rd61061];
	}
	// end inline asm
	// begin inline asm
	{	
ld.global.cg.u64 %rd61065, [%rd61063];
	}
	// end inline asm
	// begin inline asm
	{	
ld.global.cg.u64 %rd61067, [%rd61065];
	}
	// end inline asm
	// begin inline asm
	{	
ld.global.cg.u64 %rd61069, [%rd61067];
	}
	// end inline asm
	// begin inline asm
	{	
ld.global.cg.u64 %rd61071, [%rd61069];
	}
	// end inline asm
	// begin inline asm
	{	
ld.global.cg.u64 %rd61073, [%rd61071];
	}
	// end inline asm
	// begin inline asm
	{	
ld.global.cg.u64 %rd61075, [%rd61073];
	}
	// end inline asm
	// begin inline asm
	{	
ld.global.cg.u64 %rd61077, [%rd61075];
	}
	// end inline asm
	// begin inline asm
	{	
ld.global.cg.u64 %rd61079, [%rd61077];
	}
	// end inline asm
	// begin inline asm
	{	
ld.global.cg.u64 %rd61081, [%rd61079];
	}
	// end inline asm
	// begin inline asm
	{	
ld.global.cg.u64 %rd61083, [%rd61081];
	}
	// end inline asm
	// begin inline asm
	{	
ld.global.cg.u64 %rd61085, [%rd61083];
	}
	// end inline asm
	// begin inline asm
	{	
ld.global.cg.u64 %rd61087, [%rd61085];
	}
	// end inline asm
	// begin inline asm
	{	
ld.global.cg.u64 %rd61089, [%rd61087];
	}
	// end inline asm
	// begin inline asm
	{	
ld.global.cg.u64 %rd61091, [%rd61089];
	}
	// end inline asm
	// begin inline asm
	{	
ld.global.cg.u64 %rd61093, [%rd61091];
	}
	// end inline asm
	// begin inline asm
	{	
ld.global.cg.u64 %rd61095, [%rd61093];
	}
	// end inline asm
	// begin inline asm
	{	
ld.global.cg.u64 %rd61097, [%rd61095];
	}
	// end inline asm
	// begin inline asm
	{	
ld.global.cg.u64 %rd61099, [%rd61097];
	}
	// end inline asm
	// begin inline asm
	{	
ld.global.cg.u64 %rd61101, [%rd61099];
	}
	// end inline asm
	// begin inline asm
	{	
ld.global.cg.u64 %rd61103, [%rd61101];
	}
	// end inline asm
	// begin inline asm
	{	
ld.global.cg.u64 %rd61105, [%rd61103];
	}
	// end inline asm
	// begin inline asm
	{	
ld.global.cg.u64 %rd61107, [%rd61105];
	}
	// end inline asm
	// begin inline asm
	{	
ld.global.cg.u64 %rd61109, [%rd61107];
	}
	// end inline asm
	// begin inline asm
	{	
ld.global.cg.u64 %rd61111, [%rd61109];
	}
	// end inline asm
	// begin inline asm
	{	
ld.global.cg.u64 %rd61113, [%rd61111];
	}
	// end inline asm
	// begin inline asm
	{	
ld.global.cg.u64 %rd61115, [%rd61113];
	}
	// end inline asm
	// begin inline asm
	{	
ld.global.cg.u64 %rd61117, [%rd61115];
	}
	// end inline asm
	// begin inline asm
	{	
ld.global.cg.u64 %rd61119, [%rd61117];
	}
	// end inline asm
	// begin inline asm
	{	
ld.global.cg.u64 %rd61121, [%rd61119];
	}
	// end inline asm
	// begin inline asm
	{	
ld.global.cg.u64 %rd61123, [%rd61121];
	}
	// end inline asm
	// begin inline asm
	{	
ld.global.cg.u64 %rd61125, [%rd61123];
	}
	// end inline asm
	// begin inline asm
	{	
ld.global.cg.u64 %rd61127, [%rd61125];
	}
	// end inline asm
	// begin inline asm
	{	
ld.global.cg.u64 %rd61129, [%rd61127];
	}
	// end inline asm
	// begin inline asm
	{	
ld.global.cg.u64 %rd61131, [%rd61129];
	}
	// end inline asm
	// begin inline asm
	{	
ld.global.cg.u64 %rd61133, [%rd61131];
	}
	// end inline asm
	// begin inline asm
	{	
ld.global.cg.u64 %rd61135, [%rd61133];
	}
	// end inline asm
	// begin inline asm
	{	
ld.global.cg.u64 %rd61137, [%rd61135];
	}
	// end inline asm
	// begin inline asm
	{	
ld.global.cg.u64 %rd61139, [%rd61137];
	}
	// end inline asm
	// begin inline asm
	{	
ld.global.cg.u64 %rd61141, [%rd61139];
	}
	// end inline asm
	// begin inline asm
	{	
ld.global.cg.u64 %rd61143, [%rd61141];
	}
	// end inline asm
	// begin inline asm
	{	
ld.global.cg.u64 %rd61145, [%rd61143];
	}
	// end inline asm
	// begin inline asm
	{	
ld.global.cg.u64 %rd61147, [%rd61145];
	}
	// end inline asm
	// begin inline asm
	{	
ld.global.cg.u64 %rd61149, [%rd61147];
	}
	// end inline asm
	// begin inline asm
	{	
ld.global.cg.u64 %rd61151, [%rd61149];
	}
	// end inline asm
	// begin inline asm
	{	
ld.global.cg.u64 %rd61153, [%rd61151];
	}
	// end inline asm
	// begin inline asm
	{	
ld.global.cg.u64 %rd61155, [%rd61153];
	}
	// end inline asm
	// begin inline asm
	{	
ld.global.cg.u64 %rd61157, [%rd61155];
	}
	// end inline asm
	// begin inline asm
	{	
ld.global.cg.u64 %rd61159, [%rd61157];
	}
	// end inline asm
	// begin inline asm
	{	
ld.global.cg.u64 %rd61161, [%rd61159];
	}
	// end inline asm
	// begin inline asm
	{	
ld.global.cg.u64 %rd61163, [%rd61161];
	}
	// end inline asm
	// begin inline asm
	{	
ld.global.cg.u64 %rd61165, [%rd61163];
	}
	// end inline asm
	// begin inline asm
	{	
ld.global.cg.u64 %rd61167, [%rd61165];
	}
	// end inline asm
	// begin inline asm
	{	
ld.global.cg.u64 %rd61169, [%rd61167];
	}
	// end inline asm
	// begin inline asm
	{	
ld.global.cg.u64 %rd61171, [%rd61169];
	}
	// end inline asm
	// begin inline asm
	{	
ld.global.cg.u64 %rd61173, [%rd61171];
	}
	// end inline asm
	// begin inline asm
	{	
ld.global.cg.u64 %rd61175, [%rd61173];
	}
	// end inline asm
	// begin inline asm
	{	
ld.global.cg.u64 %rd61177, [%rd61175];
	}
	// end inline asm
	// begin inline asm
	{	
ld.global.cg.u64 %rd61179, [%rd61177];
	}
	// end inline asm
	// begin inline asm
	{	
ld.global.cg.u64 %rd61181, [%rd61179];
	}
	// end inline asm
	// begin inline asm
	{	
ld.global.cg.u64 %rd61183, [%rd61181];
	}
	// end inline asm
	// begin inline asm
	{	
ld.global.cg.u64 %rd61185, [%rd61183];
	}
	// end inline asm
	// begin inline asm
	{	
ld.global.cg.u64 %rd61187, [%rd61185];
	}
	// end inline asm
	// begin inline asm
	{	
ld.global.cg.u64 %rd61189, [%rd61187];
	}
	// end inline asm
	// begin inline asm
	{	
ld.global.cg.u64 %rd61191, [%rd61189];
	}
	// end inline asm
	// begin inline asm
	{	
ld.global.cg.u64 %rd61193, [%rd61191];
	}
	// end inline asm
	// begin inline asm
	{	
ld.global.cg.u64 %rd61195, [%rd61193];
	}
	// end inline asm
	// begin inline asm
	{	
ld.global.cg.u64 %rd61197, [%rd61195];
	}
	// end inline asm
	// begin inline asm
	{	
ld.global.cg.u64 %rd61199, [%rd61197];
	}
	// end inline asm
	// begin inline asm
	{	
ld.global.cg.u64 %rd61201, [%rd61199];
	}
	// end inline asm
	// begin inline asm
	{	
ld.global.cg.u64 %rd61203, [%rd61201];
	}
	// end inline asm
	// begin inline asm
	{	
ld.global.cg.u64 %rd61205, [%rd61203];
	}
	// end inline asm
	// begin inline asm
	{	
ld.global.cg.u64 %rd61207, [%rd61205];
	}
	// end inline asm
	// begin inline asm
	{	
ld.global.cg.u64 %rd61209, [%rd61207];
	}
	// end inline asm
	// begin inline asm
	{	
ld.global.cg.u64 %rd61211, [%rd61209];
	}
	// end inline asm
	// begin inline asm
	{	
ld.global.cg.u64 %rd61213, [%rd61211];
	}
	// end inline asm
	// begin inline asm
	{	
ld.global.cg.u64 %rd61215, [%rd61213];
	}
	// end inline asm
	// begin inline asm
	{	
ld.global.cg.u64 %rd61217, [%rd61215];
	}
	// end inline asm
	// begin inline asm
	{	
ld.global.cg.u64 %rd61219, [%rd61217];
	}
	// end inline asm
	// begin inline asm
	{	
ld.global.cg.u64 %rd61221, [%rd61219];
	}
	// end inline asm
	// begin inline asm
	{	
ld.global.cg.u64 %rd61223, [%rd61221];
	}
	// end inline asm
	// begin inline asm
	{	
ld.global.cg.u64 %rd61225, [%rd61223];
	}
	// end inline asm
	// begin inline asm
	{	
ld.global.cg.u64 %rd61227, [%rd61225];
	}
	// end inline asm
	// begin inline asm
	{	
ld.global.cg.u64 %rd61229, [%rd61227];
	}
	// end inline asm
	// begin inline asm
	{	
ld.global.cg.u64 %rd61231, [%rd61229];
	}
	// end inline asm
	// begin inline asm
	{	
ld.global.cg.u64 %rd61233, [%rd61231];
	}
	// end inline asm
	// begin inline asm
	{	
ld.global.cg.u64 %rd61235, [%rd61233];
	}
	// end inline asm
	// begin inline asm
	{	
ld.global.cg.u64 %rd61237, [%rd61235];
	}
	// end inline asm
	// begin inline asm
	{	
ld.global.cg.u64 %rd61239, [%rd61237];
	}
	// end inline asm
	// begin inline asm
	{	
ld.global.cg.u64 %rd61241, [%rd61239];
	}
	// end inline asm
	// begin inline asm
	{	
ld.global.cg.u64 %rd61243, [%rd61241];
	}
	// end inline asm
	// begin inline asm
	{	
ld.global.cg.u64 %rd61245, [%rd61243];
	}
	// end inline asm
	// begin inline asm
	{	
ld.global.cg.u64 %rd61247, [%rd61245];
	}
	// end inline asm
	// begin inline asm
	{	
ld.global.cg.u64 %rd61249, [%rd61247];
	}
	// end inline asm
	// begin inline asm
	{	
ld.global.cg.u64 %rd61251, [%rd61249];
	}
	// end inline asm
	// begin inline asm
	{	
ld.global.cg.u64 %rd61253, [%rd61251];
	}
	// end inline asm
	// begin inline asm
	{	
ld.global.cg.u64 %rd61255, [%rd61253];
	}
	// end inline asm
	// begin inline asm
	{	
ld.global.cg.u64 %rd61257, [%rd61255];
	}
	// end inline asm
	// begin inline asm
	{	
ld.global.cg.u64 %rd61259, [%rd61257];
	}
	// end inline asm
	// begin inline asm
	{	
ld.global.cg.u64 %rd61261, [%rd61259];
	}
	// end inline asm
	// begin inline asm
	{	
ld.global.cg.u64 %rd61263, [%rd61261];
	}
	// end inline asm
	// begin inline asm
	{	
ld.global.cg.u64 %rd61265, [%rd61263];
	}
	// end inline asm
	// begin inline asm
	{	
ld.global.cg.u64 %rd61267, [%rd61265];
	}
	// end inline asm
	// begin inline asm
	{	
ld.global.cg.u64 %rd61269, [%rd61267];
	}
	// end inline asm
	// begin inline asm
	{	
ld.global.cg.u64 %rd61271, [%rd61269];
	}
	// end inline asm
	// begin inline asm
	{	
ld.global.cg.u64 %rd61273, [%rd61271];
	}
	// end inline asm
	// begin inline asm
	{	
ld.global.cg.u64 %rd61275, [%rd61273];
	}
	// end inline asm
	// begin inline asm
	{	
ld.global.cg.u64 %rd61277, [%rd61275];
	}
	// end inline asm
	// begin inline asm
	{	
ld.global.cg.u64 %rd61279, [%rd61277];
	}
	// end inline asm
	// begin inline asm
	{	
ld.global.cg.u64 %rd61281, [%rd61279];
	}
	// end inline asm
	// begin inline asm
	{	
ld.global.cg.u64 %rd61283, [%rd61281];
	}
	// end inline asm
	// begin inline asm
	{	
ld.global.cg.u64 %rd61285, [%rd61283];
	}
	// end inline asm
	// begin inline asm
	{	
ld.global.cg.u64 %rd61287, [%rd61285];
	}
	// end inline asm
	// begin inline asm
	{	
ld.global.cg.u64 %rd61289, [%rd61287];
	}
	// end inline asm
	// begin inline asm
	{	
ld.global.cg.u64 %rd61291, [%rd61289];
	}
	// end inline asm
	// begin inline asm
	{	
ld.global.cg.u64 %rd61293, [%rd61291];
	}
	// end inline asm
	// begin inline asm
	{	
ld.global.cg.u64 %rd61295, [%rd61293];
	}
	// end inline asm
	// begin inline asm
	{	
ld.global.cg.u64 %rd61297, [%rd61295];
	}
	// end inline asm
	// begin inline asm
	{	
ld.global.cg.u64 %rd61299, [%rd61297];
	}
	// end inline asm
	// begin inline asm
	{	
ld.global.cg.u64 %rd61301, [%rd61299];
	}
	// end inline asm
	// begin inline asm
	{	
ld.global.cg.u64 %rd61303, [%rd61301];
	}
	// end inline asm
	// begin inline asm
	{	
ld.global.cg.u64 %rd61305, [%rd61303];
	}
	// end inline asm
	// begin inline asm
	{	
ld.global.cg.u64 %rd61307, [%rd61305];
	}
	// end inline asm
	// begin inline asm
	{	
ld.global.cg.u64 %rd61309, [%rd61307];
	}
	// end inline asm
	// begin inline asm
	{	
ld.global.cg.u64 %rd61311, [%rd61309];
	}
	// end inline asm
	// begin inline asm
	{	
ld.global.cg.u64 %rd61313, [%rd61311];
	}
	// end inline asm
	// begin inline asm
	{	
ld.global.cg.u64 %rd61315, [%rd61313];
	}
	// end inline asm
	// begin inline asm
	{	
ld.global.cg.u64 %rd61317, [%rd61315];
	}
	// end inline asm
	// begin inline asm
	{	
ld.global.cg.u64 %rd61319, [%rd61317];
	}
	// end inline asm
	// begin inline asm
	{	
ld.global.cg.u64 %rd61321, [%rd61319];
	}
	// end inline asm
	// begin inline asm
	{	
ld.global.cg.u64 %rd61323, [%rd61321];
	}
	// end inline asm
	// begin inline asm
	{	
ld.global.cg.u64 %rd61325, [%rd61323];
	}
	// end inline asm
	// begin inline asm
	{	
ld.global.cg.u64 %rd61327, [%rd61325];
	}
	// end inline asm
	// begin inline asm
	{	
ld.global.cg.u64 %rd61329, [%rd61327];
	}
	// end inline asm
	// begin inline asm
	{	
ld.global.cg.u64 %rd61331, [%rd61329];
	}
	// end inline asm
	// begin inline asm
	{	
ld.global.cg.u64 %rd61333, [%rd61331];
	}
	// end inline asm
	// begin inline asm
	{	
ld.global.cg.u64 %rd61335, [%rd61333];
	}
	// end inline asm
	// begin inline asm
	{	
ld.global.cg.u64 %rd61337, [%rd61335];
	}
	// end inline asm
	// begin inline asm
	{	
ld.global.cg.u64 %rd61339, [%rd61337];
	}
	// end inline asm
	// begin inline asm
	{	
ld.global.cg.u64 %rd61341, [%rd61339];
	}
	// end inline asm
	// begin inline asm
	{	
ld.global.cg.u64 %rd61343, [%rd61341];
	}
	// end inline asm
	// begin inline asm
	{	
ld.global.cg.u64 %rd61345, [%rd61343];
	}
	// end inline asm
	// begin inline asm
	{	
ld.global.cg.u64 %rd61347, [%rd61345];
	}
	// end inline asm
	// begin inline asm
	{	
ld.global.cg.u64 %rd61349, [%rd61347];
	}
	// end inline asm
	// begin inline asm
	{	
ld.global.cg.u64 %rd61351, [%rd61349];
	}
	// end inline asm
	// begin inline asm
	{	
ld.global.cg.u64 %rd61353, [%rd61351];
	}
	// end inline asm
	// begin inline asm
	{	
ld.global.cg.u64 %rd61355, [%rd61353];
	}
	// end inline asm
	// begin inline asm
	{	
ld.global.cg.u64 %rd61357, [%rd61355];
	}
	// end inline asm
	// begin inline asm
	{	
ld.global.cg.u64 %rd61359, [%rd61357];
	}
	// end inline asm
	// begin inline asm
	{	
ld.global.cg.u64 %rd61361, [%rd61359];
	}
	// end inline asm
	// begin inline asm
	{	
ld.global.cg.u64 %rd61363, [%rd61361];
	}
	// end inline asm
	// begin inline asm
	{	
ld.global.cg.u64 %rd61365, [%rd61363];
	}
	// end inline asm
	// begin inline asm
	{	
ld.global.cg.u64 %rd61367, [%rd61365];
	}
	// end inline asm
	// begin inline asm
	{	
ld.global.cg.u64 %rd61369, [%rd61367];
	}
	// end inline asm
	// begin inline asm
	{	
ld.global.cg.u64 %rd61371, [%rd61369];
	}
	// end inline asm
	// begin inline asm
	{	
ld.global.cg.u64 %rd61373, [%rd61371];
	}
	// end inline asm
	// begin inline asm
	{	
ld.global.cg.u64 %rd61375, [%rd61373];
	}
	// end inline asm
	// begin inline asm
	{	
ld.global.cg.u64 %rd61377, [%rd61375];
	}
	// end inline asm
	// begin inline asm
	{	
ld.global.cg.u64 %rd61379, [%rd61377];
	}
	// end inline asm
	// begin inline asm
	{	
ld.global.cg.u64 %rd61381, [%rd61379];
	}
	// end inline asm
	// begin inline asm
	{	
ld.global.cg.u64 %rd61383, [%rd61381];
	}
	// end inline asm
	// begin inline asm
	{	
ld.global.cg.u64 %rd61385, [%rd61383];
	}
	// end inline asm
	// begin inline asm
	{	
ld.global.cg.u64 %rd61387, [%rd61385];
	}
	// end inline asm
	// begin inline asm
	{	
ld.global.cg.u64 %rd61389, [%rd61387];
	}
	// end inline asm
	// begin inline asm
	{	
ld.global.cg.u64 %rd61391, [%rd61389];
	}
	// end inline asm
	// begin inline asm
	{	
ld.global.cg.u64 %rd61393, [%rd61391];
	}
	// end inline asm
	// begin inline asm
	{	
ld.global.cg.u64 %rd61395, [%rd61393];
	}
	// end inline asm
	// begin inline asm
	{	
ld.global.cg.u64 %rd61397, [%rd61395];
	}
	// end inline asm
	// begin inline asm
	{	
ld.global.cg.u64 %rd61399, [%rd61397];
	}
	// end inline asm
	// begin inline asm
	{	
ld.global.cg.u64 %rd61401, [%rd61399];
	}
	// end inline asm
	// begin inline asm
	{	
ld.global.cg.u64 %rd61403, [%rd61401];
	}
	// end inline asm
	// begin inline asm
	{	
ld.global.cg.u64 %rd61405, [%rd61403];
	}
	// end inline asm
	// begin inline asm
	{	
ld.global.cg.u64 %rd61407, [%rd61405];
	}
	// end inline asm
	// begin inline asm
	{	
ld.global.cg.u64 %rd61409, [%rd61407];
	}
	// end inline asm
	// begin inline asm
	{	
ld.global.cg.u64 %rd61411, [%rd61409];
	}
	// end inline asm
	// begin inline asm
	{	
ld.global.cg.u64 %rd61413, [%rd61411];
	}
	// end inline asm
	// begin inline asm
	{	
ld.global.cg.u64 %rd61415, [%rd61413];
	}
	// end inline asm
	// begin inline asm
	{	
ld.global.cg.u64 %rd61417, [%rd61415];
	}
	// end inline asm
	// begin inline asm
	{	
ld.global.cg.u64 %rd61419, [%rd61417];
	}
	// end inline asm
	// begin inline asm
	{	
ld.global.cg.u64 %rd61421, [%rd61419];
	}
	// end inline asm
	// begin inline asm
	{	
ld.global.cg.u64 %rd61423, [%rd61421];
	}
	// end inline asm
	// begin inline asm
	{	
ld.global.cg.u64 %rd61425, [%rd61423];
	}
	// end inline asm
	// begin inline asm
	{	
ld.global.cg.u64 %rd61427, [%rd61425];
	}
	// end inline asm
	// begin inline asm
	{	
ld.global.cg.u64 %rd61429, [%rd61427];
	}
	// end inline asm
	// begin inline asm
	{	
ld.global.cg.u64 %rd61431, [%rd61429];
	}
	// end inline asm
	// begin inline asm
	{	
ld.global.cg.u64 %rd61433, [%rd61431];
	}
	// end inline asm
	// begin inline asm
	{	
ld.global.cg.u64 %rd61435, [%rd61433];
	}
	// end inline asm
	// begin inline asm
	{	
ld.global.cg.u64 %rd61437, [%rd61435];
	}
	// end inline asm
	// begin inline asm
	{	
ld.global.cg.u64 %rd61439, [%rd61437];
	}
	// end inline asm
	// begin inline asm
	{	
ld.global.cg.u64 %rd61441, [%rd61439];
	}
	// end inline asm
	// begin inline asm
	{	
ld.global.cg.u64 %rd61443, [%rd61441];
	}
	// end inline asm
	// begin inline asm
	{	
ld.global.cg.u64 %rd61445, [%rd61443];
	}
	// end inline asm
	// begin inline asm
	{	
ld.global.cg.u64 %rd61447, [%rd61445];
	}
	// end inline asm
	// begin inline asm
	{	
ld.global.cg.u64 %rd61449, [%rd61447];
	}
	// end inline asm
	// begin inline asm
	{	
ld.global.cg.u64 %rd61451, [%rd61449];
	}
	// end inline asm
	// begin inline asm
	{	
ld.global.cg.u64 %rd61453, [%rd61451];
	}
	// end inline asm
	// begin inline asm
	{	
ld.global.cg.u64 %rd61455, [%rd61453];
	}
	// end inline asm
	// begin inline asm
	{	
ld.global.cg.u64 %rd61457, [%rd61455];
	}
	// end inline asm
	// begin inline asm
	{	
ld.global.cg.u64 %rd61459, [%rd61457];
	}
	// end inline asm
	// begin inline asm
	{	
ld.global.cg.u64 %rd61461, [%rd61459];
	}
	// end inline asm
	// begin inline asm
	{	
ld.global.cg.u64 %rd61463, [%rd61461];
	}
	// end inline asm
	// begin inline asm
	{	
ld.global.cg.u64 %rd61465, [%rd61463];
	}
	// end inline asm
	// begin inline asm
	{	
ld.global.cg.u64 %rd61467, [%rd61465];
	}
	// end inline asm
	// begin inline asm
	{	
ld.global.cg.u64 %rd61469, [%rd61467];
	}
	// end inline asm
	// begin inline asm
	{	
ld.global.cg.u64 %rd61471, [%rd61469];
	}
	// end inline asm
	// begin inline asm
	{	
ld.global.cg.u64 %rd61473, [%rd61471];
	}
	// end inline asm
	// begin inline asm
	{	
ld.global.cg.u64 %rd61475, [%rd61473];
	}
	// end inline asm
	// begin inline asm
	{	
ld.global.cg.u64 %rd61477, [%rd61475];
	}
	// end inline asm
	// begin inline asm
	{	
ld.global.cg.u64 %rd61479, [%rd61477];
	}
	// end inline asm
	// begin inline asm
	{	
ld.global.cg.u64 %rd61481, [%rd61479];
	}
	// end inline asm
	// begin inline asm
	{	
ld.global.cg.u64 %rd61483, [%rd61481];
	}
	// end inline asm
	// begin inline asm
	{	
ld.global.cg.u64 %rd61485, [%rd61483];
	}
	// end inline asm
	// begin inline asm
	{	
ld.global.cg.u64 %rd61487, [%rd61485];
	}
	// end inline asm
	// begin inline asm
	{	
ld.global.cg.u64 %rd61489, [%rd61487];
	}
	// end inline asm
	// begin inline asm
	{	
ld.global.cg.u64 %rd61491, [%rd61489];
	}
	// end inline asm
	// begin inline asm
	{	
ld.global.cg.u64 %rd61493, [%rd61491];
	}
	// end inline asm
	// begin inline asm
	{	
ld.global.cg.u64 %rd61495, [%rd61493];
	}
	// end inline asm
	// begin inline asm
	{	
ld.global.cg.u64 %rd61497, [%rd61495];
	}
	// end inline asm
	// begin inline asm
	{	
ld.global.cg.u64 %rd61499, [%rd61497];
	}
	// end inline asm
	// begin inline asm
	{	
ld.global.cg.u64 %rd61501, [%rd61499];
	}
	// end inline asm
	// begin inline asm
	{	
ld.global.cg.u64 %rd61503, [%rd61501];
	}
	// end inline asm
	// begin inline asm
	{	
ld.global.cg.u64 %rd61505, [%rd61503];
	}
	// end inline asm
	// begin inline asm
	{	
ld.global.cg.u64 %rd61507, [%rd61505];
	}
	// end inline asm
	// begin inline asm
	{	
ld.global.cg.u64 %rd61509, [%rd61507];
	}
	// end inline asm
	// begin inline asm
	{	
ld.global.cg.u64 %rd61511, [%rd61509];
	}
	// end inline asm
	// begin inline asm
	{	
ld.global.cg.u64 %rd61513, [%rd61511];
	}
	// end inline asm
	// begin inline asm
	{	
ld.global.cg.u64 %rd61515, [%rd61513];
	}
	// end inline asm
	// begin inline asm
	{	
ld.global.cg.u64 %rd61517, [%rd61515];
	}
	// end inline asm
	// begin inline asm
	{	
ld.global.cg.u64 %rd61519, [%rd61517];
	}
	// end inline asm
	// begin inline asm
	{	
ld.global.cg.u64 %rd61521, [%rd61519];
	}
	// end inline asm
	// begin inline asm
	{	
ld.global.cg.u64 %rd61523, [%rd61521];
	}
	// end inline asm
	// begin inline asm
	{	
ld.global.cg.u64 %rd61525, [%rd61523];
	}
	// end inline asm
	// begin inline asm
	{	
ld.global.cg.u64 %rd61527, [%rd61525];
	}
	// end inline asm
	// begin inline asm
	{	
ld.global.cg.u64 %rd61529, [%rd61527];
	}
	// end inline asm
	// begin inline asm
	{	
ld.global.cg.u64 %rd61531, [%rd61529];
	}
	// end inline asm
	// begin inline asm
	{	
ld.global.cg.u64 %rd61533, [%rd61531];
	}
	// end inline asm
	// begin inline asm
	{	
ld.global.cg.u64 %rd61535, [%rd61533];
	}
	// end inline asm
	// begin inline asm
	{	
ld.global.cg.u64 %rd61537, [%rd61535];
	}
	// end inline asm
	// begin inline asm
	{	
ld.global.cg.u64 %rd61539, [%rd61537];
	}
	// end inline asm
	// begin inline asm
	{	
ld.global.cg.u64 %rd61541, [%rd61539];
	}
	// end inline asm
	// begin inline asm
	{	
ld.global.cg.u64 %rd61543, [%rd61541];
	}
	// end inline asm
	// begin inline asm
	{	
ld.global.cg.u64 %rd61545, [%rd61543];
	}
	// end inline asm
	// begin inline asm
	{	
ld.global.cg.u64 %rd61547, [%rd61545];
	}
	// end inline asm
	// begin inline asm
	{	
ld.global.cg.u64 %rd61549, [%rd61547];
	}
	// end inline asm
	// begin inline asm
	{	
ld.global.cg.u64 %rd61551, [%rd61549];
	}
	// end inline asm
	// begin inline asm
	{	
ld.global.cg.u64 %rd61553, [%rd61551];
	}
	// end inline asm
	// begin inline asm
	{	
ld.global.cg.u64 %rd61555, [%rd61553];
	}
	// end inline asm
	// begin inline asm
	{	
ld.global.cg.u64 %rd61557, [%rd61555];
	}
	// end inline asm
	// begin inline asm
	{	
ld.global.cg.u64 %rd61559, [%rd61557];
	}
	// end inline asm
	// begin inline asm
	{	
ld.global.cg.u64 %rd61561, [%rd61559];
	}
	// end inline asm
	// begin inline asm
	{	
ld.global.cg.u64 %rd61563, [%rd61561];
	}
	// end inline asm
	// begin inline asm
	{	
ld.global.cg.u64 %rd61565, [%rd61563];
	}
	// end inline asm
	// begin inline asm
	{	
ld.global.cg.u64 %rd61567, [%rd61565];
	}
	// end inline asm
	// begin inline asm
	{	
ld.global.cg.u64 %rd61569, [%rd61567];
	}
	// end inline asm
	// begin inline asm
	{	
ld.global.cg.u64 %rd61571, [%rd61569];
	}
	// end inline asm
	// begin inline asm
	{	
ld.global.cg.u64 %rd61573, [%rd61571];
	}
	// end inline asm
	// begin inline asm
	{	
ld.global.cg.u64 %rd61575, [%rd61573];
	}
	// end inline asm
	// begin inline asm
	{	
ld.global.cg.u64 %rd61577, [%rd61575];
	}
	// end inline asm
	// begin inline asm
	{	
ld.global.cg.u64 %rd61579, [%rd61577];
	}
	// end inline asm
	// begin inline asm
	{	
ld.global.cg.u64 %rd61581, [%rd61579];
	}
	// end inline asm
	// begin inline asm
	{	
ld.global.cg.u64 %rd61583, [%rd61581];
	}
	// end inline asm
	// begin inline asm
	{	
ld.global.cg.u64 %rd61585, [%rd61583];
	}
	// end inline asm
	// begin inline asm
	{	
ld.global.cg.u64 %rd61587, [%rd61585];
	}
	// end inline asm
	// begin inline asm
	{	
ld.global.cg.u64 %rd61589, [%rd61587];
	}
	// end inline asm
	// begin inline asm
	{	
ld.global.cg.u64 %rd61591, [%rd61589];
	}
	// end inline asm
	// begin inline asm
	{	
ld.global.cg.u64 %rd61593, [%rd61591];
	}
	// end inline asm
	// begin inline asm
	{	
ld.global.cg.u64 %rd61595, [%rd61593];
	}
	// end inline asm
	// begin inline asm
	{	
ld.global.cg.u64 %rd61597, [%rd61595];
	}
	// end inline asm
	// begin inline asm
	{	
ld.global.cg.u64 %rd61599, [%rd61597];
	}
	// end inline asm
	// begin inline asm
	{	
ld.global.cg.u64 %rd61601, [%rd61599];
	}
	// end inline asm
	// begin inline asm
	{	
ld.global.cg.u64 %rd61603, [%rd61601];
	}
	// end inline asm
	// begin inline asm
	{	
ld.global.cg.u64 %rd61605, [%rd61603];
	}
	// end inline asm
	// begin inline asm
	{	
ld.global.cg.u64 %rd61607, [%rd61605];
	}
	// end inline asm
	// begin inline asm
	{	
ld.global.cg.u64 %rd61609, [%rd61607];
	}
	// end inline asm
	// begin inline asm
	{	
ld.global.cg.u64 %rd61611, [%rd61609];
	}
	// end inline asm
	// begin inline asm
	{	
ld.global.cg.u64 %rd61613, [%rd61611];
	}
	// end inline asm
	// begin inline asm
	{	
ld.global.cg.u64 %rd61615, [%rd61613];
	}
	// end inline asm
	// begin inline asm
	{	
ld.global.cg.u64 %rd61617, [%rd61615];
	}
	// end inline asm
	// begin inline asm
	{	
ld.global.cg.u64 %rd61619, [%rd61617];
	}
	// end inline asm
	// begin inline asm
	{	
ld.global.cg.u64 %rd61621, [%rd61619];
	}
	// end inline asm
	// begin inline asm
	{	
ld.global.cg.u64 %rd61623, [%rd61621];
	}
	// end inline asm
	// begin inline asm
	{	
ld.global.cg.u64 %rd61625, [%rd61623];
	}
	// end inline asm
	// begin inline asm
	{	
ld.global.cg.u64 %rd61627, [%rd61625];
	}
	// end inline asm
	// begin inline asm
	{	
ld.global.cg.u64 %rd61629, [%rd61627];
	}
	// end inline asm
	// begin inline asm
	{	
ld.global.cg.u64 %rd61631, [%rd61629];
	}
	// end inline asm
	// begin inline asm
	{	
ld.global.cg.u64 %rd61633, [%rd61631];
	}
	// end inline asm
	// begin inline asm
	{	
ld.global.cg.u64 %rd61635, [%rd61633];
	}
	// end inline asm
	// begin inline asm
	{	
ld.global.cg.u64 %rd61637, [%rd61635];
	}
	// end inline asm
	// begin inline asm
	{	
ld.global.cg.u64 %rd61639, [%rd61637];
	}
	// end inline asm
	// begin inline asm
	{	
ld.global.cg.u64 %rd61641, [%rd61639];
	}
	// end inline asm
	// begin inline asm
	{	
ld.global.cg.u64 %rd61643, [%rd61641];
	}
	// end inline asm
	// begin inline asm
	{	
ld.global.cg.u64 %rd61645, [%rd61643];
	}
	// end inline asm
	// begin inline asm
	{	
ld.global.cg.u64 %rd61647, [%rd61645];
	}
	// end inline asm
	// begin inline asm
	{	
ld.global.cg.u64 %rd61649, [%rd61647];
	}
	// end inline asm
	// begin inline asm
	{	
ld.global.cg.u64 %rd61651, [%rd61649];
	}
	// end inline asm
	// begin inline asm
	{	
ld.global.cg.u64 %rd61653, [%rd61651];
	}
	// end inline asm
	// begin inline asm
	{	
ld.global.cg.u64 %rd61655, [%rd61653];
	}
	// end inline asm
	// begin inline asm
	{	
ld.global.cg.u64 %rd61657, [%rd61655];
	}
	// end inline asm
	// begin inline asm
	{	
ld.global.cg.u64 %rd61659, [%rd61657];
	}
	// end inline asm
	// begin inline asm
	{	
ld.global.cg.u64 %rd61661, [%rd61659];
	}
	// end inline asm
	// begin inline asm
	{	
ld.global.cg.u64 %rd61663, [%rd61661];
	}
	// end inline asm
	// begin inline asm
	{	
ld.global.cg.u64 %rd61665, [%rd61663];
	}
	// end inline asm
	// begin inline asm
	{	
ld.global.cg.u64 %rd61667, [%rd61665];
	}
	// end inline asm
	// begin inline asm
	{	
ld.global.cg.u64 %rd61669, [%rd61667];
	}
	// end inline asm
	// begin inline asm
	{	
ld.global.cg.u64 %rd61671, [%rd61669];
	}
	// end inline asm
	// begin inline asm
	{	
ld.global.cg.u64 %rd61673, [%rd61671];
	}
	// end inline asm
	// begin inline asm
	{	
ld.global.cg.u64 %rd61675, [%rd61673];
	}
	// end inline asm
	// begin inline asm
	{	
ld.global.cg.u64 %rd61677, [%rd61675];
	}
	// end inline asm
	// begin inline asm
	{	
ld.global.cg.u64 %rd61679, [%rd61677];
	}
	// end inline asm
	// begin inline asm
	{	
ld.global.cg.u64 %rd61681, [%rd61679];
	}
	// end inline asm
	// begin inline asm
	{	
ld.global.cg.u64 %rd61683, [%rd61681];
	}
	// end inline asm
	// begin inline asm
	{	
ld.global.cg.u64 %rd61685, [%rd61683];
	}
	// end inline asm
	// begin inline asm
	{	
ld.global.cg.u64 %rd61687, [%rd61685];
	}
	// end inline asm
	// begin inline asm
	{	
ld.global.cg.u64 %rd61689, [%rd61687];
	}
	// end inline asm
	// begin inline asm
	{	
ld.global.cg.u64 %rd61691, [%rd61689];
	}
	// end inline asm
	// begin inline asm
	{	
ld.global.cg.u64 %rd61693, [%rd61691];
	}
	// end inline asm
	// begin inline asm
	{	
ld.global.cg.u64 %rd61695, [%rd61693];
	}
	// end inline asm
	// begin inline asm
	{	
ld.global.cg.u64 %rd61697, [%rd61695];
	}
	// end inline asm
	// begin inline asm
	{	
ld.global.cg.u64 %rd61699, [%rd61697];
	}
	// end inline asm
	// begin inline asm
	{	
ld.global.cg.u64 %rd61701, [%rd61699];
	}
	// end inline asm
	// begin inline asm
	{	
ld.global.cg.u64 %rd61703, [%rd61701];
	}
	// end inline asm
	// begin inline asm
	{	
ld.global.cg.u64 %rd61705, [%rd61703];
	}
	// end inline asm
	// begin inline asm
	{	
ld.global.cg.u64 %rd61707, [%rd61705];
	}
	// end inline asm
	// begin inline asm
	{	
ld.global.cg.u64 %rd61709, [%rd61707];
	}
	// end inline asm
	// begin inline asm
	{	
ld.global.cg.u64 %rd61711, [%rd61709];
	}
	// end inline asm
	// begin inline asm
	{	
ld.global.cg.u64 %rd61713, [%rd61711];
	}
	// end inline asm
	// begin inline asm
	{	
ld.global.cg.u64 %rd61715, [%rd61713];
	}
	// end inline asm
	// begin inline asm
	{	
ld.global.cg.u64 %rd61717, [%rd61715];
	}
	// end inline asm
	// begin inline asm
	{	
ld.global.cg.u64 %rd61719, [%rd61717];
	}
	// end inline asm
	// begin inline asm
	{	
ld.global.cg.u64 %rd61721, [%rd61719];
	}
	// end inline asm
	// begin inline asm
	{	
ld.global.cg.u64 %rd61723, [%rd61721];
	}
	// end inline asm
	// begin inline asm
	{	
ld.global.cg.u64 %rd61725, [%rd61723];
	}
	// end inline asm
	// begin inline asm
	{	
ld.global.cg.u64 %rd61727, [%rd61725];
	}
	// end inline asm
	// begin inline asm
	{	
ld.global.cg.u64 %rd61729, [%rd61727];
	}
	// end inline asm
	// begin inline asm
	{	
ld.global.cg.u64 %rd61731, [%rd61729];
	}
	// end inline asm
	// begin inline asm
	{	
ld.global.cg.u64 %rd61733, [%rd61731];
	}
	// end inline asm
	// begin inline asm
	{	
ld.global.cg.u64 %rd61735, [%rd61733];
	}
	// end inline asm
	// begin inline asm
	{	
ld.global.cg.u64 %rd61737, [%rd61735];
	}
	// end inline asm
	// begin inline asm
	{	
ld.global.cg.u64 %rd61739, [%rd61737];
	}
	// end inline asm
	// begin inline asm
	{	
ld.global.cg.u64 %rd61741, [%rd61739];
	}
	// end inline asm
	// begin inline asm
	{	
ld.global.cg.u64 %rd61743, [%rd61741];
	}
	// end inline asm
	// begin inline asm
	{	
ld.global.cg.u64 %rd61745, [%rd61743];
	}
	// end inline asm
	// begin inline asm
	{	
ld.global.cg.u64 %rd61747, [%rd61745];
	}
	// end inline asm
	// begin inline asm
	{	
ld.global.cg.u64 %rd61749, [%rd61747];
	}
	// end inline asm
	// begin inline asm
	{	
ld.global.cg.u64 %rd61751, [%rd61749];
	}
	// end inline asm
	// begin inline asm
	{	
ld.global.cg.u64 %rd61753, [%rd61751];
	}
	// end inline asm
	// begin inline asm
	{	
ld.global.cg.u64 %rd61755, [%rd61753];
	}
	// end inline asm
	// begin inline asm
	{	
ld.global.cg.u64 %rd61757, [%rd61755];
	}
	// end inline asm
	// begin inline asm
	{	
ld.global.cg.u64 %rd61759, [%rd61757];
	}
	// end inline asm
	// begin inline asm
	{	
ld.global.cg.u64 %rd61761, [%rd61759];
	}
	// end inline asm
	// begin inline asm
	{	
ld.global.cg.u64 %rd61763, [%rd61761];
	}
	// end inline asm
	// begin inline asm
	{	
ld.global.cg.u64 %rd61765, [%rd61763];
	}
	// end inline asm
	// begin inline asm
	{	
ld.global.cg.u64 %rd61767, [%rd61765];
	}
	// end inline asm
	// begin inline asm
	{	
ld.global.cg.u64 %rd61769, [%rd61767];
	}
	// end inline asm
	// begin inline asm
	{	
ld.global.cg.u64 %rd61771, [%rd61769];
	}
	// end inline asm
	// begin inline asm
	{	
ld.global.cg.u64 %rd61773, [%rd61771];
	}
	// end inline asm
	// begin inline asm
	{	
ld.global.cg.u64 %rd61775, [%rd61773];
	}
	// end inline asm
	// begin inline asm
	{	
ld.global.cg.u64 %rd61777, [%rd61775];
	}
	// end inline asm
	// begin inline asm
	{	
ld.global.cg.u64 %rd61779, [%rd61777];
	}
	// end inline asm
	// begin inline asm
	{	
ld.global.cg.u64 %rd61781, [%rd61779];
	}
	// end inline asm
	// begin inline asm
	{	
ld.global.cg.u64 %rd61783, [%rd61781];
	}
	// end inline asm
	// begin inline asm
	{	
ld.global.cg.u64 %rd61785, [%rd61783];
	}
	// end inline asm
	// begin inline asm
	{	
ld.global.cg.u64 %rd61787, [%rd61785];
	}
	// end inline asm
	// begin inline asm
	{	
ld.global.cg.u64 %rd61789, [%rd61787];
	}
	// end inline asm
	// begin inline asm
	{	
ld.global.cg.u64 %rd61791, [%rd61789];
	}
	// end inline asm
	// begin inline asm
	{	
ld.global.cg.u64 %rd61793, [%rd61791];
	}
	// end inline asm
	// begin inline asm
	{	
ld.global.cg.u64 %rd61795, [%rd61793];
	}
	// end inline asm
	// begin inline asm
	{	
ld.global.cg.u64 %rd61797, [%rd61795];
	}
	// end inline asm
	// begin inline asm
	{	
ld.global.cg.u64 %rd61799, [%rd61797];
	}
	// end inline asm
	// begin inline asm
	{	
ld.global.cg.u64 %rd61801, [%rd61799];
	}
	// end inline asm
	// begin inline asm
	{	
ld.global.cg.u64 %rd61803, [%rd61801];
	}
	// end inline asm
	// begin inline asm
	{	
ld.global.cg.u64 %rd61805, [%rd61803];
	}
	// end inline asm
	// begin inline asm
	{	
ld.global.cg.u64 %rd61807, [%rd61805];
	}
	// end inline asm
	// begin inline asm
	{	
ld.global.cg.u64 %rd61809, [%rd61807];
	}
	// end inline asm
	// begin inline asm
	{	
ld.global.cg.u64 %rd61811, [%rd61809];
	}
	// end inline asm
	// begin inline asm
	{	
ld.global.cg.u64 %rd61813, [%rd61811];
	}
	// end inline asm
	// begin inline asm
	{	
ld.global.cg.u64 %rd61815, [%rd61813];
	}
	// end inline asm
	// begin inline asm
	{	
ld.global.cg.u64 %rd61817, [%rd61815];
	}
	// end inline asm
	// begin inline asm
	{	
ld.global.cg.u64 %rd61819, [%rd61817];
	}
	// end inline asm
	// begin inline asm
	{	
ld.global.cg.u64 %rd61821, [%rd61819];
	}
	// end inline asm
	// begin inline asm
	{	
ld.global.cg.u64 %rd61823, [%rd61821];
	}
	// end inline asm
	// begin inline asm
	{	
ld.global.cg.u64 %rd61825, [%rd61823];
	}
	// end inline asm
	// begin inline asm
	{	
ld.global.cg.u64 %rd61827, [%rd61825];
	}
	// end inline asm
	// begin inline asm
	{	
ld.global.cg.u64 %rd61829, [%rd61827];
	}
	// end inline asm
	// begin inline asm
	{	
ld.global.cg.u64 %rd61831, [%rd61829];
	}
	// end inline asm
	// begin inline asm
	{	
ld.global.cg.u64 %rd61833, [%rd61831];
	}
	// end inline asm
	// begin inline asm
	{	
ld.global.cg.u64 %rd61835, [%rd61833];
	}
	// end inline asm
	// begin inline asm
	{	
ld.global.cg.u64 %rd61837, [%rd61835];
	}
	// end inline asm
	// begin inline asm
	{	
ld.global.cg.u64 %rd61839, [%rd61837];
	}
	// end inline asm
	// begin inline asm
	{	
ld.global.cg.u64 %rd61841, [%rd61839];
	}
	// end inline asm
	// begin inline asm
	{	
ld.global.cg.u64 %rd61843, [%rd61841];
	}
	// end inline asm
	// begin inline asm
	{	
ld.global.cg.u64 %rd61845, [%rd61843];
	}
	// end inline asm
	// begin inline asm
	{	
ld.global.cg.u64 %rd61847, [%rd61845];
	}
	// end inline asm
	// begin inline asm
	{	
ld.global.cg.u64 %rd61849, [%rd61847];
	}
	// end inline asm
	// begin inline asm
	{	
ld.global.cg.u64 %rd61851, [%rd61849];
	}
	// end inline asm
	// begin inline asm
	{	
ld.global.cg.u64 %rd61853, [%rd61851];
	}
	// end inline asm
	// begin inline asm
	{	
ld.global.cg.u64 %rd61855, [%rd61853];
	}
	// end inline asm
	// begin inline asm
	{	
ld.global.cg.u64 %rd61857, [%rd61855];
	}
	// end inline asm
	// begin inline asm
	{	
ld.global.cg.u64 %rd61859, [%rd61857];
	}
	// end inline asm
	// begin inline asm
	{	
ld.global.cg.u64 %rd61861, [%rd61859];
	}
	// end inline asm
	// begin inline asm
	{	
ld.global.cg.u64 %rd61863, [%rd61861];
	}
	// end inline asm
	// begin inline asm
	{	
ld.global.cg.u64 %rd61865, [%rd61863];
	}
	// end inline asm
	// begin inline asm
	{	
ld.global.cg.u64 %rd61867, [%rd61865];
	}
	// end inline asm
	// begin inline asm
	{	
ld.global.cg.u64 %rd61869, [%rd61867];
	}
	// end inline asm
	// begin inline asm
	{	
ld.global.cg.u64 %rd61871, [%rd61869];
	}
	// end inline asm
	// begin inline asm
	{	
ld.global.cg.u64 %rd61873, [%rd61871];
	}
	// end inline asm
	// begin inline asm
	{	
ld.global.cg.u64 %rd61875, [%rd61873];
	}
	// end inline asm
	// begin inline asm
	{	
ld.global.cg.u64 %rd61877, [%rd61875];
	}
	// end inline asm
	// begin inline asm
	{	
ld.global.cg.u64 %rd61879, [%rd61877];
	}
	// end inline asm
	// begin inline asm
	{	
ld.global.cg.u64 %rd61881, [%rd61879];
	}
	// end inline asm
	// begin inline asm
	{	
ld.global.cg.u64 %rd61883, [%rd61881];
	}
	// end inline asm
	// begin inline asm
	{	
ld.global.cg.u64 %rd61885, [%rd61883];
	}
	// end inline asm
	// begin inline asm
	{	
ld.global.cg.u64 %rd61887, [%rd61885];
	}
	// end inline asm
	// begin inline asm
	{	
ld.global.cg.u64 %rd61889, [%rd61887];
	}
	// end inline asm
	// begin inline asm
	{	
ld.global.cg.u64 %rd61891, [%rd61889];
	}
	// end inline asm
	// begin inline asm
	{	
ld.global.cg.u64 %rd61893, [%rd61891];
	}
	// end inline asm
	// begin inline asm
	{	
ld.global.cg.u64 %rd61895, [%rd61893];
	}
	// end inline asm
	// begin inline asm
	{	
ld.global.cg.u64 %rd61897, [%rd61895];
	}
	// end inline asm
	// begin inline asm
	{	
ld.global.cg.u64 %rd61899, [%rd61897];
	}
	// end inline asm
	// begin inline asm
	{	
ld.global.cg.u64 %rd61901, [%rd61899];
	}
	// end inline asm
	// begin inline asm
	{	
ld.global.cg.u64 %rd61903, [%rd61901];
	}
	// end inline asm
	// begin inline asm
	{	
ld.global.cg.u64 %rd61905, [%rd61903];
	}
	// end inline asm
	// begin inline asm
	{	
ld.global.cg.u64 %rd61907, [%rd61905];
	}
	// end inline asm
	// begin inline asm
	{	
ld.global.cg.u64 %rd61909, [%rd61907];
	}
	// end inline asm
	// begin inline asm
	{	
ld.global.cg.u64 %rd61911, [%rd61909];
	}
	// end inline asm
	// begin inline asm
	{	
ld.global.cg.u64 %rd61913, [%rd61911];
	}
	// end inline asm
	// begin inline asm
	{	
ld.global.cg.u64 %rd61915, [%rd61913];
	}
	// end inline asm
	// begin inline asm
	{	
ld.global.cg.u64 %rd61917, [%rd61915];
	}
	// end inline asm
	// begin inline asm
	{	
ld.global.cg.u64 %rd61919, [%rd61917];
	}
	// end inline asm
	// begin inline asm
	{	
ld.global.cg.u64 %rd61921, [%rd61919];
	}
	// end inline asm
	// begin inline asm
	{	
ld.global.cg.u64 %rd61923, [%rd61921];
	}
	// end inline asm
	// begin inline asm
	{	
ld.global.cg.u64 %rd61925, [%rd61923];
	}
	// end inline asm
	// begin inline asm
	{	
ld.global.cg.u64 %rd61927, [%rd61925];
	}
	// end inline asm
	// begin inline asm
	{	
ld.global.cg.u64 %rd61929, [%rd61927];
	}
	// end inline asm
	// begin inline asm
	{	
ld.global.cg.u64 %rd61931, [%rd61929];
	}
	// end inline asm
	// begin inline asm
	{	
ld.global.cg.u64 %rd61933, [%rd61931];
	}
	// end inline asm
	// begin inline asm
	{	
ld.global.cg.u64 %rd61935, [%rd61933];
	}
	// end inline asm
	// begin inline asm
	{	
ld.global.cg.u64 %rd61937, [%rd61935];
	}
	// end inline asm
	// begin inline asm
	{	
ld.global.cg.u64 %rd61939, [%rd61937];
	}
	// end inline asm
	// begin inline asm
	{	
ld.global.cg.u64 %rd61941, [%rd61939];
	}
	// end inline asm
	// begin inline asm
	{	
ld.global.cg.u64 %rd61943, [%rd61941];
	}
	// end inline asm
	// begin inline asm
	{	
ld.global.cg.u64 %rd61945, [%rd61943];
	}
	// end inline asm
	// begin inline asm
	{	
ld.global.cg.u64 %rd61947, [%rd61945];
	}
	// end inline asm
	// begin inline asm
	{	
ld.global.cg.u64 %rd61949, [%rd61947];
	}
	// end inline asm
	// begin inline asm
	{	
ld.global.cg.u64 %rd61951, [%rd61949];
	}
	// end inline asm
	// begin inline asm
	{	
ld.global.cg.u64 %rd61953, [%rd61951];
	}
	// end inline asm
	// begin inline asm
	{	
ld.global.cg.u64 %rd61955, [%rd61953];
	}
	// end inline asm
	// begin inline asm
	{	
ld.global.cg.u64 %rd61957, [%rd61955];
	}
	// end inline asm
	// begin inline asm
	{	
ld.global.cg.u64 %rd61959, [%rd61957];
	}
	// end inline asm
	// begin inline asm
	{	
ld.global.cg.u64 %rd61961, [%rd61959];
	}
	// end inline asm
	// begin inline asm
	{	
ld.global.cg.u64 %rd61963, [%rd61961];
	}
	// end inline asm
	// begin inline asm
	{	
ld.global.cg.u64 %rd61965, [%rd61963];
	}
	// end inline asm
	// begin inline asm
	{	
ld.global.cg.u64 %rd61967, [%rd61965];
	}
	// end inline asm
	// begin inline asm
	{	
ld.global.cg.u64 %rd61969, [%rd61967];
	}
	// end inline asm
	// begin inline asm
	{	
ld.global.cg.u64 %rd61971, [%rd61969];
	}
	// end inline asm
	// begin inline asm
	{	
ld.global.cg.u64 %rd61973, [%rd61971];
	}
	// end inline asm
	// begin inline asm
	{	
ld.global.cg.u64 %rd61975, [%rd61973];
	}
	// end inline asm
	// begin inline asm
	{	
ld.global.cg.u64 %rd61977, [%rd61975];
	}
	// end inline asm
	// begin inline asm
	{	
ld.global.cg.u64 %rd61979, [%rd61977];
	}
	// end inline asm
	// begin inline asm
	{	
ld.global.cg.u64 %rd61981, [%rd61979];
	}
	// end inline asm
	// begin inline asm
	{	
ld.global.cg.u64 %rd61983, [%rd61981];
	}
	// end inline asm
	// begin inline asm
	{	
ld.global.cg.u64 %rd61985, [%rd61983];
	}
	// end inline asm
	// begin inline asm
	{	
ld.global.cg.u64 %rd61987, [%rd61985];
	}
	// end inline asm
	// begin inline asm
	{	
ld.global.cg.u64 %rd61989, [%rd61987];
	}
	// end inline asm
	// begin inline asm
	{	
ld.global.cg.u64 %rd61991, [%rd61989];
	}
	// end inline asm
	// begin inline asm
	{	
ld.global.cg.u64 %rd61993, [%rd61991];
	}
	// end inline asm
	// begin inline asm
	{	
ld.global.cg.u64 %rd61995, [%rd61993];
	}
	// end inline asm
	// begin inline asm
	{	
ld.global.cg.u64 %rd61997, [%rd61995];
	}
	// end inline asm
	// begin inline asm
	{	
ld.global.cg.u64 %rd61999, [%rd61997];
	}
	// end inline asm
	// begin inline asm
	{	
ld.global.cg.u64 %rd62001, [%rd61999];
	}
	// end inline asm
	// begin inline asm
	{	
ld.global.cg.u64 %rd62003, [%rd62001];
	}
	// end inline asm
	// begin inline asm
	{	
ld.global.cg.u64 %rd62005, [%rd62003];
	}
	// end inline asm
	// begin inline asm
	{	
ld.global.cg.u64 %rd62007, [%rd62005];
	}
	// end inline asm
	// begin inline asm
	{	
ld.global.cg.u64 %rd62009, [%rd62007];
	}
	// end inline asm
	// begin inline asm
	{	
ld.global.cg.u64 %rd62011, [%rd62009];
	}
	// end inline asm
	// begin inline asm
	{	
ld.global.cg.u64 %rd62013, [%rd62011];
	}
	// end inline asm
	// begin inline asm
	{	
ld.global.cg.u64 %rd62015, [%rd62013];
	}
	// end inline asm
	// begin inline asm
	{	
ld.global.cg.u64 %rd62017, [%rd62015];
	}
	// end inline asm
	// begin inline asm
	{	
ld.global.cg.u64 %rd62019, [%rd62017];
	}
	// end inline asm
	// begin inline asm
	{	
ld.global.cg.u64 %rd62021, [%rd62019];
	}
	// end inline asm
	// begin inline asm
	{	
ld.global.cg.u64 %rd62023, [%rd62021];
	}
	// end inline asm
	// begin inline asm
	{	
ld.global.cg.u64 %rd62025, [%rd62023];
	}
	// end inline asm
	// begin inline asm
	{	
ld.global.cg.u64 %rd62027, [%rd62025];
	}
	// end inline asm
	// begin inline asm
	{	
ld.global.cg.u64 %rd62029, [%rd62027];
	}
	// end inline asm
	// begin inline asm
	{	
ld.global.cg.u64 %rd62031, [%rd62029];
	}
	// end inline asm
	// begin inline asm
	{	
ld.global.cg.u64 %rd62033, [%rd62031];
	}
	// end inline asm
	// begin inline asm
	{	
ld.global.cg.u64 %rd62035, [%rd62033];
	}
	// end inline asm
	// begin inline asm
	{	
ld.global.cg.u64 %rd62037, [%rd62035];
	}
	// end inline asm
	// begin inline asm
	{	
ld.global.cg.u64 %rd62039, [%rd62037];
	}
	// end inline asm
	// begin inline asm
	{	
ld.global.cg.u64 %rd62041, [%rd62039];
	}
	// end inline asm
	// begin inline asm
	{	
ld.global.cg.u64 %rd62043, [%rd62041];
	}
	// end inline asm
	// begin inline asm
	{	
ld.global.cg.u64 %rd62045, [%rd62043];
	}
	// end inline asm
	// begin inline asm
	{	
ld.global.cg.u64 %rd62047, [%rd62045];
	}
	// end inline asm
	// begin inline asm
	{	
ld.global.cg.u64 %rd62049, [%rd62047];
	}
	// end inline asm
	// begin inline asm
	{	
ld.global.cg.u64 %rd62051, [%rd62049];
	}
	// end inline asm
	// begin inline asm
	{	
ld.global.cg.u64 %rd62053, [%rd62051];
	}
	// end inline asm
	// begin inline asm
	{	
ld.global.cg.u64 %rd62055, [%rd62053];
	}
	// end inline asm
	// begin inline asm
	{	
ld.global.cg.u64 %rd62057, [%rd62055];
	}
	// end inline asm
	// begin inline asm
	{	
ld.global.cg.u64 %rd62059, [%rd62057];
	}
	// end inline asm
	// begin inline asm
	{	
ld.global.cg.u64 %rd62061, [%rd62059];
	}
	// end inline asm
	// begin inline asm
	{	
ld.global.cg.u64 %rd62063, [%rd62061];
	}
	// end inline asm
	// begin inline asm
	{	
ld.global.cg.u64 %rd62065, [%rd62063];
	}
	// end inline asm
	// begin inline asm
	{	
ld.global.cg.u64 %rd62067, [%rd62065];
	}
	// end inline asm
	// begin inline asm
	{	
ld.global.cg.u64 %rd62069, [%rd62067];
	}
	// end inline asm
	// begin inline asm
	{	
ld.global.cg.u64 %rd62071, [%rd62069];
	}
	// end inline asm
	// begin inline asm
	{	
ld.global.cg.u64 %rd62073, [%rd62071];
	}
	// end inline asm
	// begin inline asm
	{	
ld.global.cg.u64 %rd62075, [%rd62073];
	}
	// end inline asm
	// begin inline asm
	{	
ld.global.cg.u64 %rd62077, [%rd62075];
	}
	// end inline asm
	// begin inline asm
	{	
ld.global.cg.u64 %rd62079, [%rd62077];
	}
	// end inline asm
	// begin inline asm
	{	
ld.global.cg.u64 %rd62081, [%rd62079];
	}
	// end inline asm
	// begin inline asm
	{	
ld.global.cg.u64 %rd62083, [%rd62081];
	}
	// end inline asm
	// begin inline asm
	{	
ld.global.cg.u64 %rd62085, [%rd62083];
	}
	// end inline asm
	// begin inline asm
	{	
ld.global.cg.u64 %rd62087, [%rd62085];
	}
	// end inline asm
	// begin inline asm
	{	
ld.global.cg.u64 %rd62089, [%rd62087];
	}
	// end inline asm
	// begin inline asm
	{	
ld.global.cg.u64 %rd62091, [%rd62089];
	}
	// end inline asm
	// begin inline asm
	{	
ld.global.cg.u64 %rd62093, [%rd62091];
	}
	// end inline asm
	// begin inline asm
	{	
ld.global.cg.u64 %rd62095, [%rd62093];
	}
	// end inline asm
	// begin inline asm
	{	
ld.global.cg.u64 %rd62097, [%rd62095];
	}
	// end inline asm
	// begin inline asm
	{	
ld.global.cg.u64 %rd62099, [%rd62097];
	}
	// end inline asm
	// begin inline asm
	{	
ld.global.cg.u64 %rd62101, [%rd62099];
	}
	// end inline asm
	// begin inline asm
	{	
ld.global.cg.u64 %rd62103, [%rd62101];
	}
	// end inline asm
	// begin inline asm
	{	
ld.global.cg.u64 %rd62105, [%rd62103];
	}
	// end inline asm
	// begin inline asm
	{	
ld.global.cg.u64 %rd62107, [%rd62105];
	}
	// end inline asm
	// begin inline asm
	{	
ld.global.cg.u64 %rd62109, [%rd62107];
	}
	// end inline asm
	// begin inline asm
	{	
ld.global.cg.u64 %rd62111, [%rd62109];
	}
	// end inline asm
	// begin inline asm
	{	
ld.global.cg.u64 %rd62113, [%rd62111];
	}
	// end inline asm
	// begin inline asm
	{	
ld.global.cg.u64 %rd62115, [%rd62113];
	}
	// end inline asm
	// begin inline asm
	{	
ld.global.cg.u64 %rd62117, [%rd62115];
	}
	// end inline asm
	// begin inline asm
	{	
ld.global.cg.u64 %rd62119, [%rd62117];
	}
	// end inline asm
	// begin inline asm
	{	
ld.global.cg.u64 %rd62121, [%rd62119];
	}
	// end inline asm
	// begin inline asm
	{	
ld.global.cg.u64 %rd62123, [%rd62121];
	}
	// end inline asm
	// begin inline asm
	{	
ld.global.cg.u64 %rd62125, [%rd62123];
	}
	// end inline asm
	// begin inline asm
	{	
ld.global.cg.u64 %rd62127, [%rd62125];
	}
	// end inline asm
	// begin inline asm
	{	
ld.global.cg.u64 %rd62129, [%rd62127];
	}
	// end inline asm
	// begin inline asm
	{	
ld.global.cg.u64 %rd62131, [%rd62129];
	}
	// end inline asm
	// begin inline asm
	{	
ld.global.cg.u64 %rd62133, [%rd62131];
	}
	// end inline asm
	// begin inline asm
	{	
ld.global.cg.u64 %rd62135, [%rd62133];
	}
	// end inline asm
	// begin inline asm
	{	
ld.global.cg.u64 %rd62137, [%rd62135];
	}
	// end inline asm
	// begin inline asm
	{	
ld.global.cg.u64 %rd62139, [%rd62137];
	}
	// end inline asm
	// begin inline asm
	{	
ld.global.cg.u64 %rd62141, [%rd62139];
	}
	// end inline asm
	// begin inline asm
	{	
ld.global.cg.u64 %rd62143, [%rd62141];
	}
	// end inline asm
	// begin inline asm
	{	
ld.global.cg.u64 %rd62145, [%rd62143];
	}
	// end inline asm
	// begin inline asm
	{	
ld.global.cg.u64 %rd62147, [%rd62145];
	}
	// end inline asm
	// begin inline asm
	{	
ld.global.cg.u64 %rd62149, [%rd62147];
	}
	// end inline asm
	// begin inline asm
	{	
ld.global.cg.u64 %rd62151, [%rd62149];
	}
	// end inline asm
	// begin inline asm
	{	
ld.global.cg.u64 %rd62153, [%rd62151];
	}
	// end inline asm
	// begin inline asm
	{	
ld.global.cg.u64 %rd62155, [%rd62153];
	}
	// end inline asm
	// begin inline asm
	{	
ld.global.cg.u64 %rd62157, [%rd62155];
	}
	// end inline asm
	// begin inline asm
	{	
ld.global.cg.u64 %rd62159, [%rd62157];
	}
	// end inline asm
	// begin inline asm
	{	
ld.global.cg.u64 %rd62161, [%rd62159];
	}
	// end inline asm
	// begin inline asm
	{	
ld.global.cg.u64 %rd62163, [%rd62161];
	}
	// end inline asm
	// begin inline asm
	{	
ld.global.cg.u64 %rd62165, [%rd62163];
	}
	// end inline asm
	// begin inline asm
	{	
ld.global.cg.u64 %rd62167, [%rd62165];
	}
	// end inline asm
	// begin inline asm
	{	
ld.global.cg.u64 %rd62169, [%rd62167];
	}
	// end inline asm
	// begin inline asm
	{	
ld.global.cg.u64 %rd62171, [%rd62169];
	}
	// end inline asm
	// begin inline asm
	{	
ld.global.cg.u64 %rd62173, [%rd62171];
	}
	// end inline asm
	// begin inline asm
	{	
ld.global.cg.u64 %rd62175, [%rd62173];
	}
	// end inline asm
	// begin inline asm
	{	
ld.global.cg.u64 %rd62177, [%rd62175];
	}
	// end inline asm
	// begin inline asm
	{	
ld.global.cg.u64 %rd62179, [%rd62177];
	}
	// end inline asm
	// begin inline asm
	{	
ld.global.cg.u64 %rd62181, [%rd62179];
	}
	// end inline asm
	// begin inline asm
	{	
ld.global.cg.u64 %rd62183, [%rd62181];
	}
	// end inline asm
	// begin inline asm
	{	
ld.global.cg.u64 %rd62185, [%rd62183];
	}
	// end inline asm
	// begin inline asm
	{	
ld.global.cg.u64 %rd62187, [%rd62185];
	}
	// end inline asm
	// begin inline asm
	{	
ld.global.cg.u64 %rd62189, [%rd62187];
	}
	// end inline asm
	// begin inline asm
	{	
ld.global.cg.u64 %rd62191, [%rd62189];
	}
	// end inline asm
	// begin inline asm
	{	
ld.global.cg.u64 %rd62193, [%rd62191];
	}
	// end inline asm
	// begin inline asm
	{	
ld.global.cg.u64 %rd62195, [%rd62193];
	}
	// end inline asm
	// begin inline asm
	{	
ld.global.cg.u64 %rd62197, [%rd62195];
	}
	// end inline asm
	// begin inline asm
	{	
ld.global.cg.u64 %rd62199, [%rd62197];
	}
	// end inline asm
	// begin inline asm
	{	
ld.global.cg.u64 %rd62201, [%rd62199];
	}
	// end inline asm
	// begin inline asm
	{	
ld.global.cg.u64 %rd62203, [%rd62201];
	}
	// end inline asm
	// begin inline asm
	{	
ld.global.cg.u64 %rd62205, [%rd62203];
	}
	// end inline asm
	// begin inline asm
	{	
ld.global.cg.u64 %rd62207, [%rd62205];
	}
	// end inline asm
	// begin inline asm
	{	
ld.global.cg.u64 %rd62209, [%rd62207];
	}
	// end inline asm
	// begin inline asm
	{	
ld.global.cg.u64 %rd62211, [%rd62209];
	}
	// end inline asm
	// begin inline asm
	{	
ld.global.cg.u64 %rd62213, [%rd62211];
	}
	// end inline asm
	// begin inline asm
	{	
ld.global.cg.u64 %rd62215, [%rd62213];
	}
	// end inline asm
	// begin inline asm
	{	
ld.global.cg.u64 %rd62217, [%rd62215];
	}
	// end inline asm
	// begin inline asm
	{	
ld.global.cg.u64 %rd62219, [%rd62217];
	}
	// end inline asm
	// begin inline asm
	{	
ld.global.cg.u64 %rd62221, [%rd62219];
	}
	// end inline asm
	// begin inline asm
	{	
ld.global.cg.u64 %rd62223, [%rd62221];
	}
	// end inline asm
	// begin inline asm
	{	
ld.global.cg.u64 %rd62225, [%rd62223];
	}
	// end inline asm
	// begin inline asm
	{	
ld.global.cg.u64 %rd62227, [%rd62225];
	}
	// end inline asm
	// begin inline asm
	{	
ld.global.cg.u64 %rd62229, [%rd62227];
	}
	// end inline asm
	// begin inline asm
	{	
ld.global.cg.u64 %rd62231, [%rd62229];
	}
	// end inline asm
	// begin inline asm
	{	
ld.global.cg.u64 %rd62233, [%rd62231];
	}
	// end inline asm
	// begin inline asm
	{	
ld.global.cg.u64 %rd62235, [%rd62233];
	}
	// end inline asm
	// begin inline asm
	{	
ld.global.cg.u64 %rd62237, [%rd62235];
	}
	// end inline asm
	// begin inline asm
	{	
ld.global.cg.u64 %rd62239, [%rd62237];
	}
	// end inline asm
	// begin inline asm
	{	
ld.global.cg.u64 %rd62241, [%rd62239];
	}
	// end inline asm
	// begin inline asm
	{	
ld.global.cg.u64 %rd62243, [%rd62241];
	}
	// end inline asm
	// begin inline asm
	{	
ld.global.cg.u64 %rd62245, [%rd62243];
	}
	// end inline asm
	// begin inline asm
	{	
ld.global.cg.u64 %rd62247, [%rd62245];
	}
	// end inline asm
	// begin inline asm
	{	
ld.global.cg.u64 %rd62249, [%rd62247];
	}
	// end inline asm
	// begin inline asm
	{	
ld.global.cg.u64 %rd62251, [%rd62249];
	}
	// end inline asm
	// begin inline asm
	{	
ld.global.cg.u64 %rd62253, [%rd62251];
	}
	// end inline asm
	// begin inline asm
	{	
ld.global.cg.u64 %rd62255, [%rd62253];
	}
	// end inline asm
	// begin inline asm
	{	
ld.global.cg.u64 %rd62257, [%rd62255];
	}
	// end inline asm
	// begin inline asm
	{	
ld.global.cg.u64 %rd62259, [%rd62257];
	}
	// end inline asm
	// begin inline asm
	{	
ld.global.cg.u64 %rd62261, [%rd62259];
	}
	// end inline asm
	// begin inline asm
	{	
ld.global.cg.u64 %rd62263, [%rd62261];
	}
	// end inline asm
	// begin inline asm
	{	
ld.global.cg.u64 %rd62265, [%rd62263];
	}
	// end inline asm
	// begin inline asm
	{	
ld.global.cg.u64 %rd62267, [%rd62265];
	}
	// end inline asm
	// begin inline asm
	{	
ld.global.cg.u64 %rd62269, [%rd62267];
	}
	// end inline asm
	// begin inline asm
	{	
ld.global.cg.u64 %rd62271, [%rd62269];
	}
	// end inline asm
	// begin inline asm
	{	
ld.global.cg.u64 %rd62273, [%rd62271];
	}
	// end inline asm
	// begin inline asm
	{	
ld.global.cg.u64 %rd62275, [%rd62273];
	}
	// end inline asm
	// begin inline asm
	{	
ld.global.cg.u64 %rd62277, [%rd62275];
	}
	// end inline asm
	// begin inline asm
	{	
ld.global.cg.u64 %rd62279, [%rd62277];
	}
	// end inline asm
	// begin inline asm
	{	
ld.global.cg.u64 %rd62281, [%rd62279];
	}
	// end inline asm
	// begin inline asm
	{	
ld.global.cg.u64 %rd62283, [%rd62281];
	}
	// end inline asm
	// begin inline asm
	{	
ld.global.cg.u64 %rd62285, [%rd62283];
	}
	// end inline asm
	// begin inline asm
	{	
ld.global.cg.u64 %rd62287, [%rd62285];
	}
	// end inline asm
	// begin inline asm
	{	
ld.global.cg.u64 %rd62289, [%rd62287];
	}
	// end inline asm
	// begin inline asm
	{	
ld.global.cg.u64 %rd62291, [%rd62289];
	}
	// end inline asm
	// begin inline asm
	{	
ld.global.cg.u64 %rd62293, [%rd62291];
	}
	// end inline asm
	// begin inline asm
	{	
ld.global.cg.u64 %rd62295, [%rd62293];
	}
	// end inline asm
	// begin inline asm
	{	
ld.global.cg.u64 %rd62297, [%rd62295];
	}
	// end inline asm
	// begin inline asm
	{	
ld.global.cg.u64 %rd62299, [%rd62297];
	}
	// end inline asm
	// begin inline asm
	{	
ld.global.cg.u64 %rd62301, [%rd62299];
	}
	// end inline asm
	// begin inline asm
	{	
ld.global.cg.u64 %rd62303, [%rd62301];
	}
	// end inline asm
	// begin inline asm
	{	
ld.global.cg.u64 %rd62305, [%rd62303];
	}
	// end inline asm
	// begin inline asm
	{	
ld.global.cg.u64 %rd62307, [%rd62305];
	}
	// end inline asm
	// begin inline asm
	{	
ld.global.cg.u64 %rd62309, [%rd62307];
	}
	// end inline asm
	// begin inline asm
	{	
ld.global.cg.u64 %rd62311, [%rd62309];
	}
	// end inline asm
	// begin inline asm
	{	
ld.global.cg.u64 %rd62313, [%rd62311];
	}
	// end inline asm
	// begin inline asm
	{	
ld.global.cg.u64 %rd62315, [%rd62313];
	}
	// end inline asm
	// begin inline asm
	{	
ld.global.cg.u64 %rd62317, [%rd62315];
	}
	// end inline asm
	// begin inline asm
	{	
ld.global.cg.u64 %rd62319, [%rd62317];
	}
	// end inline asm
	// begin inline asm
	{	
ld.global.cg.u64 %rd62321, [%rd62319];
	}
	// end inline asm
	// begin inline asm
	{	
ld.global.cg.u64 %rd62323, [%rd62321];
	}
	// end inline asm
	// begin inline asm
	{	
ld.global.cg.u64 %rd62325, [%rd62323];
	}
	// end inline asm
	// begin inline asm
	{	
ld.global.cg.u64 %rd62327, [%rd62325];
	}
	// end inline asm
	// begin inline asm
	{	
ld.global.cg.u64 %rd62329, [%rd62327];
	}
	// end inline asm
	// begin inline asm
	{	
ld.global.cg.u64 %rd62331, [%rd62329];
	}
	// end inline asm
	// begin inline asm
	{	
ld.global.cg.u64 %rd62333, [%rd62331];
	}
	// end inline asm
	// begin inline asm
	{	
ld.global.cg.u64 %rd62335, [%rd62333];
	}
	// end inline asm
	// begin inline asm
	{	
ld.global.cg.u64 %rd62337, [%rd62335];
	}
	// end inline asm
	// begin inline asm
	{	
ld.global.cg.u64 %rd62339, [%rd62337];
	}
	// end inline asm
	// begin inline asm
	{	
ld.global.cg.u64 %rd62341, [%rd62339];
	}
	// end inline asm
	// begin inline asm
	{	
ld.global.cg.u64 %rd62343, [%rd62341];
	}
	// end inline asm
	// begin inline asm
	{	
ld.global.cg.u64 %rd62345, [%rd62343];
	}
	// end inline asm
	// begin inline asm
	{	
ld.global.cg.u64 %rd62347, [%rd62345];
	}
	// end inline asm
	// begin inline asm
	{	
ld.global.cg.u64 %rd62349, [%rd62347];
	}
	// end inline asm
	// begin inline asm
	{	
ld.global.cg.u64 %rd62351, [%rd62349];
	}
	// end inline asm
	// begin inline asm
	{	
ld.global.cg.u64 %rd62353, [%rd62351];
	}
	// end inline asm
	// begin inline asm
	{	
ld.global.cg.u64 %rd62355, [%rd62353];
	}
	// end inline asm
	// begin inline asm
	{	
ld.global.cg.u64 %rd62357, [%rd62355];
	}
	// end inline asm
	// begin inline asm
	{	
ld.global.cg.u64 %rd62359, [%rd62357];
	}
	// end inline asm
	// begin inline asm
	{	
ld.global.cg.u64 %rd62361, [%rd62359];
	}
	// end inline asm
	// begin inline asm
	{	
ld.global.cg.u64 %rd62363, [%rd62361];
	}
	// end inline asm
	// begin inline asm
	{	
ld.global.cg.u64 %rd62365, [%rd62363];
	}
	// end inline asm
	// begin inline asm
	{	
ld.global.cg.u64 %rd62367, [%rd62365];
	}
	// end inline asm
	// begin inline asm
	{	
ld.global.cg.u64 %rd62369, [%rd62367];
	}
	// end inline asm
	// begin inline asm
	{	
ld.global.cg.u64 %rd62371, [%rd62369];
	}
	// end inline asm
	// begin inline asm
	{	
ld.global.cg.u64 %rd62373, [%rd62371];
	}
	// end inline asm
	// begin inline asm
	{	
ld.global.cg.u64 %rd62375, [%rd62373];
	}
	// end inline asm
	// begin inline asm
	{	
ld.global.cg.u64 %rd62377, [%rd62375];
	}
	// end inline asm
	// begin inline asm
	{	
ld.global.cg.u64 %rd62379, [%rd62377];
	}
	// end inline asm
	// begin inline asm
	{	
ld.global.cg.u64 %rd62381, [%rd62379];
	}
	// end inline asm
	// begin inline asm
	{	
ld.global.cg.u64 %rd62383, [%rd62381];
	}
	// end inline asm
	// begin inline asm
	{	
ld.global.cg.u64 %rd62385, [%rd62383];
	}
	// end inline asm
	// begin inline asm
	{	
ld.global.cg.u64 %rd62387, [%rd62385];
	}
	// end inline asm
	// begin inline asm
	{	
ld.global.cg.u64 %rd62389, [%rd62387];
	}
	// end inline asm
	// begin inline asm
	{	
ld.global.cg.u64 %rd62391, [%rd62389];
	}
	// end inline asm
	// begin inline asm
	{	
ld.global.cg.u64 %rd62393, [%rd62391];
	}
	// end inline asm
	// begin inline asm
	{	
ld.global.cg.u64 %rd62395, [%rd62393];
	}
	// end inline asm
	// begin inline asm
	{	
ld.global.cg.u64 %rd62397, [%rd62395];
	}
	// end inline asm
	// begin inline asm
	{	
ld.global.cg.u64 %rd62399, [%rd62397];
	}
	// end inline asm
	// begin inline asm
	{	
ld.global.cg.u64 %rd62401, [%rd62399];
	}
	// end inline asm
	// begin inline asm
	{	
ld.global.cg.u64 %rd62403, [%rd62401];
	}
	// end inline asm
	// begin inline asm
	{	
ld.global.cg.u64 %rd62405, [%rd62403];
	}
	// end inline asm
	// begin inline asm
	{	
ld.global.cg.u64 %rd62407, [%rd62405];
	}
	// end inline asm
	// begin inline asm
	{	
ld.global.cg.u64 %rd62409, [%rd62407];
	}
	// end inline asm
	// begin inline asm
	{	
ld.global.cg.u64 %rd62411, [%rd62409];
	}
	// end inline asm
	// begin inline asm
	{	
ld.global.cg.u64 %rd62413, [%rd62411];
	}
	// end inline asm
	// begin inline asm
	{	
ld.global.cg.u64 %rd62415, [%rd62413];
	}
	// end inline asm
	// begin inline asm
	{	
ld.global.cg.u64 %rd62417, [%rd62415];
	}
	// end inline asm
	// begin inline asm
	{	
ld.global.cg.u64 %rd62419, [%rd62417];
	}
	// end inline asm
	// begin inline asm
	{	
ld.global.cg.u64 %rd62421, [%rd62419];
	}
	// end inline asm
	// begin inline asm
	{	
ld.global.cg.u64 %rd62423, [%rd62421];
	}
	// end inline asm
	// begin inline asm
	{	
ld.global.cg.u64 %rd62425, [%rd62423];
	}
	// end inline asm
	// begin inline asm
	{	
ld.global.cg.u64 %rd62427, [%rd62425];
	}
	// end inline asm
	// begin inline asm
	{	
ld.global.cg.u64 %rd62429, [%rd62427];
	}
	// end inline asm
	// begin inline asm
	{	
ld.global.cg.u64 %rd62431, [%rd62429];
	}
	// end inline asm
	// begin inline asm
	{	
ld.global.cg.u64 %rd62433, [%rd62431];
	}
	// end inline asm
	// begin inline asm
	{	
ld.global.cg.u64 %rd62435, [%rd62433];
	}
	// end inline asm
	// begin inline asm
	{	
ld.global.cg.u64 %rd62437, [%rd62435];
	}
	// end inline asm
	// begin inline asm
	{	
ld.global.cg.u64 %rd62439, [%rd62437];
	}
	// end inline asm
	// begin inline asm
	{	
ld.global.cg.u64 %rd62441, [%rd62439];
	}
	// end inline asm
	// begin inline asm
	{	
ld.global.cg.u64 %rd62443, [%rd62441];
	}
	// end inline asm
	// begin inline asm
	{	
ld.global.cg.u64 %rd62445, [%rd62443];
	}
	// end inline asm
	// begin inline asm
	{	
ld.global.cg.u64 %rd62447, [%rd62445];
	}
	// end inline asm
	// begin inline asm
	{	
ld.global.cg.u64 %rd62449, [%rd62447];
	}
	// end inline asm
	// begin inline asm
	{	
ld.global.cg.u64 %rd62451, [%rd62449];
	}
	// end inline asm
	// begin inline asm
	{	
ld.global.cg.u64 %rd62453, [%rd62451];
	}
	// end inline asm
	// begin inline asm
	{	
ld.global.cg.u64 %rd62455, [%rd62453];
	}
	// end inline asm
	// begin inline asm
	{	
ld.global.cg.u64 %rd62457, [%rd62455];
	}
	// end inline asm
	// begin inline asm
	{	
ld.global.cg.u64 %rd62459, [%rd62457];
	}
	// end inline asm
	// begin inline asm
	{	
ld.global.cg.u64 %rd62461, [%rd62459];
	}
	// end inline asm
	// begin inline asm
	{	
ld.global.cg.u64 %rd62463, [%rd62461];
	}
	// end inline asm
	// begin inline asm
	{	
ld.global.cg.u64 %rd62465, [%rd62463];
	}
	// end inline asm
	// begin inline asm
	{	
ld.global.cg.u64 %rd62467, [%rd62465];
	}
	// end inline asm
	// begin inline asm
	{	
ld.global.cg.u64 %rd62469, [%rd62467];
	}
	// end inline asm
	// begin inline asm
	{	
ld.global.cg.u64 %rd62471, [%rd62469];
	}
	// end inline asm
	// begin inline asm
	{	
ld.global.cg.u64 %rd62473, [%rd62471];
	}
	// end inline asm
	// begin inline asm
	{	
ld.global.cg.u64 %rd62475, [%rd62473];
	}
	// end inline asm
	// begin inline asm
	{	
ld.global.cg.u64 %rd62477, [%rd62475];
	}
	// end inline asm
	// begin inline asm
	{	
ld.global.cg.u64 %rd62479, [%rd62477];
	}
	// end inline asm
	// begin inline asm
	{	
ld.global.cg.u64 %rd62481, [%rd62479];
	}
	// end inline asm
	// begin inline asm
	{	
ld.global.cg.u64 %rd62483, [%rd62481];
	}
	// end inline asm
	// begin inline asm
	{	
ld.global.cg.u64 %rd62485, [%rd62483];
	}
	// end inline asm
	// begin inline asm
	{	
ld.global.cg.u64 %rd62487, [%rd62485];
	}
	// end inline asm
	// begin inline asm
	{	
ld.global.cg.u64 %rd62489, [%rd62487];
	}
	// end inline asm
	// begin inline asm
	{	
ld.global.cg.u64 %rd62491, [%rd62489];
	}
	// end inline asm
	// begin inline asm
	{	
ld.global.cg.u64 %rd62493, [%rd62491];
	}
	// end inline asm
	// begin inline asm
	{	
ld.global.cg.u64 %rd62495, [%rd62493];
	}
	// end inline asm
	// begin inline asm
	{	
ld.global.cg.u64 %rd62497, [%rd62495];
	}
	// end inline asm
	// begin inline asm
	{	
ld.global.cg.u64 %rd62499, [%rd62497];
	}
	// end inline asm
	// begin inline asm
	{	
ld.global.cg.u64 %rd62501, [%rd62499];
	}
	// end inline asm
	// begin inline asm
	{	
ld.global.cg.u64 %rd62503, [%rd62501];
	}
	// end inline asm
	// begin inline asm
	{	
ld.global.cg.u64 %rd62505, [%rd62503];
	}
	// end inline asm
	// begin inline asm
	{	
ld.global.cg.u64 %rd62507, [%rd62505];
	}
	// end inline asm
	// begin inline asm
	{	
ld.global.cg.u64 %rd62509, [%rd62507];
	}
	// end inline asm
	// begin inline asm
	{	
ld.global.cg.u64 %rd62511, [%rd62509];
	}
	// end inline asm
	// begin inline asm
	{	
ld.global.cg.u64 %rd62513, [%rd62511];
	}
	// end inline asm
	// begin inline asm
	{	
ld.global.cg.u64 %rd62515, [%rd62513];
	}
	// end inline asm
	// begin inline asm
	{	
ld.global.cg.u64 %rd62517, [%rd62515];
	}
	// end inline asm
	// begin inline asm
	{	
ld.global.cg.u64 %rd62519, [%rd62517];
	}
	// end inline asm
	// begin inline asm
	{	
ld.global.cg.u64 %rd62521, [%rd62519];
	}
	// end inline asm
	// begin inline asm
	{	
ld.global.cg.u64 %rd62523, [%rd62521];
	}
	// end inline asm
	// begin inline asm
	{	
ld.global.cg.u64 %rd62525, [%rd62523];
	}
	// end inline asm
	// begin inline asm
	{	
ld.global.cg.u64 %rd62527, [%rd62525];
	}
	// end inline asm
	// begin inline asm
	{	
ld.global.cg.u64 %rd62529, [%rd62527];
	}
	// end inline asm
	// begin inline asm
	{	
ld.global.cg.u64 %rd62531, [%rd62529];
	}
	// end inline asm
	// begin inline asm
	{	
ld.global.cg.u64 %rd62533, [%rd62531];
	}
	// end inline asm
	// begin inline asm
	{	
ld.global.cg.u64 %rd62535, [%rd62533];
	}
	// end inline asm
	// begin inline asm
	{	
ld.global.cg.u64 %rd62537, [%rd62535];
	}
	// end inline asm
	// begin inline asm
	{	
ld.global.cg.u64 %rd62539, [%rd62537];
	}
	// end inline asm
	// begin inline asm
	{	
ld.global.cg.u64 %rd62541, [%rd62539];
	}
	// end inline asm
	// begin inline asm
	{	
ld.global.cg.u64 %rd62543, [%rd62541];
	}
	// end inline asm
	// begin inline asm
	{	
ld.global.cg.u64 %rd62545, [%rd62543];
	}
	// end inline asm
	// begin inline asm
	{	
ld.global.cg.u64 %rd62547, [%rd62545];
	}
	// end inline asm
	// begin inline asm
	{	
ld.global.cg.u64 %rd62549, [%rd62547];
	}
	// end inline asm
	// begin inline asm
	{	
ld.global.cg.u64 %rd62551, [%rd62549];
	}
	// end inline asm
	// begin inline asm
	{	
ld.global.cg.u64 %rd62553, [%rd62551];
	}
	// end inline asm
	// begin inline asm
	{	
ld.global.cg.u64 %rd62555, [%rd62553];
	}
	// end inline asm
	// begin inline asm
	{	
ld.global.cg.u64 %rd62557, [%rd62555];
	}
	// end inline asm
	// begin inline asm
	{	
ld.global.cg.u64 %rd62559, [%rd62557];
	}
	// end inline asm
	// begin inline asm
	{	
ld.global.cg.u64 %rd62561, [%rd62559];
	}
	// end inline asm
	// begin inline asm
	{	
ld.global.cg.u64 %rd62563, [%rd62561];
	}
	// end inline asm
	// begin inline asm
	{	
ld.global.cg.u64 %rd62565, [%rd62563];
	}
	// end inline asm
	// begin inline asm
	{	
ld.global.cg.u64 %rd62567, [%rd62565];
	}
	// end inline asm
	// begin inline asm
	{	
ld.global.cg.u64 %rd62569, [%rd62567];
	}
	// end inline asm
	// begin inline asm
	{	
ld.global.cg.u64 %rd62571, [%rd62569];
	}
	// end inline asm
	// begin inline asm
	{	
ld.global.cg.u64 %rd62573, [%rd62571];
	}
	// end inline asm
	// begin inline asm
	{	
ld.global.cg.u64 %rd62575, [%rd62573];
	}
	// end inline asm
	// begin inline asm
	{	
ld.global.cg.u64 %rd62577, [%rd62575];
	}
	// end inline asm
	// begin inline asm
	{	
ld.global.cg.u64 %rd62579, [%rd62577];
	}
	// end inline asm
	// begin inline asm
	{	
ld.global.cg.u64 %rd62581, [%rd62579];
	}
	// end inline asm
	// begin inline asm
	{	
ld.global.cg.u64 %rd62583, [%rd62581];
	}
	// end inline asm
	// begin inline asm
	{	
ld.global.cg.u64 %rd62585, [%rd62583];
	}
	// end inline asm
	// begin inline asm
	{	
ld.global.cg.u64 %rd62587, [%rd62585];
	}
	// end inline asm
	// begin inline asm
	{	
ld.global.cg.u64 %rd62589, [%rd62587];
	}
	// end inline asm
	// begin inline asm
	{	
ld.global.cg.u64 %rd62591, [%rd62589];
	}
	// end inline asm
	// begin inline asm
	{	
ld.global.cg.u64 %rd62593, [%rd62591];
	}
	// end inline asm
	// begin inline asm
	{	
ld.global.cg.u64 %rd62595, [%rd62593];
	}
	// end inline asm
	// begin inline asm
	{	
ld.global.cg.u64 %rd62597, [%rd62595];
	}
	// end inline asm
	// begin inline asm
	{	
ld.global.cg.u64 %rd62599, [%rd62597];
	}
	// end inline asm
	// begin inline asm
	{	
ld.global.cg.u64 %rd62601, [%rd62599];
	}
	// end inline asm
	// begin inline asm
	{	
ld.global.cg.u64 %rd62603, [%rd62601];
	}
	// end inline asm
	// begin inline asm
	{	
ld.global.cg.u64 %rd62605, [%rd62603];
	}
	// end inline asm
	// begin inline asm
	{	
ld.global.cg.u64 %rd62607, [%rd62605];
	}
	// end inline asm
	// begin inline asm
	{	
ld.global.cg.u64 %rd62609, [%rd62607];
	}
	// end inline asm
	// begin inline asm
	{	
ld.global.cg.u64 %rd62611, [%rd62609];
	}
	// end inline asm
	// begin inline asm
	{	
ld.global.cg.u64 %rd62613, [%rd62611];
	}
	// end inline asm
	// begin inline asm
	{	
ld.global.cg.u64 %rd62615, [%rd62613];
	}
	// end inline asm
	// begin inline asm
	{	
ld.global.cg.u64 %rd62617, [%rd62615];
	}
	// end inline asm
	// begin inline asm
	{	
ld.global.cg.u64 %rd62619, [%rd62617];
	}
	// end inline asm
	// begin inline asm
	{	
ld.global.cg.u64 %rd62621, [%rd62619];
	}
	// end inline asm
	// begin inline asm
	{	
ld.global.cg.u64 %rd62623, [%rd62621];
	}
	// end inline asm
	// begin inline asm
	{	
ld.global.cg.u64 %rd62625, [%rd62623];
	}
	// end inline asm
	// begin inline asm
	{	
ld.global.cg.u64 %rd62627, [%rd62625];
	}
	// end inline asm
	// begin inline asm
	{	
ld.global.cg.u64 %rd62629, [%rd62627];
	}
	// end inline asm
	// begin inline asm
	{	
ld.global.cg.u64 %rd62631, [%rd62629];
	}
	// end inline asm
	// begin inline asm
	{	
ld.global.cg.u64 %rd62633, [%rd62631];
	}
	// end inline asm
	// begin inline asm
	{	
ld.global.cg.u64 %rd62635, [%rd62633];
	}
	// end inline asm
	// begin inline asm
	{	
ld.global.cg.u64 %rd62637, [%rd62635];
	}
	// end inline asm
	// begin inline asm
	{	
ld.global.cg.u64 %rd62639, [%rd62637];
	}
	// end inline asm
	// begin inline asm
	{	
ld.global.cg.u64 %rd62641, [%rd62639];
	}
	// end inline asm
	// begin inline asm
	{	
ld.global.cg.u64 %rd62643, [%rd62641];
	}
	// end inline asm
	// begin inline asm
	{	
ld.global.cg.u64 %rd62645, [%rd62643];
	}
	// end inline asm
	// begin inline asm
	{	
ld.global.cg.u64 %rd62647, [%rd62645];
	}
	// end inline asm
	// begin inline asm
	{	
ld.global.cg.u64 %rd62649, [%rd62647];
	}
	// end inline asm
	// begin inline asm
	{	
ld.global.cg.u64 %rd62651, [%rd62649];
	}
	// end inline asm
	// begin inline asm
	{	
ld.global.cg.u64 %rd62653, [%rd62651];
	}
	// end inline asm
	// begin inline asm
	{	
ld.global.cg.u64 %rd62655, [%rd62653];
	}
	// end inline asm
	// begin inline asm
	{	
ld.global.cg.u64 %rd62657, [%rd62655];
	}
	// end inline asm
	// begin inline asm
	{	
ld.global.cg.u64 %rd62659, [%rd62657];
	}
	// end inline asm
	// begin inline asm
	{	
ld.global.cg.u64 %rd62661, [%rd62659];
	}
	// end inline asm
	// begin inline asm
	{	
ld.global.cg.u64 %rd62663, [%rd62661];
	}
	// end inline asm
	// begin inline asm
	{	
ld.global.cg.u64 %rd62665, [%rd62663];
	}
	// end inline asm
	// begin inline asm
	{	
ld.global.cg.u64 %rd62667, [%rd62665];
	}
	// end inline asm
	// begin inline asm
	{	
ld.global.cg.u64 %rd62669, [%rd62667];
	}
	// end inline asm
	// begin inline asm
	{	
ld.global.cg.u64 %rd62671, [%rd62669];
	}
	// end inline asm
	// begin inline asm
	{	
ld.global.cg.u64 %rd62673, [%rd62671];
	}
	// end inline asm
	// begin inline asm
	{	
ld.global.cg.u64 %rd62675, [%rd62673];
	}
	// end inline asm
	// begin inline asm
	{	
ld.global.cg.u64 %rd62677, [%rd62675];
	}
	// end inline asm
	// begin inline asm
	{	
ld.global.cg.u64 %rd62679, [%rd62677];
	}
	// end inline asm
	// begin inline asm
	{	
ld.global.cg.u64 %rd62681, [%rd62679];
	}
	// end inline asm
	// begin inline asm
	{	
ld.global.cg.u64 %rd62683, [%rd62681];
	}
	// end inline asm
	// begin inline asm
	{	
ld.global.cg.u64 %rd62685, [%rd62683];
	}
	// end inline asm
	// begin inline asm
	{	
ld.global.cg.u64 %rd62687, [%rd62685];
	}
	// end inline asm
	// begin inline asm
	{	
ld.global.cg.u64 %rd62689, [%rd62687];
	}
	// end inline asm
	// begin inline asm
	{	
ld.global.cg.u64 %rd62691, [%rd62689];
	}
	// end inline asm
	// begin inline asm
	{	
ld.global.cg.u64 %rd62693, [%rd62691];
	}
	// end inline asm
	// begin inline asm
	{	
ld.global.cg.u64 %rd62695, [%rd62693];
	}
	// end inline asm
	// begin inline asm
	{	
ld.global.cg.u64 %rd62697, [%rd62695];
	}
	// end inline asm
	// begin inline asm
	{	
ld.global.cg.u64 %rd62699, [%rd62697];
	}
	// end inline asm
	// begin inline asm
	{	
ld.global.cg.u64 %rd62701, [%rd62699];
	}
	// end inline asm
	// begin inline asm
	{	
ld.global.cg.u64 %rd62703, [%rd62701];
	}
	// end inline asm
	// begin inline asm
	{	
ld.global.cg.u64 %rd62705, [%rd62703];
	}
	// end inline asm
	// begin inline asm
	{	
ld.global.cg.u64 %rd62707, [%rd62705];
	}
	// end inline asm
	// begin inline asm
	{	
ld.global.cg.u64 %rd62709, [%rd62707];
	}
	// end inline asm
	// begin inline asm
	{	
ld.global.cg.u64 %rd62711, [%rd62709];
	}
	// end inline asm
	// begin inline asm
	{	
ld.global.cg.u64 %rd62713, [%rd62711];
	}
	// end inline asm
	// begin inline asm
	{	
ld.global.cg.u64 %rd62715, [%rd62713];
	}
	// end inline asm
	// begin inline asm
	{	
ld.global.cg.u64 %rd62717, [%rd62715];
	}
	// end inline asm
	// begin inline asm
	{	
ld.global.cg.u64 %rd62719, [%rd62717];
	}
	// end inline asm
	// begin inline asm
	{	
ld.global.cg.u64 %rd62721, [%rd62719];
	}
	// end inline asm
	// begin inline asm
	{	
ld.global.cg.u64 %rd62723, [%rd62721];
	}
	// end inline asm
	// begin inline asm
	{	
ld.global.cg.u64 %rd62725, [%rd62723];
	}
	// end inline asm
	// begin inline asm
	{	
ld.global.cg.u64 %rd62727, [%rd62725];
	}
	// end inline asm
	// begin inline asm
	{	
ld.global.cg.u64 %rd62729, [%rd62727];
	}
	// end inline asm
	// begin inline asm
	{	
ld.global.cg.u64 %rd62731, [%rd62729];
	}
	// end inline asm
	// begin inline asm
	{	
ld.global.cg.u64 %rd62733, [%rd62731];
	}
	// end inline asm
	// begin inline asm
	{	
ld.global.cg.u64 %rd62735, [%rd62733];
	}
	// end inline asm
	// begin inline asm
	{	
ld.global.cg.u64 %rd62737, [%rd62735];
	}
	// end inline asm
	// begin inline asm
	{	
ld.global.cg.u64 %rd62739, [%rd62737];
	}
	// end inline asm
	// begin inline asm
	{	
ld.global.cg.u64 %rd62741, [%rd62739];
	}
	// end inline asm
	// begin inline asm
	{	
ld.global.cg.u64 %rd62743, [%rd62741];
	}
	// end inline asm
	// begin inline asm
	{	
ld.global.cg.u64 %rd62745, [%rd62743];
	}
	// end inline asm
	// begin inline asm
	{	
ld.global.cg.u64 %rd62747, [%rd62745];
	}
	// end inline asm
	// begin inline asm
	{	
ld.global.cg.u64 %rd62749, [%rd62747];
	}
	// end inline asm
	// begin inline asm
	{	
ld.global.cg.u64 %rd62751, [%rd62749];
	}
	// end inline asm
	// begin inline asm
	{	
ld.global.cg.u64 %rd62753, [%rd62751];
	}
	// end inline asm
	// begin inline asm
	{	
ld.global.cg.u64 %rd62755, [%rd62753];
	}
	// end inline asm
	// begin inline asm
	{	
ld.global.cg.u64 %rd62757, [%rd62755];
	}
	// end inline asm
	// begin inline asm
	{	
ld.global.cg.u64 %rd62759, [%rd62757];
	}
	// end inline asm
	// begin inline asm
	{	
ld.global.cg.u64 %rd62761, [%rd62759];
	}
	// end inline asm
	// begin inline asm
	{	
ld.global.cg.u64 %rd62763, [%rd62761];
	}
	// end inline asm
	// begin inline asm
	{	
ld.global.cg.u64 %rd62765, [%rd62763];
	}
	// end inline asm
	// begin inline asm
	{	
ld.global.cg.u64 %rd62767, [%rd62765];
	}
	// end inline asm
	// begin inline asm
	{	
ld.global.cg.u64 %rd62769, [%rd62767];
	}
	// end inline asm
	// begin inline asm
	{	
ld.global.cg.u64 %rd62771, [%rd62769];
	}
	// end inline asm
	// begin inline asm
	{	
ld.global.cg.u64 %rd62773, [%rd62771];
	}
	// end inline asm
	// begin inline asm
	{	
ld.global.cg.u64 %rd62775, [%rd62773];
	}
	// end inline asm
	// begin inline asm
	{	
ld.global.cg.u64 %rd62777, [%rd62775];
	}
	// end inline asm
	// begin inline asm
	{	
ld.global.cg.u64 %rd62779, [%rd62777];
	}
	// end inline asm
	// begin inline asm
	{	
ld.global.cg.u64 %rd62781, [%rd62779];
	}
	// end inline asm
	// begin inline asm
	{	
ld.global.cg.u64 %rd62783, [%rd62781];
	}
	// end inline asm
	// begin inline asm
	{	
ld.global.cg.u64 %rd62785, [%rd62783];
	}
	// end inline asm
	// begin inline asm
	{	
ld.global.cg.u64 %rd62787, [%rd62785];
	}
	// end inline asm
	// begin inline asm
	{	
ld.global.cg.u64 %rd62789, [%rd62787];
	}
	// end inline asm
	// begin inline asm
	{	
ld.global.cg.u64 %rd62791, [%rd62789];
	}
	// end inline asm
	// begin inline asm
	{	
ld.global.cg.u64 %rd62793, [%rd62791];
	}
	// end inline asm
	// begin inline asm
	{	
ld.global.cg.u64 %rd62795, [%rd62793];
	}
	// end inline asm
	// begin inline asm
	{	
ld.global.cg.u64 %rd62797, [%rd62795];
	}
	// end inline asm
	// begin inline asm
	{	
ld.global.cg.u64 %rd62799, [%rd62797];
	}
	// end inline asm
	// begin inline asm
	{	
ld.global.cg.u64 %rd62801, [%rd62799];
	}
	// end inline asm
	// begin inline asm
	{	
ld.global.cg.u64 %rd62803, [%rd62801];
	}
	// end inline asm
	// begin inline asm
	{	
ld.global.cg.u64 %rd62805, [%rd62803];
	}
	// end inline asm
	// begin inline asm
	{	
ld.global.cg.u64 %rd62807, [%rd62805];
	}
	// end inline asm
	// begin inline asm
	{	
ld.global.cg.u64 %rd62809, [%rd62807];
	}
	// end inline asm
	// begin inline asm
	{	
ld.global.cg.u64 %rd62811, [%rd62809];
	}
	// end inline asm
	// begin inline asm
	{	
ld.global.cg.u64 %rd62813, [%rd62811];
	}
	// end inline asm
	// begin inline asm
	{	
ld.global.cg.u64 %rd62815, [%rd62813];
	}
	// end inline asm
	// begin inline asm
	{	
ld.global.cg.u64 %rd62817, [%rd62815];
	}
	// end inline asm
	// begin inline asm
	{	
ld.global.cg.u64 %rd62819, [%rd62817];
	}
	// end inline asm
	// begin inline asm
	{	
ld.global.cg.u64 %rd62821, [%rd62819];
	}
	// end inline asm
	// begin inline asm
	{	
ld.global.cg.u64 %rd62823, [%rd62821];
	}
	// end inline asm
	// begin inline asm
	{	
ld.global.cg.u64 %rd62825, [%rd62823];
	}
	// end inline asm
	// begin inline asm
	{	
ld.global.cg.u64 %rd62827, [%rd62825];
	}
	// end inline asm
	// begin inline asm
	{	
ld.global.cg.u64 %rd62829, [%rd62827];
	}
	// end inline asm
	// begin inline asm
	{	
ld.global.cg.u64 %rd62831, [%rd62829];
	}
	// end inline asm
	// begin inline asm
	{	
ld.global.cg.u64 %rd62833, [%rd62831];
	}
	// end inline asm
	// begin inline asm
	{	
ld.global.cg.u64 %rd62835, [%rd62833];
	}
	// end inline asm
	// begin inline asm
	{	
ld.global.cg.u64 %rd62837, [%rd62835];
	}
	// end inline asm
	// begin inline asm
	{	
ld.global.cg.u64 %rd62839, [%rd62837];
	}
	// end inline asm
	// begin inline asm
	{	
ld.global.cg.u64 %rd62841, [%rd62839];
	}
	// end inline asm
	// begin inline asm
	{	
ld.global.cg.u64 %rd62843, [%rd62841];
	}
	// end inline asm
	// begin inline asm
	{	
ld.global.cg.u64 %rd62845, [%rd62843];
	}
	// end inline asm
	// begin inline asm
	{	
ld.global.cg.u64 %rd62847, [%rd62845];
	}
	// end inline asm
	// begin inline asm
	{	
ld.global.cg.u64 %rd62849, [%rd62847];
	}
	// end inline asm
	// begin inline asm
	{	
ld.global.cg.u64 %rd62851, [%rd62849];
	}
	// end inline asm
	// begin inline asm
	{	
ld.global.cg.u64 %rd62853, [%rd62851];
	}
	// end inline asm
	// begin inline asm
	{	
ld.global.cg.u64 %rd62855, [%rd62853];
	}
	// end inline asm
	// begin inline asm
	{	
ld.global.cg.u64 %rd62857, [%rd62855];
	}
	// end inline asm
	// begin inline asm
	{	
ld.global.cg.u64 %rd62859, [%rd62857];
	}
	// end inline asm
	// begin inline asm
	{	
ld.global.cg.u64 %rd62861, [%rd62859];
	}
	// end inline asm
	// begin inline asm
	{	
ld.global.cg.u64 %rd62863, [%rd62861];
	}
	// end inline asm
	// begin inline asm
	{	
ld.global.cg.u64 %rd62865, [%rd62863];
	}
	// end inline asm
	// begin inline asm
	{	
ld.global.cg.u64 %rd62867, [%rd62865];
	}
	// end inline asm
	// begin inline asm
	{	
ld.global.cg.u64 %rd62869, [%rd62867];
	}
	// end inline asm
	// begin inline asm
	{	
ld.global.cg.u64 %rd62871, [%rd62869];
	}
	// end inline asm
	// begin inline asm
	{	
ld.global.cg.u64 %rd62873, [%rd62871];
	}
	// end inline asm
	// begin inline asm
	{	
ld.global.cg.u64 %rd62875, [%rd62873];
	}
	// end inline asm
	// begin inline asm
	{	
ld.global.cg.u64 %rd62877, [%rd62875];
	}
	// end inline asm
	// begin inline asm
	{	
ld.global.cg.u64 %rd62879, [%rd62877];
	}
	// end inline asm
	// begin inline asm
	{	
ld.global.cg.u64 %rd62881, [%rd62879];
	}
	// end inline asm
	// begin inline asm
	{	
ld.global.cg.u64 %rd62883, [%rd62881];
	}
	// end inline asm
	// begin inline asm
	{	
ld.global.cg.u64 %rd62885, [%rd62883];
	}
	// end inline asm
	// begin inline asm
	{	
ld.global.cg.u64 %rd62887, [%rd62885];
	}
	// end inline asm
	// begin inline asm
	{	
ld.global.cg.u64 %rd62889, [%rd62887];
	}
	// end inline asm
	// begin inline asm
	{	
ld.global.cg.u64 %rd62891, [%rd62889];
	}
	// end inline asm
	// begin inline asm
	{	
ld.global.cg.u64 %rd62893, [%rd62891];
	}
	// end inline asm
	// begin inline asm
	{	
ld.global.cg.u64 %rd62895, [%rd62893];
	}
	// end inline asm
	// begin inline asm
	{	
ld.global.cg.u64 %rd62897, [%rd62895];
	}
	// end inline asm
	// begin inline asm
	{	
ld.global.cg.u64 %rd62899, [%rd62897];
	}
	// end inline asm
	// begin inline asm
	{	
ld.global.cg.u64 %rd62901, [%rd62899];
	}
	// end inline asm
	// begin inline asm
	{	
ld.global.cg.u64 %rd62903, [%rd62901];
	}
	// end inline asm
	// begin inline asm
	{	
ld.global.cg.u64 %rd62905, [%rd62903];
	}
	// end inline asm
	// begin inline asm
	{	
ld.global.cg.u64 %rd62907, [%rd62905];
	}
	// end inline asm
	// begin inline asm
	{	
ld.global.cg.u64 %rd62909, [%rd62907];
	}
	// end inline asm
	// begin inline asm
	{	
ld.global.cg.u64 %rd62911, [%rd62909];
	}
	// end inline asm
	// begin inline asm
	{	
ld.global.cg.u64 %rd62913, [%rd62911];
	}
	// end inline asm
	// begin inline asm
	{	
ld.global.cg.u64 %rd62915, [%rd62913];
	}
	// end inline asm
	// begin inline asm
	{	
ld.global.cg.u64 %rd62917, [%rd62915];
	}
	// end inline asm
	// begin inline asm
	{	
ld.global.cg.u64 %rd62919, [%rd62917];
	}
	// end inline asm
	// begin inline asm
	{	
ld.global.cg.u64 %rd62921, [%rd62919];
	}
	// end inline asm
	// begin inline asm
	{	
ld.global.cg.u64 %rd62923, [%rd62921];
	}
	// end inline asm
	// begin inline asm
	{	
ld.global.cg.u64 %rd62925, [%rd62923];
	}
	// end inline asm
	// begin inline asm
	{	
ld.global.cg.u64 %rd62927, [%rd62925];
	}
	// end inline asm
	// begin inline asm
	{	
ld.global.cg.u64 %rd62929, [%rd62927];
	}
	// end inline asm
	// begin inline asm
	{	
ld.global.cg.u64 %rd62931, [%rd62929];
	}
	// end inline asm
	// begin inline asm
	{	
ld.global.cg.u64 %rd62933, [%rd62931];
	}
	// end inline asm
	// begin inline asm
	{	
ld.global.cg.u64 %rd62935, [%rd62933];
	}
	// end inline asm
	// begin inline asm
	{	
ld.global.cg.u64 %rd62937, [%rd62935];
	}
	// end inline asm
	// begin inline asm
	{	
ld.global.cg.u64 %rd62939, [%rd62937];
	}
	// end inline asm
	// begin inline asm
	{	
ld.global.cg.u64 %rd62941, [%rd62939];
	}
	// end inline asm
	// begin inline asm
	{	
ld.global.cg.u64 %rd62943, [%rd62941];
	}
	// end inline asm
	// begin inline asm
	{	
ld.global.cg.u64 %rd62945, [%rd62943];
	}
	// end inline asm
	// begin inline asm
	{	
ld.global.cg.u64 %rd62947, [%rd62945];
	}
	// end inline asm
	// begin inline asm
	{	
ld.global.cg.u64 %rd62949, [%rd62947];
	}
	// end inline asm
	// begin inline asm
	{	
ld.global.cg.u64 %rd62951, [%rd62949];
	}
	// end inline asm
	// begin inline asm
	{	
ld.global.cg.u64 %rd62953, [%rd62951];
	}
	// end inline asm
	// begin inline asm
	{	
ld.global.cg.u64 %rd62955, [%rd62953];
	}
	// end inline asm
	// begin inline asm
	{	
ld.global.cg.u64 %rd62957, [%rd62955];
	}
	// end inline asm
	// begin inline asm
	{	
ld.global.cg.u64 %rd62959, [%rd62957];
	}
	// end inline asm
	// begin inline asm
	{	
ld.global.cg.u64 %rd62961, [%rd62959];
	}
	// end inline asm
	// begin inline asm
	{	
ld.global.cg.u64 %rd62963, [%rd62961];
	}
	// end inline asm
	// begin inline asm
	{	
ld.global.cg.u64 %rd62965, [%rd62963];
	}
	// end inline asm
	// begin inline asm
	{	
ld.global.cg.u64 %rd62967, [%rd62965];
	}
	// end inline asm
	// begin inline asm
	{	
ld.global.cg.u64 %rd62969, [%rd62967];
	}
	// end inline asm
	// begin inline asm
	{	
ld.global.cg.u64 %rd62971, [%rd62969];
	}
	// end inline asm
	// begin inline asm
	{	
ld.global.cg.u64 %rd62973, [%rd62971];
	}
	// end inline asm
	// begin inline asm
	{	
ld.global.cg.u64 %rd62975, [%rd62973];
	}
	// end inline asm
	// begin inline asm
	{	
ld.global.cg.u64 %rd62977, [%rd62975];
	}
	// end inline asm
	// begin inline asm
	{	
ld.global.cg.u64 %rd62979, [%rd62977];
	}
	// end inline asm
	// begin inline asm
	{	
ld.global.cg.u64 %rd62981, [%rd62979];
	}
	// end inline asm
	// begin inline asm
	{	
ld.global.cg.u64 %rd62983, [%rd62981];
	}
	// end inline asm
	// begin inline asm
	{	
ld.global.cg.u64 %rd62985, [%rd62983];
	}
	// end inline asm
	// begin inline asm
	{	
ld.global.cg.u64 %rd62987, [%rd62985];
	}
	// end inline asm
	// begin inline asm
	{	
ld.global.cg.u64 %rd62989, [%rd62987];
	}
	// end inline asm
	// begin inline asm
	{	
ld.global.cg.u64 %rd62991, [%rd62989];
	}
	// end inline asm
	// begin inline asm
	{	
ld.global.cg.u64 %rd62993, [%rd62991];
	}
	// end inline asm
	// begin inline asm
	{	
ld.global.cg.u64 %rd62995, [%rd62993];
	}
	// end inline asm
	// begin inline asm
	{	
ld.global.cg.u64 %rd62997, [%rd62995];
	}
	// end inline asm
	// begin inline asm
	{	
ld.global.cg.u64 %rd62999, [%rd62997];
	}
	// end inline asm
	// begin inline asm
	{	
ld.global.cg.u64 %rd63001, [%rd62999];
	}
	// end inline asm
	// begin inline asm
	{	
ld.global.cg.u64 %rd63003, [%rd63001];
	}
	// end inline asm
	// begin inline asm
	{	
ld.global.cg.u64 %rd63005, [%rd63003];
	}
	// end inline asm
	// begin inline asm
	{	
ld.global.cg.u64 %rd63007, [%rd63005];
	}
	// end inline asm
	// begin inline asm
	{	
ld.global.cg.u64 %rd63009, [%rd63007];
	}
	// end inline asm
	// begin inline asm
	{	
ld.global.cg.u64 %rd63011, [%rd63009];
	}
	// end inline asm
	// begin inline asm
	{	
ld.global.cg.u64 %rd63013, [%rd63011];
	}
	// end inline asm
	// begin inline asm
	{	
ld.global.cg.u64 %rd63015, [%rd63013];
	}
	// end inline asm
	// begin inline asm
	{	
ld.global.cg.u64 %rd63017, [%rd63015];
	}
	// end inline asm
	// begin inline asm
	{	
ld.global.cg.u64 %rd63019, [%rd63017];
	}
	// end inline asm
	// begin inline asm
	{	
ld.global.cg.u64 %rd63021, [%rd63019];
	}
	// end inline asm
	// begin inline asm
	{	
ld.global.cg.u64 %rd63023, [%rd63021];
	}
	// end inline asm
	// begin inline asm
	{	
ld.global.cg.u64 %rd63025, [%rd63023];
	}
	// end inline asm
	// begin inline asm
	{	
ld.global.cg.u64 %rd63027, [%rd63025];
	}
	// end inline asm
	// begin inline asm
	{	
ld.global.cg.u64 %rd63029, [%rd63027];
	}
	// end inline asm
	// begin inline asm
	{	
ld.global.cg.u64 %rd63031, [%rd63029];
	}
	// end inline asm
	// begin inline asm
	{	
ld.global.cg.u64 %rd63033, [%rd63031];
	}
	// end inline asm
	// begin inline asm
	{	
ld.global.cg.u64 %rd63035, [%rd63033];
	}
	// end inline asm
	// begin inline asm
	{	
ld.global.cg.u64 %rd63037, [%rd63035];
	}
	// end inline asm
	// begin inline asm
	{	
ld.global.cg.u64 %rd63039, [%rd63037];
	}
	// end inline asm
	// begin inline asm
	{	
ld.global.cg.u64 %rd63041, [%rd63039];
	}
	// end inline asm
	// begin inline asm
	{	
ld.global.cg.u64 %rd63043, [%rd63041];
	}
	// end inline asm
	// begin inline asm
	{	
ld.global.cg.u64 %rd63045, [%rd63043];
	}
	// end inline asm
	// begin inline asm
	{	
ld.global.cg.u64 %rd63047, [%rd63045];
	}
	// end inline asm
	// begin inline asm
	{	
ld.global.cg.u64 %rd63049, [%rd63047];
	}
	// end inline asm
	// begin inline asm
	{	
ld.global.cg.u64 %rd63051, [%rd63049];
	}
	// end inline asm
	// begin inline asm
	{	
ld.global.cg.u64 %rd63053, [%rd63051];
	}
	// end inline asm
	// begin inline asm
	{	
ld.global.cg.u64 %rd63055, [%rd63053];
	}
	// end inline asm
	// begin inline asm
	{	
ld.global.cg.u64 %rd63057, [%rd63055];
	}
	// end inline asm
	// begin inline asm
	{	
ld.global.cg.u64 %rd63059, [%rd63057];
	}
	// end inline asm
	// begin inline asm
	{	
ld.global.cg.u64 %rd63061, [%rd63059];
	}
	// end inline asm
	// begin inline asm
	{	
ld.global.cg.u64 %rd63063, [%rd63061];
	}
	// end inline asm
	// begin inline asm
	{	
ld.global.cg.u64 %rd63065, [%rd63063];
	}
	// end inline asm
	// begin inline asm
	{	
ld.global.cg.u64 %rd63067, [%rd63065];
	}
	// end inline asm
	// begin inline asm
	{	
ld.global.cg.u64 %rd63069, [%rd63067];
	}
	// end inline asm
	// begin inline asm
	{	
ld.global.cg.u64 %rd63071, [%rd63069];
	}
	// end inline asm
	// begin inline asm
	{	
ld.global.cg.u64 %rd63073, [%rd63071];
	}
	// end inline asm
	// begin inline asm
	{	
ld.global.cg.u64 %rd63075, [%rd63073];
	}
	// end inline asm
	// begin inline asm
	{	
ld.global.cg.u64 %rd63077, [%rd63075];
	}
	// end inline asm
	// begin inline asm
	{	
ld.global.cg.u64 %rd63079, [%rd63077];
	}
	// end inline asm
	// begin inline asm
	{	
ld.global.cg.u64 %rd63081, [%rd63079];
	}
	// end inline asm
	// begin inline asm
	{	
ld.global.cg.u64 %rd63083, [%rd63081];
	}
	// end inline asm
	// begin inline asm
	{	
ld.global.cg.u64 %rd63085, [%rd63083];
	}
	// end inline asm
	// begin inline asm
	{	
ld.global.cg.u64 %rd63087, [%rd63085];
	}
	// end inline asm
	// begin inline asm
	{	
ld.global.cg.u64 %rd63089, [%rd63087];
	}
	// end inline asm
	// begin inline asm
	{	
ld.global.cg.u64 %rd63091, [%rd63089];
	}
	// end inline asm
	// begin inline asm
	{	
ld.global.cg.u64 %rd63093, [%rd63091];
	}
	// end inline asm
	// begin inline asm
	{	
ld.global.cg.u64 %rd63095, [%rd63093];
	}
	// end inline asm
	// begin inline asm
	{	
ld.global.cg.u64 %rd63097, [%rd63095];
	}
	// end inline asm
	// begin inline asm
	{	
ld.global.cg.u64 %rd63099, [%rd63097];
	}
	// end inline asm
	// begin inline asm
	{	
ld.global.cg.u64 %rd63101, [%rd63099];
	}
	// end inline asm
	// begin inline asm
	{	
ld.global.cg.u64 %rd63103, [%rd63101];
	}
	// end inline asm
	// begin inline asm
	{	
ld.global.cg.u64 %rd63105, [%rd63103];
	}
	// end inline asm
	// begin inline asm
	{	
ld.global.cg.u64 %rd63107, [%rd63105];
	}
	// end inline asm
	// begin inline asm
	{	
ld.global.cg.u64 %rd63109, [%rd63107];
	}
	// end inline asm
	// begin inline asm
	{	
ld.global.cg.u64 %rd63111, [%rd63109];
	}
	// end inline asm
	// begin inline asm
	{	
ld.global.cg.u64 %rd63113, [%rd63111];
	}
	// end inline asm
	// begin inline asm
	{	
ld.global.cg.u64 %rd63115, [%rd63113];
	}
	// end inline asm
	// begin inline asm
	{	
ld.global.cg.u64 %rd63117, [%rd63115];
	}
	// end inline asm
	// begin inline asm
	{	
ld.global.cg.u64 %rd63119, [%rd63117];
	}
	// end inline asm
	// begin inline asm
	{	
ld.global.cg.u64 %rd63121, [%rd63119];
	}
	// end inline asm
	// begin inline asm
	{	
ld.global.cg.u64 %rd63123, [%rd63121];
	}
	// end inline asm
	// begin inline asm
	{	
ld.global.cg.u64 %rd63125, [%rd63123];
	}
	// end inline asm
	// begin inline asm
	{	
ld.global.cg.u64 %rd63127, [%rd63125];
	}
	// end inline asm
	// begin inline asm
	{	
ld.global.cg.u64 %rd63129, [%rd63127];
	}
	// end inline asm
	// begin inline asm
	{	
ld.global.cg.u64 %rd63131, [%rd63129];
	}
	// end inline asm
	// begin inline asm
	{	
ld.global.cg.u64 %rd63133, [%rd63131];
	}
	// end inline asm
	// begin inline asm
	{	
ld.global.cg.u64 %rd63135, [%rd63133];
	}
	// end inline asm
	// begin inline asm
	{	
ld.global.cg.u64 %rd63137, [%rd63135];
	}
	// end inline asm
	// begin inline asm
	{	
ld.global.cg.u64 %rd63139, [%rd63137];
	}
	// end inline asm
	// begin inline asm
	{	
ld.global.cg.u64 %rd63141, [%rd63139];
	}
	// end inline asm
	// begin inline asm
	{	
ld.global.cg.u64 %rd63143, [%rd63141];
	}
	// end inline asm
	// begin inline asm
	{	
ld.global.cg.u64 %rd63145, [%rd63143];
	}
	// end inline asm
	// begin inline asm
	{	
ld.global.cg.u64 %rd63147, [%rd63145];
	}
	// end inline asm
	// begin inline asm
	{	
ld.global.cg.u64 %rd63149, [%rd63147];
	}
	// end inline asm
	// begin inline asm
	{	
ld.global.cg.u64 %rd63151, [%rd63149];
	}
	// end inline asm
	// begin inline asm
	{	
ld.global.cg.u64 %rd63153, [%rd63151];
	}
	// end inline asm
	// begin inline asm
	{	
ld.global.cg.u64 %rd63155, [%rd63153];
	}
	// end inline asm
	// begin inline asm
	{	
ld.global.cg.u64 %rd63157, [%rd63155];
	}
	// end inline asm
	// begin inline asm
	{	
ld.global.cg.u64 %rd63159, [%rd63157];
	}
	// end inline asm
	// begin inline asm
	{	
ld.global.cg.u64 %rd63161, [%rd63159];
	}
	// end inline asm
	// begin inline asm
	{	
ld.global.cg.u64 %rd63163, [%rd63161];
	}
	// end inline asm
	// begin inline asm
	{	
ld.global.cg.u64 %rd63165, [%rd63163];
	}
	// end inline asm
	// begin inline asm
	{	
ld.global.cg.u64 %rd63167, [%rd63165];
	}
	// end inline asm
	// begin inline asm
	{	
ld.global.cg.u64 %rd63169, [%rd63167];
	}
	// end inline asm
	// begin inline asm
	{	
ld.global.cg.u64 %rd63171, [%rd63169];
	}
	// end inline asm
	// begin inline asm
	{	
ld.global.cg.u64 %rd63173, [%rd63171];
	}
	// end inline asm
	// begin inline asm
	{	
ld.global.cg.u64 %rd63175, [%rd63173];
	}
	// end inline asm
	// begin inline asm
	{	
ld.global.cg.u64 %rd63177, [%rd63175];
	}
	// end inline asm
	// begin inline asm
	{	
ld.global.cg.u64 %rd63179, [%rd63177];
	}
	// end inline asm
	// begin inline asm
	{	
ld.global.cg.u64 %rd63181, [%rd63179];
	}
	// end inline asm
	// begin inline asm
	{	
ld.global.cg.u64 %rd63183, [%rd63181];
	}
	// end inline asm
	// begin inline asm
	{	
ld.global.cg.u64 %rd63185, [%rd63183];
	}
	// end inline asm
	// begin inline asm
	{	
ld.global.cg.u64 %rd63187, [%rd63185];
	}
	// end inline asm
	// begin inline asm
	{	
ld.global.cg.u64 %rd63189, [%rd63187];
	}
	// end inline asm
	// begin inline asm
	{	
ld.global.cg.u64 %rd63191, [%rd63189];
	}
	// end inline asm
	// begin inline asm
	{	
ld.global.cg.u64 %rd63193, [%rd63191];
	}
	// end inline asm
	// begin inline asm
	{	
ld.global.cg.u64 %rd63195, [%rd63193];
	}
	// end inline asm
	// begin inline asm
	{	
ld.global.cg.u64 %rd63197, [%rd63195];
	}
	// end inline asm
	// begin inline asm
	{	
ld.global.cg.u64 %rd63199, [%rd63197];
	}
	// end inline asm
	// begin inline asm
	{	
ld.global.cg.u64 %rd63201, [%rd63199];
	}
	// end inline asm
	// begin inline asm
	{	
ld.global.cg.u64 %rd63203, [%rd63201];
	}
	// end inline asm
	// begin inline asm
	{	
ld.global.cg.u64 %rd63205, [%rd63203];
	}
	// end inline asm
	// begin inline asm
	{	
ld.global.cg.u64 %rd63207, [%rd63205];
	}
	// end inline asm
	// begin inline asm
	{	
ld.global.cg.u64 %rd63209, [%rd63207];
	}
	// end inline asm
	// begin inline asm
	{	
ld.global.cg.u64 %rd63211, [%rd63209];
	}
	// end inline asm
	// begin inline asm
	{	
ld.global.cg.u64 %rd63213, [%rd63211];
	}
	// end inline asm
	// begin inline asm
	{	
ld.global.cg.u64 %rd63215, [%rd63213];
	}
	// end inline asm
	// begin inline asm
	{	
ld.global.cg.u64 %rd63217, [%rd63215];
	}
	// end inline asm
	// begin inline asm
	{	
ld.global.cg.u64 %rd63219, [%rd63217];
	}
	// end inline asm
	// begin inline asm
	{	
ld.global.cg.u64 %rd63221, [%rd63219];
	}
	// end inline asm
	// begin inline asm
	{	
ld.global.cg.u64 %rd63223, [%rd63221];
	}
	// end inline asm
	// begin inline asm
	{	
ld.global.cg.u64 %rd63225, [%rd63223];
	}
	// end inline asm
	// begin inline asm
	{	
ld.global.cg.u64 %rd63227, [%rd63225];
	}
	// end inline asm
	// begin inline asm
	{	
ld.global.cg.u64 %rd63229, [%rd63227];
	}
	// end inline asm
	// begin inline asm
	{	
ld.global.cg.u64 %rd63231, [%rd63229];
	}
	// end inline asm
	// begin inline asm
	{	
ld.global.cg.u64 %rd63233, [%rd63231];
	}
	// end inline asm
	// begin inline asm
	{	
ld.global.cg.u64 %rd63235, [%rd63233];
	}
	// end inline asm
	// begin inline asm
	{	
ld.global.cg.u64 %rd63237, [%rd63235];
	}
	// end inline asm
	// begin inline asm
	{	
ld.global.cg.u64 %rd63239, [%rd63237];
	}
	// end inline asm
	// begin inline asm
	{	
ld.global.cg.u64 %rd63241, [%rd63239];
	}
	// end inline asm
	// begin inline asm
	{	
ld.global.cg.u64 %rd63243, [%rd63241];
	}
	// end inline asm
	// begin inline asm
	{	
ld.global.cg.u64 %rd63245, [%rd63243];
	}
	// end inline asm
	// begin inline asm
	{	
ld.global.cg.u64 %rd63247, [%rd63245];
	}
	// end inline asm
	// begin inline asm
	{	
ld.global.cg.u64 %rd63249, [%rd63247];
	}
	// end inline asm
	// begin inline asm
	{	
ld.global.cg.u64 %rd63251, [%rd63249];
	}
	// end inline asm
	// begin inline asm
	{	
ld.global.cg.u64 %rd63253, [%rd63251];
	}
	// end inline asm
	// begin inline asm
	{	
ld.global.cg.u64 %rd63255, [%rd63253];
	}
	// end inline asm
	// begin inline asm
	{	
ld.global.cg.u64 %rd63257, [%rd63255];
	}
	// end inline asm
	// begin inline asm
	{	
ld.global.cg.u64 %rd63259, [%rd63257];
	}
	// end inline asm
	// begin inline asm
	{	
ld.global.cg.u64 %rd63261, [%rd63259];
	}
	// end inline asm
	// begin inline asm
	{	
ld.global.cg.u64 %rd63263, [%rd63261];
	}
	// end inline asm
	// begin inline asm
	{	
ld.global.cg.u64 %rd63265, [%rd63263];
	}
	// end inline asm
	// begin inline asm
	{	
ld.global.cg.u64 %rd63267, [%rd63265];
	}
	// end inline asm
	// begin inline asm
	{	
ld.global.cg.u64 %rd63269, [%rd63267];
	}
	// end inline asm
	// begin inline asm
	{	
ld.global.cg.u64 %rd63271, [%rd63269];
	}
	// end inline asm
	// begin inline asm
	{	
ld.global.cg.u64 %rd63273, [%rd63271];
	}
	// end inline asm
	// begin inline asm
	{	
ld.global.cg.u64 %rd63275, [%rd63273];
	}
	// end inline asm
	// begin inline asm
	{	
ld.global.cg.u64 %rd63277, [%rd63275];
	}
	// end inline asm
	// begin inline asm
	{	
ld.global.cg.u64 %rd63279, [%rd63277];
	}
	// end inline asm
	// begin inline asm
	{	
ld.global.cg.u64 %rd63281, [%rd63279];
	}
	// end inline asm
	// begin inline asm
	{	
ld.global.cg.u64 %rd63283, [%rd63281];
	}
	// end inline asm
	// begin inline asm
	{	
ld.global.cg.u64 %rd63285, [%rd63283];
	}
	// end inline asm
	// begin inline asm
	{	
ld.global.cg.u64 %rd63287, [%rd63285];
	}
	// end inline asm
	// begin inline asm
	{	
ld.global.cg.u64 %rd63289, [%rd63287];
	}
	// end inline asm
	// begin inline asm
	{	
ld.global.cg.u64 %rd63291, [%rd63289];
	}
	// end inline asm
	// begin inline asm
	{	
ld.global.cg.u64 %rd63293, [%rd63291];
	}
	// end inline asm
	// begin inline asm
	{	
ld.global.cg.u64 %rd63295, [%rd63293];
	}
	// end inline asm
	// begin inline asm
	{	
ld.global.cg.u64 %rd63297, [%rd63295];
	}
	// end inline asm
	// begin inline asm
	{	
ld.global.cg.u64 %rd63299, [%rd63297];
	}
	// end inline asm
	// begin inline asm
	{	
ld.global.cg.u64 %rd63301, [%rd63299];
	}
	// end inline asm
	// begin inline asm
	{	
ld.global.cg.u64 %rd63303, [%rd63301];
	}
	// end inline asm
	// begin inline asm
	{	
ld.global.cg.u64 %rd63305, [%rd63303];
	}
	// end inline asm
	// begin inline asm
	{	
ld.global.cg.u64 %rd63307, [%rd63305];
	}
	// end inline asm
	// begin inline asm
	{	
ld.global.cg.u64 %rd63309, [%rd63307];
	}
	// end inline asm
	// begin inline asm
	{	
ld.global.cg.u64 %rd63311, [%rd63309];
	}
	// end inline asm
	// begin inline asm
	{	
ld.global.cg.u64 %rd63313, [%rd63311];
	}
	// end inline asm
	// begin inline asm
	{	
ld.global.cg.u64 %rd63315, [%rd63313];
	}
	// end inline asm
	// begin inline asm
	{	
ld.global.cg.u64 %rd63317, [%rd63315];
	}
	// end inline asm
	// begin inline asm
	{	
ld.global.cg.u64 %rd63319, [%rd63317];
	}
	// end inline asm
	// begin inline asm
	{	
ld.global.cg.u64 %rd63321, [%rd63319];
	}
	// end inline asm
	// begin inline asm
	{	
ld.global.cg.u64 %rd63323, [%rd63321];
	}
	// end inline asm
	// begin inline asm
	{	
ld.global.cg.u64 %rd63325, [%rd63323];
	}
	// end inline asm
	// begin inline asm
	{	
ld.global.cg.u64 %rd63327, [%rd63325];
	}
	// end inline asm
	// begin inline asm
	{	
ld.global.cg.u64 %rd63329, [%rd63327];
	}
	// end inline asm
	// begin inline asm
	{	
ld.global.cg.u64 %rd63331, [%rd63329];
	}
	// end inline asm
	// begin inline asm
	{	
ld.global.cg.u64 %rd63333, [%rd63331];
	}
	// end inline asm
	// begin inline asm
	{	
ld.global.cg.u64 %rd63335, [%rd63333];
	}
	// end inline asm
	// begin inline asm
	{	
ld.global.cg.u64 %rd63337, [%rd63335];
	}
	// end inline asm
	// begin inline asm
	{	
ld.global.cg.u64 %rd63339, [%rd63337];
	}
	// end inline asm
	// begin inline asm
	{	
ld.global.cg.u64 %rd63341, [%rd63339];
	}
	// end inline asm
	// begin inline asm
	{	
ld.global.cg.u64 %rd63343, [%rd63341];
	}
	// end inline asm
	// begin inline asm
	{	
ld.global.cg.u64 %rd63345, [%rd63343];
	}
	// end inline asm
	// begin inline asm
	{	
ld.global.cg.u64 %rd63347, [%rd63345];
	}
	// end inline asm
	// begin inline asm
	{	
ld.global.cg.u64 %rd63349, [%rd63347];
	}
	// end inline asm
	// begin inline asm
	{	
ld.global.cg.u64 %rd63351, [%rd63349];
	}
	// end inline asm
	// begin inline asm
	{	
ld.global.cg.u64 %rd63353, [%rd63351];
	}
	// end inline asm
	// begin inline asm
	{	
ld.global.cg.u64 %rd63355, [%rd63353];
	}
	// end inline asm
	// begin inline asm
	{	
ld.global.cg.u64 %rd63357, [%rd63355];
	}
	// end inline asm
	// begin inline asm
	{	
ld.global.cg.u64 %rd63359, [%rd63357];
	}
	// end inline asm
	// begin inline asm
	{	
ld.global.cg.u64 %rd63361, [%rd63359];
	}
	// end inline asm
	// begin inline asm
	{	
ld.global.cg.u64 %rd63363, [%rd63361];
	}
	// end inline asm
	// begin inline asm
	{	
ld.global.cg.u64 %rd63365, [%rd63363];
	}
	// end inline asm
	// begin inline asm
	{	
ld.global.cg.u64 %rd63367, [%rd63365];
	}
	// end inline asm
	// begin inline asm
	{	
ld.global.cg.u64 %rd63369, [%rd63367];
	}
	// end inline asm
	// begin inline asm
	{	
ld.global.cg.u64 %rd63371, [%rd63369];
	}
	// end inline asm
	// begin inline asm
	{	
ld.global.cg.u64 %rd63373, [%rd63371];
	}
	// end inline asm
	// begin inline asm
	{	
ld.global.cg.u64 %rd63375, [%rd63373];
	}
	// end inline asm
	// begin inline asm
	{	
ld.global.cg.u64 %rd63377, [%rd63375];
	}
	// end inline asm
	// begin inline asm
	{	
ld.global.cg.u64 %rd63379, [%rd63377];
	}
	// end inline asm
	// begin inline asm
	{	
ld.global.cg.u64 %rd63381, [%rd63379];
	}
	// end inline asm
	// begin inline asm
	{	
ld.global.cg.u64 %rd63383, [%rd63381];
	}
	// end inline asm
	// begin inline asm
	{	
ld.global.cg.u64 %rd63385, [%rd63383];
	}
	// end inline asm
	// begin inline asm
	{	
ld.global.cg.u64 %rd63387, [%rd63385];
	}
	// end inline asm
	// begin inline asm
	{	
ld.global.cg.u64 %rd63389, [%rd63387];
	}
	// end inline asm
	// begin inline asm
	{	
ld.global.cg.u64 %rd63391, [%rd63389];
	}
	// end inline asm
	// begin inline asm
	{	
ld.global.cg.u64 %rd63393, [%rd63391];
	}
	// end inline asm
	// begin inline asm
	{	
ld.global.cg.u64 %rd63395, [%rd63393];
	}
	// end inline asm
	// begin inline asm
	{	
ld.global.cg.u64 %rd63397, [%rd63395];
	}
	// end inline asm
	// begin inline asm
	{	
ld.global.cg.u64 %rd63399, [%rd63397];
	}
	// end inline asm
	// begin inline asm
	{	
ld.global.cg.u64 %rd63401, [%rd63399];
	}
	// end inline asm
	// begin inline asm
	{	
ld.global.cg.u64 %rd63403, [%rd63401];
	}
	// end inline asm
	// begin inline asm
	{	
ld.global.cg.u64 %rd63405, [%rd63403];
	}
	// end inline asm
	// begin inline asm
	{	
ld.global.cg.u64 %rd63407, [%rd63405];
	}
	// end inline asm
	// begin inline asm
	{	
ld.global.cg.u64 %rd63409, [%rd63407];
	}
	// end inline asm
	// begin inline asm
	{	
ld.global.cg.u64 %rd63411, [%rd63409];
	}
	// end inline asm
	// begin inline asm
	{	
ld.global.cg.u64 %rd63413, [%rd63411];
	}
	// end inline asm
	// begin inline asm
	{	
ld.global.cg.u64 %rd63415, [%rd63413];
	}
	// end inline asm
	// begin inline asm
	{	
ld.global.cg.u64 %rd63417, [%rd63415];
	}
	// end inline asm
	// begin inline asm
	{	
ld.global.cg.u64 %rd63419, [%rd63417];
	}
	// end inline asm
	// begin inline asm
	{	
ld.global.cg.u64 %rd63421, [%rd63419];
	}
	// end inline asm
	// begin inline asm
	{	
ld.global.cg.u64 %rd63423, [%rd63421];
	}
	// end inline asm
	// begin inline asm
	{	
ld.global.cg.u64 %rd63425, [%rd63423];
	}
	// end inline asm
	// begin inline asm
	{	
ld.global.cg.u64 %rd63427, [%rd63425];
	}
	// end inline asm
	// begin inline asm
	{	
ld.global.cg.u64 %rd63429, [%rd63427];
	}
	// end inline asm
	// begin inline asm
	{	
ld.global.cg.u64 %rd63431, [%rd63429];
	}
	// end inline asm
	// begin inline asm
	{	
ld.global.cg.u64 %rd63433, [%rd63431];
	}
	// end inline asm
	// begin inline asm
	{	
ld.global.cg.u64 %rd63435, [%rd63433];
	}
	// end inline asm
	// begin inline asm
	{	
ld.global.cg.u64 %rd63437, [%rd63435];
	}
	// end inline asm
	// begin inline asm
	{	
ld.global.cg.u64 %rd63439, [%rd63437];
	}
	// end inline asm
	// begin inline asm
	{	
ld.global.cg.u64 %rd63441, [%rd63439];
	}
	// end inline asm
	// begin inline asm
	{	
ld.global.cg.u64 %rd63443, [%rd63441];
	}
	// end inline asm
	// begin inline asm
	{	
ld.global.cg.u64 %rd63445, [%rd63443];
	}
	// end inline asm
	// begin inline asm
	{	
ld.global.cg.u64 %rd63447, [%rd63445];
	}
	// end inline asm
	// begin inline asm
	{	
ld.global.cg.u64 %rd63449, [%rd63447];
	}
	// end inline asm
	// begin inline asm
	{	
ld.global.cg.u64 %rd63451, [%rd63449];
	}
	// end inline asm
	// begin inline asm
	{	
ld.global.cg.u64 %rd63453, [%rd63451];
	}
	// end inline asm
	// begin inline asm
	{	
ld.global.cg.u64 %rd63455, [%rd63453];
	}
	// end inline asm
	// begin inline asm
	{	
ld.global.cg.u64 %rd63457, [%rd63455];
	}
	// end inline asm
	// begin inline asm
	{	
ld.global.cg.u64 %rd63459, [%rd63457];
	}
	// end inline asm
	// begin inline asm
	{	
ld.global.cg.u64 %rd63461, [%rd63459];
	}
	// end inline asm
	// begin inline asm
	{	
ld.global.cg.u64 %rd63463, [%rd63461];
	}
	// end inline asm
	// begin inline asm
	{	
ld.global.cg.u64 %rd63465, [%rd63463];
	}
	// end inline asm
	// begin inline asm
	{	
ld.global.cg.u64 %rd63467, [%rd63465];
	}
	// end inline asm
	// begin inline asm
	{	
ld.global.cg.u64 %rd63469, [%rd63467];
	}
	// end inline asm
	// begin inline asm
	{	
ld.global.cg.u64 %rd63471, [%rd63469];
	}
	// end inline asm
	// begin inline asm
	{	
ld.global.cg.u64 %rd63473, [%rd63471];
	}
	// end inline asm
	// begin inline asm
	{	
ld.global.cg.u64 %rd63475, [%rd63473];
	}
	// end inline asm
	// begin inline asm
	{	
ld.global.cg.u64 %rd63477, [%rd63475];
	}
	// end inline asm
	// begin inline asm
	{	
ld.global.cg.u64 %rd63479, [%rd63477];
	}
	// end inline asm
	// begin inline asm
	{	
ld.global.cg.u64 %rd63481, [%rd63479];
	}
	// end inline asm
	// begin inline asm
	{	
ld.global.cg.u64 %rd63483, [%rd63481];
	}
	// end inline asm
	// begin inline asm
	{	
ld.global.cg.u64 %rd63485, [%rd63483];
	}
	// end inline asm
	// begin inline asm
	{	
ld.global.cg.u64 %rd63487, [%rd63485];
	}
	// end inline asm
	// begin inline asm
	{	
ld.global.cg.u64 %rd63489, [%rd63487];
	}
	// end inline asm
	// begin inline asm
	{	
ld.global.cg.u64 %rd63491, [%rd63489];
	}
	// end inline asm
	// begin inline asm
	{	
ld.global.cg.u64 %rd63493, [%rd63491];
	}
	// end inline asm
	// begin inline asm
	{	
ld.global.cg.u64 %rd63495, [%rd63493];
	}
	// end inline asm
	// begin inline asm
	{	
ld.global.cg.u64 %rd63497, [%rd63495];
	}
	// end inline asm
	// begin inline asm
	{	
ld.global.cg.u64 %rd63499, [%rd63497];
	}
	// end inline asm
	// begin inline asm
	{	
ld.global.cg.u64 %rd63501, [%rd63499];
	}
	// end inline asm
	// begin inline asm
	{	
ld.global.cg.u64 %rd63503, [%rd63501];
	}
	// end inline asm
	// begin inline asm
	{	
ld.global.cg.u64 %rd63505, [%rd63503];
	}
	// end inline asm
	// begin inline asm
	{	
ld.global.cg.u64 %rd63507, [%rd63505];
	}
	// end inline asm
	// begin inline asm
	{	
ld.global.cg.u64 %rd63509, [%rd63507];
	}
	// end inline asm
	// begin inline asm
	{	
ld.global.cg.u64 %rd63511, [%rd63509];
	}
	// end inline asm
	// begin inline asm
	{	
ld.global.cg.u64 %rd63513, [%rd63511];
	}
	// end inline asm
	// begin inline asm
	{	
ld.global.cg.u64 %rd63515, [%rd63513];
	}
	// end inline asm
	// begin inline asm
	{	
ld.global.cg.u64 %rd63517, [%rd63515];
	}
	// end inline asm
	// begin inline asm
	{	
ld.global.cg.u64 %rd63519, [%rd63517];
	}
	// end inline asm
	// begin inline asm
	{	
ld.global.cg.u64 %rd63521, [%rd63519];
	}
	// end inline asm
	// begin inline asm
	{	
ld.global.cg.u64 %rd63523, [%rd63521];
	}
	// end inline asm
	// begin inline asm
	{	
ld.global.cg.u64 %rd63525, [%rd63523];
	}
	// end inline asm
	// begin inline asm
	{	
ld.global.cg.u64 %rd63527, [%rd63525];
	}
	// end inline asm
	// begin inline asm
	{	
ld.global.cg.u64 %rd63529, [%rd63527];
	}
	// end inline asm
	// begin inline asm
	{	
ld.global.cg.u64 %rd63531, [%rd63529];
	}
	// end inline asm
	// begin inline asm
	{	
ld.global.cg.u64 %rd63533, [%rd63531];
	}
	// end inline asm
	// begin inline asm
	{	
ld.global.cg.u64 %rd63535, [%rd63533];
	}
	// end inline asm
	// begin inline asm
	{	
ld.global.cg.u64 %rd63537, [%rd63535];
	}
	// end inline asm
	// begin inline asm
	{	
ld.global.cg.u64 %rd63539, [%rd63537];
	}
	// end inline asm
	// begin inline asm
	{	
ld.global.cg.u64 %rd63541, [%rd63539];
	}
	// end inline asm
	// begin inline asm
	{	
ld.global.cg.u64 %rd63543, [%rd63541];
	}
	// end inline asm
	// begin inline asm
	{	
ld.global.cg.u64 %rd63545, [%rd63543];
	}
	// end inline asm
	// begin inline asm
	{	
ld.global.cg.u64 %rd63547, [%rd63545];
	}
	// end inline asm
	// begin inline asm
	{	
ld.global.cg.u64 %rd63549, [%rd63547];
	}
	// end inline asm
	// begin inline asm
	{	
ld.global.cg.u64 %rd63551, [%rd63549];
	}
	// end inline asm
	// begin inline asm
	{	
ld.global.cg.u64 %rd63553, [%rd63551];
	}
	// end inline asm
	// begin inline asm
	{	
ld.global.cg.u64 %rd63555, [%rd63553];
	}
	// end inline asm
	// begin inline asm
	{	
ld.global.cg.u64 %rd63557, [%rd63555];
	}
	// end inline asm
	// begin inline asm
	{	
ld.global.cg.u64 %rd63559, [%rd63557];
	}
	// end inline asm
	// begin inline asm
	{	
ld.global.cg.u64 %rd63561, [%rd63559];
	}
	// end inline asm
	// begin inline asm
	{	
ld.global.cg.u64 %rd63563, [%rd63561];
	}
	// end inline asm
	// begin inline asm
	{	
ld.global.cg.u64 %rd63565, [%rd63563];
	}
	// end inline asm
	// begin inline asm
	{	
ld.global.cg.u64 %rd63567, [%rd63565];
	}
	// end inline asm
	// begin inline asm
	{	
ld.global.cg.u64 %rd63569, [%rd63567];
	}
	// end inline asm
	// begin inline asm
	{	
ld.global.cg.u64 %rd63571, [%rd63569];
	}
	// end inline asm
	// begin inline asm
	{	
ld.global.cg.u64 %rd63573, [%rd63571];
	}
	// end inline asm
	// begin inline asm
	{	
ld.global.cg.u64 %rd63575, [%rd63573];
	}
	// end inline asm
	// begin inline asm
	{	
ld.global.cg.u64 %rd63577, [%rd63575];
	}
	// end inline asm
	// begin inline asm
	{	
ld.global.cg.u64 %rd63579, [%rd63577];
	}
	// end inline asm
	// begin inline asm
	{	
ld.global.cg.u64 %rd63581, [%rd63579];
	}
	// end inline asm
	// begin inline asm
	{	
ld.global.cg.u64 %rd63583, [%rd63581];
	}
	// end inline asm
	// begin inline asm
	{	
ld.global.cg.u64 %rd63585, [%rd63583];
	}
	// end inline asm
	// begin inline asm
	{	
ld.global.cg.u64 %rd63587, [%rd63585];
	}
	// end inline asm
	// begin inline asm
	{	
ld.global.cg.u64 %rd63589, [%rd63587];
	}
	// end inline asm
	// begin inline asm
	{	
ld.global.cg.u64 %rd63591, [%rd63589];
	}
	// end inline asm
	// begin inline asm
	{	
ld.global.cg.u64 %rd63593, [%rd63591];
	}
	// end inline asm
	// begin inline asm
	{	
ld.global.cg.u64 %rd63595, [%rd63593];
	}
	// end inline asm
	// begin inline asm
	{	
ld.global.cg.u64 %rd63597, [%rd63595];
	}
	// end inline asm
	// begin inline asm
	{	
ld.global.cg.u64 %rd63599, [%rd63597];
	}
	// end inline asm
	// begin inline asm
	{	
ld.global.cg.u64 %rd63601, [%rd63599];
	}
	// end inline asm
	// begin inline asm
	{	
ld.global.cg.u64 %rd63603, [%rd63601];
	}
	// end inline asm
	// begin inline asm
	{	
ld.global.cg.u64 %rd63605, [%rd63603];
	}
	// end inline asm
	// begin inline asm
	{	
ld.global.cg.u64 %rd63607, [%rd63605];
	}
	// end inline asm
	// begin inline asm
	{	
ld.global.cg.u64 %rd63609, [%rd63607];
	}
	// end inline asm
	// begin inline asm
	{	
ld.global.cg.u64 %rd63611, [%rd63609];
	}
	// end inline asm
	// begin inline asm
	{	
ld.global.cg.u64 %rd63613, [%rd63611];
	}
	// end inline asm
	// begin inline asm
	{	
ld.global.cg.u64 %rd63615, [%rd63613];
	}
	// end inline asm
	// begin inline asm
	{	
ld.global.cg.u64 %rd63617, [%rd63615];
	}
	// end inline asm
	// begin inline asm
	{	
ld.global.cg.u64 %rd63619, [%rd63617];
	}
	// end inline asm
	// begin inline asm
	{	
ld.global.cg.u64 %rd63621, [%rd63619];
	}
	// end inline asm
	// begin inline asm
	{	
ld.global.cg.u64 %rd63623, [%rd63621];
	}
	// end inline asm
	// begin inline asm
	{	
ld.global.cg.u64 %rd63625, [%rd63623];
	}
	// end inline asm
	// begin inline asm
	{	
ld.global.cg.u64 %rd63627, [%rd63625];
	}
	// end inline asm
	// begin inline asm
	{	
ld.global.cg.u64 %rd63629, [%rd63627];
	}
	// end inline asm
	// begin inline asm
	{	
ld.global.cg.u64 %rd63631, [%rd63629];
	}
	// end inline asm
	// begin inline asm
	{	
ld.global.cg.u64 %rd63633, [%rd63631];
	}
	// end inline asm
	// begin inline asm
	{	
ld.global.cg.u64 %rd63635, [%rd63633];
	}
	// end inline asm
	// begin inline asm
	{	
ld.global.cg.u64 %rd63637, [%rd63635];
	}
	// end inline asm
	// begin inline asm
	{	
ld.global.cg.u64 %rd63639, [%rd63637];
	}
	// end inline asm
	// begin inline asm
	{	
ld.global.cg.u64 %rd63641, [%rd63639];
	}
	// end inline asm
	// begin inline asm
	{	
ld.global.cg.u64 %rd63643, [%rd63641];
	}
	// end inline asm
	// begin inline asm
	{	
ld.global.cg.u64 %rd63645, [%rd63643];
	}
	// end inline asm
	// begin inline asm
	{	
ld.global.cg.u64 %rd63647, [%rd63645];
	}
	// end inline asm
	// begin inline asm
	{	
ld.global.cg.u64 %rd63649, [%rd63647];
	}
	// end inline asm
	// begin inline asm
	{	
ld.global.cg.u64 %rd63651, [%rd63649];
	}
	// end inline asm
	// begin inline asm
	{	
ld.global.cg.u64 %rd63653, [%rd63651];
	}
	// end inline asm
	// begin inline asm
	{	
ld.global.cg.u64 %rd63655, [%rd63653];
	}
	// end inline asm
	// begin inline asm
	{	
ld.global.cg.u64 %rd63657, [%rd63655];
	}
	// end inline asm
	// begin inline asm
	{	
ld.global.cg.u64 %rd63659, [%rd63657];
	}
	// end inline asm
	// begin inline asm
	{	
ld.global.cg.u64 %rd63661, [%rd63659];
	}
	// end inline asm
	// begin inline asm
	{	
ld.global.cg.u64 %rd63663, [%rd63661];
	}
	// end inline asm
	// begin inline asm
	{	
ld.global.cg.u64 %rd63665, [%rd63663];
	}
	// end inline asm
	// begin inline asm
	{	
ld.global.cg.u64 %rd63667, [%rd63665];
	}
	// end inline asm
	// begin inline asm
	{	
ld.global.cg.u64 %rd63669, [%rd63667];
	}
	// end inline asm
	// begin inline asm
	{	
ld.global.cg.u64 %rd63671, [%rd63669];
	}
	// end inline asm
	// begin inline asm
	{	
ld.global.cg.u64 %rd63673, [%rd63671];
	}
	// end inline asm
	// begin inline asm
	{	
ld.global.cg.u64 %rd63675, [%rd63673];
	}
	// end inline asm
	// begin inline asm
	{	
ld.global.cg.u64 %rd63677, [%rd63675];
	}
	// end inline asm
	// begin inline asm
	{	
ld.global.cg.u64 %rd63679, [%rd63677];
	}
	// end inline asm
	// begin inline asm
	{	
ld.global.cg.u64 %rd63681, [%rd63679];
	}
	// end inline asm
	// begin inline asm
	{	
ld.global.cg.u64 %rd63683, [%rd63681];
	}
	// end inline asm
	// begin inline asm
	{	
ld.global.cg.u64 %rd63685, [%rd63683];
	}
	// end inline asm
	// begin inline asm
	{	
ld.global.cg.u64 %rd63687, [%rd63685];
	}
	// end inline asm
	// begin inline asm
	{	
ld.global.cg.u64 %rd63689, [%rd63687];
	}
	// end inline asm
	// begin inline asm
	{	
ld.global.cg.u64 %rd63691, [%rd63689];
	}
	// end inline asm
	// begin inline asm
	{	
ld.global.cg.u64 %rd63693, [%rd63691];
	}
	// end inline asm
	// begin inline asm
	{	
ld.global.cg.u64 %rd63695, [%rd63693];
	}
	// end inline asm
	// begin inline asm
	{	
ld.global.cg.u64 %rd63697, [%rd63695];
	}
	// end inline asm
	// begin inline asm
	{	
ld.global.cg.u64 %rd63699, [%rd63697];
	}
	// end inline asm
	// begin inline asm
	{	
ld.global.cg.u64 %rd63701, [%rd63699];
	}
	// end inline asm
	// begin inline asm
	{	
ld.global.cg.u64 %rd63703, [%rd63701];
	}
	// end inline asm
	// begin inline asm
	{	
ld.global.cg.u64 %rd63705, [%rd63703];
	}
	// end inline asm
	// begin inline asm
	{	
ld.global.cg.u64 %rd63707, [%rd63705];
	}
	// end inline asm
	// begin inline asm
	{	
ld.global.cg.u64 %rd63709, [%rd63707];
	}
	// end inline asm
	// begin inline asm
	{	
ld.global.cg.u64 %rd63711, [%rd63709];
	}
	// end inline asm
	// begin inline asm
	{	
ld.global.cg.u64 %rd63713, [%rd63711];
	}
	// end inline asm
	// begin inline asm
	{	
ld.global.cg.u64 %rd63715, [%rd63713];
	}
	// end inline asm
	// begin inline asm
	{	
ld.global.cg.u64 %rd63717, [%rd63715];
	}
	// end inline asm
	// begin inline asm
	{	
ld.global.cg.u64 %rd63719, [%rd63717];
	}
	// end inline asm
	// begin inline asm
	{	
ld.global.cg.u64 %rd63721, [%rd63719];
	}
	// end inline asm
	// begin inline asm
	{	
ld.global.cg.u64 %rd63723, [%rd63721];
	}
	// end inline asm
	// begin inline asm
	{	
ld.global.cg.u64 %rd63725, [%rd63723];
	}
	// end inline asm
	// begin inline asm
	{	
ld.global.cg.u64 %rd63727, [%rd63725];
	}
	// end inline asm
	// begin inline asm
	{	
ld.global.cg.u64 %rd63729, [%rd63727];
	}
	// end inline asm
	// begin inline asm
	{	
ld.global.cg.u64 %rd63731, [%rd63729];
	}
	// end inline asm
	// begin inline asm
	{	
ld.global.cg.u64 %rd63733, [%rd63731];
	}
	// end inline asm
	// begin inline asm
	{	
ld.global.cg.u64 %rd63735, [%rd63733];
	}
	// end inline asm
	// begin inline asm
	{	
ld.global.cg.u64 %rd63737, [%rd63735];
	}
	// end inline asm
	// begin inline asm
	{	
ld.global.cg.u64 %rd63739, [%rd63737];
	}
	// end inline asm
	// begin inline asm
	{	
ld.global.cg.u64 %rd63741, [%rd63739];
	}
	// end inline asm
	// begin inline asm
	{	
ld.global.cg.u64 %rd63743, [%rd63741];
	}
	// end inline asm
	// begin inline asm
	{	
ld.global.cg.u64 %rd63745, [%rd63743];
	}
	// end inline asm
	// begin inline asm
	{	
ld.global.cg.u64 %rd63747, [%rd63745];
	}
	// end inline asm
	// begin inline asm
	{	
ld.global.cg.u64 %rd63749, [%rd63747];
	}
	// end inline asm
	// begin inline asm
	{	
ld.global.cg.u64 %rd63751, [%rd63749];
	}
	// end inline asm
	// begin inline asm
	{	
ld.global.cg.u64 %rd63753, [%rd63751];
	}
	// end inline asm
	// begin inline asm
	{	
ld.global.cg.u64 %rd63755, [%rd63753];
	}
	// end inline asm
	// begin inline asm
	{	
ld.global.cg.u64 %rd63757, [%rd63755];
	}
	// end inline asm
	// begin inline asm
	{	
ld.global.cg.u64 %rd63759, [%rd63757];
	}
	// end inline asm
	// begin inline asm
	{	
ld.global.cg.u64 %rd63761, [%rd63759];
	}
	// end inline asm
	// begin inline asm
	{	
ld.global.cg.u64 %rd63763, [%rd63761];
	}
	// end inline asm
	// begin inline asm
	{	
ld.global.cg.u64 %rd63765, [%rd63763];
	}
	// end inline asm
	// begin inline asm
	{	
ld.global.cg.u64 %rd63767, [%rd63765];
	}
	// end inline asm
	// begin inline asm
	{	
ld.global.cg.u64 %rd63769, [%rd63767];
	}
	// end inline asm
	// begin inline asm
	{	
ld.global.cg.u64 %rd63771, [%rd63769];
	}
	// end inline asm
	// begin inline asm
	{	
ld.global.cg.u64 %rd63773, [%rd63771];
	}
	// end inline asm
	// begin inline asm
	{	
ld.global.cg.u64 %rd63775, [%rd63773];
	}
	// end inline asm
	// begin inline asm
	{	
ld.global.cg.u64 %rd63777, [%rd63775];
	}
	// end inline asm
	// begin inline asm
	{	
ld.global.cg.u64 %rd63779, [%rd63777];
	}
	// end inline asm
	// begin inline asm
	{	
ld.global.cg.u64 %rd63781, [%rd63779];
	}
	// end inline asm
	// begin inline asm
	{	
ld.global.cg.u64 %rd63783, [%rd63781];
	}
	// end inline asm
	// begin inline asm
	{	
ld.global.cg.u64 %rd63785, [%rd63783];
	}
	// end inline asm
	// begin inline asm
	{	
ld.global.cg.u64 %rd63787, [%rd63785];
	}
	// end inline asm
	// begin inline asm
	{	
ld.global.cg.u64 %rd63789, [%rd63787];
	}
	// end inline asm
	// begin inline asm
	{	
ld.global.cg.u64 %rd63791, [%rd63789];
	}
	// end inline asm
	// begin inline asm
	{	
ld.global.cg.u64 %rd63793, [%rd63791];
	}
	// end inline asm
	// begin inline asm
	{	
ld.global.cg.u64 %rd63795, [%rd63793];
	}
	// end inline asm
	// begin inline asm
	{	
ld.global.cg.u64 %rd63797, [%rd63795];
	}
	// end inline asm
	// begin inline asm
	{	
ld.global.cg.u64 %rd63799, [%rd63797];
	}
	// end inline asm
	// begin inline asm
	{	
ld.global.cg.u64 %rd63801, [%rd63799];
	}
	// end inline asm
	// begin inline asm
	{	
ld.global.cg.u64 %rd63803, [%rd63801];
	}
	// end inline asm
	// begin inline asm
	{	
ld.global.cg.u64 %rd63805, [%rd63803];
	}
	// end inline asm
	// begin inline asm
	{	
ld.global.cg.u64 %rd63807, [%rd63805];
	}
	// end inline asm
	// begin inline asm
	{	
ld.global.cg.u64 %rd63809, [%rd63807];
	}
	// end inline asm
	// begin inline asm
	{	
ld.global.cg.u64 %rd63811, [%rd63809];
	}
	// end inline asm
	// begin inline asm
	{	
ld.global.cg.u64 %rd63813, [%rd63811];
	}
	// end inline asm
	// begin inline asm
	{	
ld.global.cg.u64 %rd63815, [%rd63813];
	}
	// end inline asm
	// begin inline asm
	{	
ld.global.cg.u64 %rd63817, [%rd63815];
	}
	// end inline asm
	// begin inline asm
	{	
ld.global.cg.u64 %rd63819, [%rd63817];
	}
	// end inline asm
	// begin inline asm
	{	
ld.global.cg.u64 %rd63821, [%rd63819];
	}
	// end inline asm
	// begin inline asm
	{	
ld.global.cg.u64 %rd63823, [%rd63821];
	}
	// end inline asm
	// begin inline asm
	{	
ld.global.cg.u64 %rd63825, [%rd63823];
	}
	// end inline asm
	// begin inline asm
	{	
ld.global.cg.u64 %rd63827, [%rd63825];
	}
	// end inline asm
	// begin inline asm
	{	
ld.global.cg.u64 %rd63829, [%rd63827];
	}
	// end inline asm
	// begin inline asm
	{	
ld.global.cg.u64 %rd63831, [%rd63829];
	}
	// end inline asm
	// begin inline asm
	{	
ld.global.cg.u64 %rd63833, [%rd63831];
	}
	// end inline asm
	// begin inline asm
	{	
ld.global.cg.u64 %rd63835, [%rd63833];
	}
	// end inline asm
	// begin inline asm
	{	
ld.global.cg.u64 %rd63837, [%rd63835];
	}
	// end inline asm
	// begin inline asm
	{	
ld.global.cg.u64 %rd63839, [%rd63837];
	}
	// end inline asm
	// begin inline asm
	{	
ld.global.cg.u64 %rd63841, [%rd63839];
	}
	// end inline asm
	// begin inline asm
	{	
ld.global.cg.u64 %rd63843, [%rd63841];
	}
	// end inline asm
	// begin inline asm
	{	
ld.global.cg.u64 %rd63845, [%rd63843];
	}
	// end inline asm
	// begin inline asm
	{	
ld.global.cg.u64 %rd63847, [%rd63845];
	}
	// end inline asm
	// begin inline asm
	{	
ld.global.cg.u64 %rd63849, [%rd63847];
	}
	// end inline asm
	// begin inline asm
	{	
ld.global.cg.u64 %rd63851, [%rd63849];
	}
	// end inline asm
	// begin inline asm
	{	
ld.global.cg.u64 %rd63853, [%rd63851];
	}
	// end inline asm
	// begin inline asm
	{	
ld.global.cg.u64 %rd63855, [%rd63853];
	}
	// end inline asm
	// begin inline asm
	{	
ld.global.cg.u64 %rd63857, [%rd63855];
	}
	// end inline asm
	// begin inline asm
	{	
ld.global.cg.u64 %rd63859, [%rd63857];
	}
	// end inline asm
	// begin inline asm
	{	
ld.global.cg.u64 %rd63861, [%rd63859];
	}
	// end inline asm
	// begin inline asm
	{	
ld.global.cg.u64 %rd63863, [%rd63861];
	}
	// end inline asm
	// begin inline asm
	{	
ld.global.cg.u64 %rd63865, [%rd63863];
	}
	// end inline asm
	// begin inline asm
	{	
ld.global.cg.u64 %rd63867, [%rd63865];
	}
	// end inline asm
	// begin inline asm
	{	
ld.global.cg.u64 %rd63869, [%rd63867];
	}
	// end inline asm
	// begin inline asm
	{	
ld.global.cg.u64 %rd63871, [%rd63869];
	}
	// end inline asm
	// begin inline asm
	{	
ld.global.cg.u64 %rd63873, [%rd63871];
	}
	// end inline asm
	// begin inline asm
	{	
ld.global.cg.u64 %rd63875, [%rd63873];
	}
	// end inline asm
	// begin inline asm
	{	
ld.global.cg.u64 %rd63877, [%rd63875];
	}
	// end inline asm
	// begin inline asm
	{	
ld.global.cg.u64 %rd63879, [%rd63877];
	}
	// end inline asm
	// begin inline asm
	{	
ld.global.cg.u64 %rd63881, [%rd63879];
	}
	// end inline asm
	// begin inline asm
	{	
ld.global.cg.u64 %rd63883, [%rd63881];
	}
	// end inline asm
	// begin inline asm
	{	
ld.global.cg.u64 %rd63885, [%rd63883];
	}
	// end inline asm
	// begin inline asm
	{	
ld.global.cg.u64 %rd63887, [%rd63885];
	}
	// end inline asm
	// begin inline asm
	{	
ld.global.cg.u64 %rd63889, [%rd63887];
	}
	// end inline asm
	// begin inline asm
	{	
ld.global.cg.u64 %rd63891, [%rd63889];
	}
	// end inline asm
	// begin inline asm
	{	
ld.global.cg.u64 %rd63893, [%rd63891];
	}
	// end inline asm
	// begin inline asm
	{	
ld.global.cg.u64 %rd63895, [%rd63893];
	}
	// end inline asm
	// begin inline asm
	{	
ld.global.cg.u64 %rd63897, [%rd63895];
	}
	// end inline asm
	// begin inline asm
	{	
ld.global.cg.u64 %rd63899, [%rd63897];
	}
	// end inline asm
	// begin inline asm
	{	
ld.global.cg.u64 %rd63901, [%rd63899];
	}
	// end inline asm
	// begin inline asm
	{	
ld.global.cg.u64 %rd63903, [%rd63901];
	}
	// end inline asm
	// begin inline asm
	{	
ld.global.cg.u64 %rd63905, [%rd63903];
	}
	// end inline asm
	// begin inline asm
	{	
ld.global.cg.u64 %rd63907, [%rd63905];
	}
	// end inline asm
	// begin inline asm
	{	
ld.global.cg.u64 %rd63909, [%rd63907];
	}
	// end inline asm
	// begin inline asm
	{	
ld.global.cg.u64 %rd63911, [%rd63909];
	}
	// end inline asm
	// begin inline asm
	{	
ld.global.cg.u64 %rd63913, [%rd63911];
	}
	// end inline asm
	// begin inline asm
	{	
ld.global.cg.u64 %rd63915, [%rd63913];
	}
	// end inline asm
	// begin inline asm
	{	
ld.global.cg.u64 %rd63917, [%rd63915];
	}
	// end inline asm
	// begin inline asm
	{	
ld.global.cg.u64 %rd63919, [%rd63917];
	}
	// end inline asm
	// begin inline asm
	{	
ld.global.cg.u64 %rd63921, [%rd63919];
	}
	// end inline asm
	// begin inline asm
	{	
ld.global.cg.u64 %rd63923, [%rd63921];
	}
	// end inline asm
	// begin inline asm
	{	
ld.global.cg.u64 %rd63925, [%rd63923];
	}
	// end inline asm
	// begin inline asm
	{	
ld.global.cg.u64 %rd63927, [%rd63925];
	}
	// end inline asm
	// begin inline asm
	{	
ld.global.cg.u64 %rd63929, [%rd63927];
	}
	// end inline asm
	// begin inline asm
	{	
ld.global.cg.u64 %rd63931, [%rd63929];
	}
	// end inline asm
	// begin inline asm
	{	
ld.global.cg.u64 %rd63933, [%rd63931];
	}
	// end inline asm
	// begin inline asm
	{	
ld.global.cg.u64 %rd63935, [%rd63933];
	}
	// end inline asm
	// begin inline asm
	{	
ld.global.cg.u64 %rd63937, [%rd63935];
	}
	// end inline asm
	// begin inline asm
	{	
ld.global.cg.u64 %rd63939, [%rd63937];
	}
	// end inline asm
	// begin inline asm
	{	
ld.global.cg.u64 %rd63941, [%rd63939];
	}
	// end inline asm
	// begin inline asm
	{	
ld.global.cg.u64 %rd63943, [%rd63941];
	}
	// end inline asm
	// begin inline asm
	{	
ld.global.cg.u64 %rd63945, [%rd63943];
	}
	// end inline asm
	// begin inline asm
	{	
ld.global.cg.u64 %rd63947, [%rd63945];
	}
	// end inline asm
	// begin inline asm
	{	
ld.global.cg.u64 %rd63949, [%rd63947];
	}
	// end inline asm
	// begin inline asm
	{	
ld.global.cg.u64 %rd63951, [%rd63949];
	}
	// end inline asm
	// begin inline asm
	{	
ld.global.cg.u64 %rd63953, [%rd63951];
	}
	// end inline asm
	// begin inline asm
	{	
ld.global.cg.u64 %rd63955, [%rd63953];
	}
	// end inline asm
	// begin inline asm
	{	
ld.global.cg.u64 %rd63957, [%rd63955];
	}
	// end inline asm
	// begin inline asm
	{	
ld.global.cg.u64 %rd63959, [%rd63957];
	}
	// end inline asm
	// begin inline asm
	{	
ld.global.cg.u64 %rd63961, [%rd63959];
	}
	// end inline asm
	// begin inline asm
	{	
ld.global.cg.u64 %rd63963, [%rd63961];
	}
	// end inline asm
	// begin inline asm
	{	
ld.global.cg.u64 %rd63965, [%rd63963];
	}
	// end inline asm
	// begin inline asm
	{	
ld.global.cg.u64 %rd63967, [%rd63965];
	}
	// end inline asm
	// begin inline asm
	{	
ld.global.cg.u64 %rd63969, [%rd63967];
	}
	// end inline asm
	// begin inline asm
	{	
ld.global.cg.u64 %rd63971, [%rd63969];
	}
	// end inline asm
	// begin inline asm
	{	
ld.global.cg.u64 %rd63973, [%rd63971];
	}
	// end inline asm
	// begin inline asm
	{	
ld.global.cg.u64 %rd63975, [%rd63973];
	}
	// end inline asm
	// begin inline asm
	{	
ld.global.cg.u64 %rd63977, [%rd63975];
	}
	// end inline asm
	// begin inline asm
	{	
ld.global.cg.u64 %rd63979, [%rd63977];
	}
	// end inline asm
	// begin inline asm
	{	
ld.global.cg.u64 %rd63981, [%rd63979];
	}
	// end inline asm
	// begin inline asm
	{	
ld.global.cg.u64 %rd63983, [%rd63981];
	}
	// end inline asm
	// begin inline asm
	{	
ld.global.cg.u64 %rd63985, [%rd63983];
	}
	// end inline asm
	// begin inline asm
	{	
ld.global.cg.u64 %rd63987, [%rd63985];
	}
	// end inline asm
	// begin inline asm
	{	
ld.global.cg.u64 %rd63989, [%rd63987];
	}
	// end inline asm
	// begin inline asm
	{	
ld.global.cg.u64 %rd63991, [%rd63989];
	}
	// end inline asm
	// begin inline asm
	{	
ld.global.cg.u64 %rd63993, [%rd63991];
	}
	// end inline asm
	// begin inline asm
	{	
ld.global.cg.u64 %rd63995, [%rd63993];
	}
	// end inline asm
	// begin inline asm
	{	
ld.global.cg.u64 %rd63997, [%rd63995];
	}
	// end inline asm
	// begin inline asm
	{	
ld.global.cg.u64 %rd63999, [%rd63997];
	}
	// end inline asm
	// begin inline asm
	{	
ld.global.cg.u64 %rd64001, [%rd63999];
	}
	// end inline asm
	// begin inline asm
	{	
ld.global.cg.u64 %rd64003, [%rd64001];
	}
	// end inline asm
	// begin inline asm
	{	
ld.global.cg.u64 %rd64005, [%rd64003];
	}
	// end inline asm
	// begin inline asm
	{	
ld.global.cg.u64 %rd64007, [%rd64005];
	}
	// end inline asm
	// begin inline asm
	{	
ld.global.cg.u64 %rd64009, [%rd64007];
	}
	// end inline asm
	// begin inline asm
	{	
ld.global.cg.u64 %rd64011, [%rd64009];
	}
	// end inline asm
	// begin inline asm
	{	
ld.global.cg.u64 %rd64013, [%rd64011];
	}
	// end inline asm
	// begin inline asm
	{	
ld.global.cg.u64 %rd64015, [%rd64013];
	}
	// end inline asm
	// begin inline asm
	{	
ld.global.cg.u64 %rd64017, [%rd64015];
	}
	// end inline asm
	// begin inline asm
	{	
ld.global.cg.u64 %rd64019, [%rd64017];
	}
	// end inline asm
	// begin inline asm
	{	
ld.global.cg.u64 %rd64021, [%rd64019];
	}
	// end inline asm
	// begin inline asm
	{	
ld.global.cg.u64 %rd64023, [%rd64021];
	}
	// end inline asm
	// begin inline asm
	{	
ld.global.cg.u64 %rd64025, [%rd64023];
	}
	// end inline asm
	// begin inline asm
	{	
ld.global.cg.u64 %rd64027, [%rd64025];
	}
	// end inline asm
	// begin inline asm
	{	
ld.global.cg.u64 %rd64029, [%rd64027];
	}
	// end inline asm
	// begin inline asm
	{	
ld.global.cg.u64 %rd64031, [%rd64029];
	}
	// end inline asm
	// begin inline asm
	{	
ld.global.cg.u64 %rd64033, [%rd64031];
	}
	// end inline asm
	// begin inline asm
	{	
ld.global.cg.u64 %rd64035, [%rd64033];
	}
	// end inline asm
	// begin inline asm
	{	
ld.global.cg.u64 %rd64037, [%rd64035];
	}
	// end inline asm
	// begin inline asm
	{	
ld.global.cg.u64 %rd64039, [%rd64037];
	}
	// end inline asm
	// begin inline asm
	{	
ld.global.cg.u64 %rd64041, [%rd64039];
	}
	// end inline asm
	// begin inline asm
	{	
ld.global.cg.u64 %rd64043, [%rd64041];
	}
	// end inline asm
	// begin inline asm
	{	
ld.global.cg.u64 %rd64045, [%rd64043];
	}
	// end inline asm
	// begin inline asm
	{	
ld.global.cg.u64 %rd64047, [%rd64045];
	}
	// end inline asm
	// begin inline asm
	{	
ld.global.cg.u64 %rd64049, [%rd64047];
	}
	// end inline asm
	// begin inline asm
	{	
ld.global.cg.u64 %rd64051, [%rd64049];
	}
	// end inline asm
	// begin inline asm
	{	
ld.global.cg.u64 %rd64053, [%rd64051];
	}
	// end inline asm
	// begin inline asm
	{	
ld.global.cg.u64 %rd64055, [%rd64053];
	}
	// end inline asm
	// begin inline asm
	{	
ld.global.cg.u64 %rd64057, [%rd64055];
	}
	// end inline asm
	// begin inline asm
	{	
ld.global.cg.u64 %rd64059, [%rd64057];
	}
	// end inline asm
	// begin inline asm
	{	
ld.global.cg.u64 %rd64061, [%rd64059];
	}
	// end inline asm
	// begin inline asm
	{	
ld.global.cg.u64 %rd64063, [%rd64061];
	}
	// end inline asm
	// begin inline asm
	{	
ld.global.cg.u64 %rd64065, [%rd64063];
	}
	// end inline asm
	// begin inline asm
	{	
ld.global.cg.u64 %rd64067, [%rd64065];
	}
	// end inline asm
	// begin inline asm
	{	
ld.global.cg.u64 %rd64069, [%rd64067];
	}
	// end inline asm
	// begin inline asm
	{	
ld.global.cg.u64 %rd64071, [%rd64069];
	}
	// end inline asm
	// begin inline asm
	{	
ld.global.cg.u64 %rd64073, [%rd64071];
	}
	// end inline asm
	// begin inline asm
	{	
ld.global.cg.u64 %rd64075, [%rd64073];
	}
	// end inline asm
	// begin inline asm
	{	
ld.global.cg.u64 %rd64077, [%rd64075];
	}
	// end inline asm
	// begin inline asm
	{	
ld.global.cg.u64 %rd64079, [%rd64077];
	}
	// end inline asm
	// begin inline asm
	{	
ld.global.cg.u64 %rd64081, [%rd64079];
	}
	// end inline asm
	// begin inline asm
	{	
ld.global.cg.u64 %rd64083, [%rd64081];
	}
	// end inline asm
	// begin inline asm
	{	
ld.global.cg.u64 %rd64085, [%rd64083];
	}
	// end inline asm
	// begin inline asm
	{	
ld.global.cg.u64 %rd64087, [%rd64085];
	}
	// end inline asm
	// begin inline asm
	{	
ld.global.cg.u64 %rd64089, [%rd64087];
	}
	// end inline asm
	// begin inline asm
	{	
ld.global.cg.u64 %rd64091, [%rd64089];
	}
	// end inline asm
	// begin inline asm
	{	
ld.global.cg.u64 %rd64093, [%rd64091];
	}
	// end inline asm
	// begin inline asm
	{	
ld.global.cg.u64 %rd64095, [%rd64093];
	}
	// end inline asm
	// begin inline asm
	{	
ld.global.cg.u64 %rd64097, [%rd64095];
	}
	// end inline asm
	// begin inline asm
	{	
ld.global.cg.u64 %rd64099, [%rd64097];
	}
	// end inline asm
	// begin inline asm
	{	
ld.global.cg.u64 %rd64101, [%rd64099];
	}
	// end inline asm
	// begin inline asm
	{	
ld.global.cg.u64 %rd64103, [%rd64101];
	}
	// end inline asm
	// begin inline asm
	{	
ld.global.cg.u64 %rd64105, [%rd64103];
	}
	// end inline asm
	// begin inline asm
	{	
ld.global.cg.u64 %rd64107, [%rd64105];
	}
	// end inline asm
	// begin inline asm
	{	
ld.global.cg.u64 %rd64109, [%rd64107];
	}
	// end inline asm
	// begin inline asm
	{	
ld.global.cg.u64 %rd64111, [%rd64109];
	}
	// end inline asm
	// begin inline asm
	{	
ld.global.cg.u64 %rd64113, [%rd64111];
	}
	// end inline asm
	// begin inline asm
	{	
ld.global.cg.u64 %rd64115, [%rd64113];
	}
	// end inline asm
	// begin inline asm
	{	
ld.global.cg.u64 %rd64117, [%rd64115];
	}
	// end inline asm
	// begin inline asm
	{	
ld.global.cg.u64 %rd64119, [%rd64117];
	}
	// end inline asm
	// begin inline asm
	{	
ld.global.cg.u64 %rd64121, [%rd64119];
	}
	// end inline asm
	// begin inline asm
	{	
ld.global.cg.u64 %rd64123, [%rd64121];
	}
	// end inline asm
	// begin inline asm
	{	
ld.global.cg.u64 %rd64125, [%rd64123];
	}
	// end inline asm
	// begin inline asm
	{	
ld.global.cg.u64 %rd64127, [%rd64125];
	}
	// end inline asm
	// begin inline asm
	{	
ld.global.cg.u64 %rd64129, [%rd64127];
	}
	// end inline asm
	// begin inline asm
	{	
ld.global.cg.u64 %rd64131, [%rd64129];
	}
	// end inline asm
	// begin inline asm
	{	
ld.global.cg.u64 %rd64133, [%rd64131];
	}
	// end inline asm
	// begin inline asm
	{	
ld.global.cg.u64 %rd64135, [%rd64133];
	}
	// end inline asm
	// begin inline asm
	{	
ld.global.cg.u64 %rd64137, [%rd64135];
	}
	// end inline asm
	// begin inline asm
	{	
ld.global.cg.u64 %rd64139, [%rd64137];
	}
	// end inline asm
	// begin inline asm
	{	
ld.global.cg.u64 %rd64141, [%rd64139];
	}
	// end inline asm
	// begin inline asm
	{	
ld.global.cg.u64 %rd64143, [%rd64141];
	}
	// end inline asm
	// begin inline asm
	{	
ld.global.cg.u64 %rd64145, [%rd64143];
	}
	// end inline asm
	// begin inline asm
	{	
ld.global.cg.u64 %rd64147, [%rd64145];
	}
	// end inline asm
	// begin inline asm
	{	
ld.global.cg.u64 %rd64149, [%rd64147];
	}
	// end inline asm
	// begin inline asm
	{	
ld.global.cg.u64 %rd64151, [%rd64149];
	}
	// end inline asm
	// begin inline asm
	{	
ld.global.cg.u64 %rd64153, [%rd64151];
	}
	// end inline asm
	// begin inline asm
	{	
ld.global.cg.u64 %rd64155, [%rd64153];
	}
	// end inline asm
	// begin inline asm
	{	
ld.global.cg.u64 %rd64157, [%rd64155];
	}
	// end inline asm
	// begin inline asm
	{	
ld.global.cg.u64 %rd64159, [%rd64157];
	}
	// end inline asm
	// begin inline asm
	{	
ld.global.cg.u64 %rd64161, [%rd64159];
	}
	// end inline asm
	// begin inline asm
	{	
ld.global.cg.u64 %rd64163, [%rd64161];
	}
	// end inline asm
	// begin inline asm
	{	
ld.global.cg.u64 %rd64165, [%rd64163];
	}
	// end inline asm
	// begin inline asm
	{	
ld.global.cg.u64 %rd64167, [%rd64165];
	}
	// end inline asm
	// begin inline asm
	{	
ld.global.cg.u64 %rd64169, [%rd64167];
	}
	// end inline asm
	// begin inline asm
	{	
ld.global.cg.u64 %rd64171, [%rd64169];
	}
	// end inline asm
	// begin inline asm
	{	
ld.global.cg.u64 %rd64173, [%rd64171];
	}
	// end inline asm
	// begin inline asm
	{	
ld.global.cg.u64 %rd64175, [%rd64173];
	}
	// end inline asm
	// begin inline asm
	{	
ld.global.cg.u64 %rd64177, [%rd64175];
	}
	// end inline asm
	// begin inline asm
	{	
ld.global.cg.u64 %rd64179, [%rd64177];
	}
	// end inline asm
	// begin inline asm
	{	
ld.global.cg.u64 %rd64181, [%rd64179];
	}
	// end inline asm
	// begin inline asm
	{	
ld.global.cg.u64 %rd64183, [%rd64181];
	}
	// end inline asm
	// begin inline asm
	{	
ld.global.cg.u64 %rd64185, [%rd64183];
	}
	// end inline asm
	// begin inline asm
	{	
ld.global.cg.u64 %rd64187, [%rd64185];
	}
	// end inline asm
	// begin inline asm
	{	
ld.global.cg.u64 %rd64189, [%rd64187];
	}
	// end inline asm
	// begin inline asm
	{	
ld.global.cg.u64 %rd64191, [%rd64189];
	}
	// end inline asm
	// begin inline asm
	{	
ld.global.cg.u64 %rd64193, [%rd64191];
	}
	// end inline asm
	// begin inline asm
	{	
ld.global.cg.u64 %rd64195, [%rd64193];
	}
	// end inline asm
	// begin inline asm
	{	
ld.global.cg.u64 %rd64197, [%rd64195];
	}
	// end inline asm
	// begin inline asm
	{	
ld.global.cg.u64 %rd64199, [%rd64197];
	}
	// end inline asm
	// begin inline asm
	{	
ld.global.cg.u64 %rd64201, [%rd64199];
	}
	// end inline asm
	// begin inline asm
	{	
ld.global.cg.u64 %rd64203, [%rd64201];
	}
	// end inline asm
	// begin inline asm
	{	
ld.global.cg.u64 %rd64205, [%rd64203];
	}
	// end inline asm
	// begin inline asm
	{	
ld.global.cg.u64 %rd64207, [%rd64205];
	}
	// end inline asm
	// begin inline asm
	{	
ld.global.cg.u64 %rd64209, [%rd64207];
	}
	// end inline asm
	// begin inline asm
	{	
ld.global.cg.u64 %rd64211, [%rd64209];
	}
	// end inline asm
	// begin inline asm
	{	
ld.global.cg.u64 %rd64213, [%rd64211];
	}
	// end inline asm
	// begin inline asm
	{	
ld.global.cg.u64 %rd64215, [%rd64213];
	}
	// end inline asm
	// begin inline asm
	{	
ld.global.cg.u64 %rd64217, [%rd64215];
	}
	// end inline asm
	// begin inline asm
	{	
ld.global.cg.u64 %rd64219, [%rd64217];
	}
	// end inline asm
	// begin inline asm
	{	
ld.global.cg.u64 %rd64221, [%rd64219];
	}
	// end inline asm
	// begin inline asm
	{	
ld.global.cg.u64 %rd64223, [%rd64221];
	}
	// end inline asm
	// begin inline asm
	{	
ld.global.cg.u64 %rd64225, [%rd64223];
	}
	// end inline asm
	// begin inline asm
	{	
ld.global.cg.u64 %rd64227, [%rd64225];
	}
	// end inline asm
	// begin inline asm
	{	
ld.global.cg.u64 %rd64229, [%rd64227];
	}
	// end inline asm
	// begin inline asm
	{	
ld.global.cg.u64 %rd64231, [%rd64229];
	}
	// end inline asm
	// begin inline asm
	{	
ld.global.cg.u64 %rd64233, [%rd64231];
	}
	// end inline asm
	// begin inline asm
	{	
ld.global.cg.u64 %rd64235, [%rd64233];
	}
	// end inline asm
	// begin inline asm
	{	
ld.global.cg.u64 %rd64237, [%rd64235];
	}
	// end inline asm
	// begin inline asm
	{	
ld.global.cg.u64 %rd64239, [%rd64237];
	}
	// end inline asm
	// begin inline asm
	{	
ld.global.cg.u64 %rd64241, [%rd64239];
	}
	// end inline asm
	// begin inline asm
	{	
ld.global.cg.u64 %rd64243, [%rd64241];
	}
	// end inline asm
	// begin inline asm
	{	
ld.global.cg.u64 %rd64245, [%rd64243];
	}
	// end inline asm
	// begin inline asm
	{	
ld.global.cg.u64 %rd64247, [%rd64245];
	}
	// end inline asm
	// begin inline asm
	{	
ld.global.cg.u64 %rd64249, [%rd64247];
	}
	// end inline asm
	// begin inline asm
	{	
ld.global.cg.u64 %rd64251, [%rd64249];
	}
	// end inline asm
	// begin inline asm
	{	
ld.global.cg.u64 %rd64253, [%rd64251];
	}
	// end inline asm
	// begin inline asm
	{	
ld.global.cg.u64 %rd64255, [%rd64253];
	}
	// end inline asm
	// begin inline asm
	{	
ld.global.cg.u64 %rd64257, [%rd64255];
	}
	// end inline asm
	// begin inline asm
	{	
ld.global.cg.u64 %rd64259, [%rd64257];
	}
	// end inline asm
	// begin inline asm
	{	
ld.global.cg.u64 %rd64261, [%rd64259];
	}
	// end inline asm
	// begin inline asm
	{	
ld.global.cg.u64 %rd64263, [%rd64261];
	}
	// end inline asm
	// begin inline asm
	{	
ld.global.cg.u64 %rd64265, [%rd64263];
	}
	// end inline asm
	// begin inline asm
	{	
ld.global.cg.u64 %rd64267, [%rd64265];
	}
	// end inline asm
	// begin inline asm
	{	
ld.global.cg.u64 %rd64269, [%rd64267];
	}
	// end inline asm
	// begin inline asm
	{	
ld.global.cg.u64 %rd64271, [%rd64269];
	}
	// end inline asm
	// begin inline asm
	{	
ld.global.cg.u64 %rd64273, [%rd64271];
	}
	// end inline asm
	// begin inline asm
	{	
ld.global.cg.u64 %rd64275, [%rd64273];
	}
	// end inline asm
	// begin inline asm
	{	
ld.global.cg.u64 %rd64277, [%rd64275];
	}
	// end inline asm
	// begin inline asm
	{	
ld.global.cg.u64 %rd64279, [%rd64277];
	}
	// end inline asm
	// begin inline asm
	{	
ld.global.cg.u64 %rd64281, [%rd64279];
	}
	// end inline asm
	// begin inline asm
	{	
ld.global.cg.u64 %rd64283, [%rd64281];
	}
	// end inline asm
	// begin inline asm
	{	
ld.global.cg.u64 %rd64285, [%rd64283];
	}
	// end inline asm
	// begin inline asm
	{	
ld.global.cg.u64 %rd64287, [%rd64285];
	}
	// end inline asm
	// begin inline asm
	{	
ld.global.cg.u64 %rd64289, [%rd64287];
	}
	// end inline asm
	// begin inline asm
	{	
ld.global.cg.u64 %rd64291, [%rd64289];
	}
	// end inline asm
	// begin inline asm
	{	
ld.global.cg.u64 %rd64293, [%rd64291];
	}
	// end inline asm
	// begin inline asm
	{	
ld.global.cg.u64 %rd64295, [%rd64293];
	}
	// end inline asm
	// begin inline asm
	{	
ld.global.cg.u64 %rd64297, [%rd64295];
	}
	// end inline asm
	// begin inline asm
	{	
ld.global.cg.u64 %rd64299, [%rd64297];
	}
	// end inline asm
	// begin inline asm
	{	
ld.global.cg.u64 %rd64301, [%rd64299];
	}
	// end inline asm
	// begin inline asm
	{	
ld.global.cg.u64 %rd64303, [%rd64301];
	}
	// end inline asm
	// begin inline asm
	{	
ld.global.cg.u64 %rd64305, [%rd64303];
	}
	// end inline asm
	// begin inline asm
	{	
ld.global.cg.u64 %rd64307, [%rd64305];
	}
	// end inline asm
	// begin inline asm
	{	
ld.global.cg.u64 %rd64309, [%rd64307];
	}
	// end inline asm
	// begin inline asm
	{	
ld.global.cg.u64 %rd64311, [%rd64309];
	}
	// end inline asm
	// begin inline asm
	{	
ld.global.cg.u64 %rd64313, [%rd64311];
	}
	// end inline asm
	// begin inline asm
	{	
ld.global.cg.u64 %rd64315, [%rd64313];
	}
	// end inline asm
	// begin inline asm
	{	
ld.global.cg.u64 %rd64317, [%rd64315];
	}
	// end inline asm
	// begin inline asm
	{	
ld.global.cg.u64 %rd64319, [%rd64317];
	}
	// end inline asm
	// begin inline asm
	{	
ld.global.cg.u64 %rd64321, [%rd64319];
	}
	// end inline asm
	// begin inline asm
	{	
ld.global.cg.u64 %rd64323, [%rd64321];
	}
	// end inline asm
	// begin inline asm
	{	
ld.global.cg.u64 %rd64325, [%rd64323];
	}
	// end inline asm
	// begin inline asm
	{	
ld.global.cg.u64 %rd64327, [%rd64325];
	}
	// end inline asm
	// begin inline asm
	{	
ld.global.cg.u64 %rd64329, [%rd64327];
	}
	// end inline asm
	// begin inline asm
	{	
ld.global.cg.u64 %rd64331, [%rd64329];
	}
	// end inline asm
	// begin inline asm
	{	
ld.global.cg.u64 %rd64333, [%rd64331];
	}
	// end inline asm
	// begin inline asm
	{	
ld.global.cg.u64 %rd64335, [%rd64333];
	}
	// end inline asm
	// begin inline asm
	{	
ld.global.cg.u64 %rd64337, [%rd64335];
	}
	// end inline asm
	// begin inline asm
	{	
ld.global.cg.u64 %rd64339, [%rd64337];
	}
	// end inline asm
	// begin inline asm
	{	
ld.global.cg.u64 %rd64341, [%rd64339];
	}
	// end inline asm
	// begin inline asm
	{	
ld.global.cg.u64 %rd64343, [%rd64341];
	}
	// end inline asm
	// begin inline asm
	{	
ld.global.cg.u64 %rd64345, [%rd64343];
	}
	// end inline asm
	// begin inline asm
	{	
ld.global.cg.u64 %rd64347, [%rd64345];
	}
	// end inline asm
	// begin inline asm
	{	
ld.global.cg.u64 %rd64349, [%rd64347];
	}
	// end inline asm
	// begin inline asm
	{	
ld.global.cg.u64 %rd64351, [%rd64349];
	}
	// end inline asm
	// begin inline asm
	{	
ld.global.cg.u64 %rd64353, [%rd64351];
	}
	// end inline asm
	// begin inline asm
	{	
ld.global.cg.u64 %rd64355, [%rd64353];
	}
	// end inline asm
	// begin inline asm
	{	
ld.global.cg.u64 %rd64357, [%rd64355];
	}
	// end inline asm
	// begin inline asm
	{	
ld.global.cg.u64 %rd64359, [%rd64357];
	}
	// end inline asm
	// begin inline asm
	{	
ld.global.cg.u64 %rd64361, [%rd64359];
	}
	// end inline asm
	// begin inline asm
	{	
ld.global.cg.u64 %rd64363, [%rd64361];
	}
	// end inline asm
	// begin inline asm
	{	
ld.global.cg.u64 %rd64365, [%rd64363];
	}
	// end inline asm
	// begin inline asm
	{	
ld.global.cg.u64 %rd64367, [%rd64365];
	}
	// end inline asm
	// begin inline asm
	{	
ld.global.cg.u64 %rd64369, [%rd64367];
	}
	// end inline asm
	// begin inline asm
	{	
ld.global.cg.u64 %rd64371, [%rd64369];
	}
	// end inline asm
	// begin inline asm
	{	
ld.global.cg.u64 %rd64373, [%rd64371];
	}
	// end inline asm
	// begin inline asm
	{	
ld.global.cg.u64 %rd64375, [%rd64373];
	}
	// end inline asm
	// begin inline asm
	{	
ld.global.cg.u64 %rd64377, [%rd64375];
	}
	// end inline asm
	// begin inline asm
	{	
ld.global.cg.u64 %rd64379, [%rd64377];
	}
	// end inline asm
	// begin inline asm
	{	
ld.global.cg.u64 %rd64381, [%rd64379];
	}
	// end inline asm
	// begin inline asm
	{	
ld.global.cg.u64 %rd64383, [%rd64381];
	}
	// end inline asm
	// begin inline asm
	{	
ld.global.cg.u64 %rd64385, [%rd64383];
	}
	// end inline asm
	// begin inline asm
	{	
ld.global.cg.u64 %rd64387, [%rd64385];
	}
	// end inline asm
	// begin inline asm
	{	
ld.global.cg.u64 %rd64389, [%rd64387];
	}
	// end inline asm
	// begin inline asm
	{	
ld.global.cg.u64 %rd64391, [%rd64389];
	}
	// end inline asm
	// begin inline asm
	{	
ld.global.cg.u64 %rd64393, [%rd64391];
	}
	// end inline asm
	// begin inline asm
	{	
ld.global.cg.u64 %rd64395, [%rd64393];
	}
	// end inline asm
	// begin inline asm
	{	
ld.global.cg.u64 %rd64397, [%rd64395];
	}
	// end inline asm
	// begin inline asm
	{	
ld.global.cg.u64 %rd64399, [%rd64397];
	}
	// end inline asm
	// begin inline asm
	{	
ld.global.cg.u64 %rd64401, [%rd64399];
	}
	// end inline asm
	// begin inline asm
	{	
ld.global.cg.u64 %rd64403, [%rd64401];
	}
	// end inline asm
	// begin inline asm
	{	
ld.global.cg.u64 %rd64405, [%rd64403];
	}
	// end inline asm
	// begin inline asm
	{	
ld.global.cg.u64 %rd64407, [%rd64405];
	}
	// end inline asm
	// begin inline asm
	{	
ld.global.cg.u64 %rd64409, [%rd64407];
	}
	// end inline asm
	// begin inline asm
	{	
ld.global.cg.u64 %rd64411, [%rd64409];
	}
	// end inline asm
	// begin inline asm
	{	
ld.global.cg.u64 %rd64413, [%rd64411];
	}
	// end inline asm
	// begin inline asm
	{	
ld.global.cg.u64 %rd64415, [%rd64413];
	}
	// end inline asm
	// begin inline asm
	{	
ld.global.cg.u64 %rd64417, [%rd64415];
	}
	// end inline asm
	// begin inline asm
	{	
ld.global.cg.u64 %rd64419, [%rd64417];
	}
	// end inline asm
	// begin inline asm
	{	
ld.global.cg.u64 %rd64421, [%rd64419];
	}
	// end inline asm
	// begin inline asm
	{	
ld.global.cg.u64 %rd64423, [%rd64421];
	}
	// end inline asm
	// begin inline asm
	{	
ld.global.cg.u64 %rd64425, [%rd64423];
	}
	// end inline asm
	// begin inline asm
	{	
ld.global.cg.u64 %rd64427, [%rd64425];
	}
	// end inline asm
	// begin inline asm
	{	
ld.global.cg.u64 %rd64429, [%rd64427];
	}
	// end inline asm
	// begin inline asm
	{	
ld.global.cg.u64 %rd64431, [%rd64429];
	}
	// end inline asm
	// begin inline asm
	{	
ld.global.cg.u64 %rd64433, [%rd64431];
	}
	// end inline asm
	// begin inline asm
	{	
ld.global.cg.u64 %rd64435, [%rd64433];
	}
	// end inline asm
	// begin inline asm
	{	
ld.global.cg.u64 %rd64437, [%rd64435];
	}
	// end inline asm
	// begin inline asm
	{	
ld.global.cg.u64 %rd64439, [%rd64437];
	}
	// end inline asm
	// begin inline asm
	{	
ld.global.cg.u64 %rd64441, [%rd64439];
	}
	// end inline asm
	// begin inline asm
	{	
ld.global.cg.u64 %rd64443, [%rd64441];
	}
	// end inline asm
	// begin inline asm
	{	
ld.global.cg.u64 %rd64445, [%rd64443];
	}
	// end inline asm
	// begin inline asm
	{	
ld.global.cg.u64 %rd64447, [%rd64445];
	}
	// end inline asm
	// begin inline asm
	{	
ld.global.cg.u64 %rd64449, [%rd64447];
	}
	// end inline asm
	// begin inline asm
	{	
ld.global.cg.u64 %rd64451, [%rd64449];
	}
	// end inline asm
	// begin inline asm
	{	
ld.global.cg.u64 %rd64453, [%rd64451];
	}
	// end inline asm
	// begin inline asm
	{	
ld.global.cg.u64 %rd64455, [%rd64453];
	}
	// end inline asm
	// begin inline asm
	{	
ld.global.cg.u64 %rd64457, [%rd64455];
	}
	// end inline asm
	// begin inline asm
	{	
ld.global.cg.u64 %rd64459, [%rd64457];
	}
	// end inline asm
	// begin inline asm
	{	
ld.global.cg.u64 %rd64461, [%rd64459];
	}
	// end inline asm
	// begin inline asm
	{	
ld.global.cg.u64 %rd64463, [%rd64461];
	}
	// end inline asm
	// begin inline asm
	{	
ld.global.cg.u64 %rd64465, [%rd64463];
	}
	// end inline asm
	// begin inline asm
	{	
ld.global.cg.u64 %rd64467, [%rd64465];
	}
	// end inline asm
	// begin inline asm
	{	
ld.global.cg.u64 %rd64469, [%rd64467];
	}
	// end inline asm
	// begin inline asm
	{	
ld.global.cg.u64 %rd64471, [%rd64469];
	}
	// end inline asm
	// begin inline asm
	{	
ld.global.cg.u64 %rd64473, [%rd64471];
	}
	// end inline asm
	// begin inline asm
	{	
ld.global.cg.u64 %rd64475, [%rd64473];
	}
	// end inline asm
	// begin inline asm
	{	
ld.global.cg.u64 %rd64477, [%rd64475];
	}
	// end inline asm
	// begin inline asm
	{	
ld.global.cg.u64 %rd64479, [%rd64477];
	}
	// end inline asm
	// begin inline asm
	{	
ld.global.cg.u64 %rd64481, [%rd64479];
	}
	// end inline asm
	// begin inline asm
	{	
ld.global.cg.u64 %rd64483, [%rd64481];
	}
	// end inline asm
	// begin inline asm
	{	
ld.global.cg.u64 %rd64485, [%rd64483];
	}
	// end inline asm
	// begin inline asm
	{	
ld.global.cg.u64 %rd64487, [%rd64485];
	}
	// end inline asm
	// begin inline asm
	{	
ld.global.cg.u64 %rd64489, [%rd64487];
	}
	// end inline asm
	// begin inline asm
	{	
ld.global.cg.u64 %rd64491, [%rd64489];
	}
	// end inline asm
	// begin inline asm
	{	
ld.global.cg.u64 %rd64493, [%rd64491];
	}
	// end inline asm
	// begin inline asm
	{	
ld.global.cg.u64 %rd64495, [%rd64493];
	}
	// end inline asm
	// begin inline asm
	{	
ld.global.cg.u64 %rd64497, [%rd64495];
	}
	// end inline asm
	// begin inline asm
	{	
ld.global.cg.u64 %rd64499, [%rd64497];
	}
	// end inline asm
	// begin inline asm
	{	
ld.global.cg.u64 %rd64501, [%rd64499];
	}
	// end inline asm
	// begin inline asm
	{	
ld.global.cg.u64 %rd64503, [%rd64501];
	}
	// end inline asm
	// begin inline asm
	{	
ld.global.cg.u64 %rd64505, [%rd64503];
	}
	// end inline asm
	// begin inline asm
	{	
ld.global.cg.u64 %rd64507, [%rd64505];
	}
	// end inline asm
	// begin inline asm
	{	
ld.global.cg.u64 %rd64509, [%rd64507];
	}
	// end inline asm
	// begin inline asm
	{	
ld.global.cg.u64 %rd64511, [%rd64509];
	}
	// end inline asm
	// begin inline asm
	{	
ld.global.cg.u64 %rd64513, [%rd64511];
	}
	// end inline asm
	// begin inline asm
	{	
ld.global.cg.u64 %rd64515, [%rd64513];
	}
	// end inline asm
	// begin inline asm
	{	
ld.global.cg.u64 %rd64517, [%rd64515];
	}
	// end inline asm
	// begin inline asm
	{	
ld.global.cg.u64 %rd64519, [%rd64517];
	}
	// end inline asm
	// begin inline asm
	{	
ld.global.cg.u64 %rd64521, [%rd64519];
	}
	// end inline asm
	// begin inline asm
	{	
ld.global.cg.u64 %rd64523, [%rd64521];
	}
	// end inline asm
	// begin inline asm
	{	
ld.global.cg.u64 %rd64525, [%rd64523];
	}
	// end inline asm
	// begin inline asm
	{	
ld.global.cg.u64 %rd64527, [%rd64525];
	}
	// end inline asm
	// begin inline asm
	{	
ld.global.cg.u64 %rd64529, [%rd64527];
	}
	// end inline asm
	// begin inline asm
	{	
ld.global.cg.u64 %rd64531, [%rd64529];
	}
	// end inline asm
	// begin inline asm
	{	
ld.global.cg.u64 %rd64533, [%rd64531];
	}
	// end inline asm
	// begin inline asm
	{	
ld.global.cg.u64 %rd64535, [%rd64533];
	}
	// end inline asm
	// begin inline asm
	{	
ld.global.cg.u64 %rd64537, [%rd64535];
	}
	// end inline asm
	// begin inline asm
	{	
ld.global.cg.u64 %rd64539, [%rd64537];
	}
	// end inline asm
	// begin inline asm
	{	
ld.global.cg.u64 %rd64541, [%rd64539];
	}
	// end inline asm
	// begin inline asm
	{	
ld.global.cg.u64 %rd64543, [%rd64541];
	}
	// end inline asm
	// begin inline asm
	{	
ld.global.cg.u64 %rd64545, [%rd64543];
	}
	// end inline asm
	// begin inline asm
	{	
ld.global.cg.u64 %rd64547, [%rd64545];
	}
	// end inline asm
	// begin inline asm
	{	
ld.global.cg.u64 %rd64549, [%rd64547];
	}
	// end inline asm
	// begin inline asm
	{	
ld.global.cg.u64 %rd64551, [%rd64549];
	}
	// end inline asm
	// begin inline asm
	{	
ld.global.cg.u64 %rd64553, [%rd64551];
	}
	// end inline asm
	// begin inline asm
	{	
ld.global.cg.u64 %rd64555, [%rd64553];
	}
	// end inline asm
	// begin inline asm
	{	
ld.global.cg.u64 %rd64557, [%rd64555];
	}
	// end inline asm
	// begin inline asm
	{	
ld.global.cg.u64 %rd64559, [%rd64557];
	}
	// end inline asm
	// begin inline asm
	{	
ld.global.cg.u64 %rd64561, [%rd64559];
	}
	// end inline asm
	// begin inline asm
	{	
ld.global.cg.u64 %rd64563, [%rd64561];
	}
	// end inline asm
	// begin inline asm
	{	
ld.global.cg.u64 %rd64565, [%rd64563];
	}
	// end inline asm
	// begin inline asm
	{	
ld.global.cg.u64 %rd64567, [%rd64565];
	}
	// end inline asm
	// begin inline asm
	{	
ld.global.cg.u64 %rd64569, [%rd64567];
	}
	// end inline asm
	// begin inline asm
	{	
ld.global.cg.u64 %rd64571, [%rd64569];
	}
	// end inline asm
	// begin inline asm
	{	
ld.global.cg.u64 %rd64573, [%rd64571];
	}
	// end inline asm
	// begin inline asm
	{	
ld.global.cg.u64 %rd64575, [%rd64573];
	}
	// end inline asm
	// begin inline asm
	{	
ld.global.cg.u64 %rd64577, [%rd64575];
	}
	// end inline asm
	// begin inline asm
	{	
ld.global.cg.u64 %rd64579, [%rd64577];
	}
	// end inline asm
	// begin inline asm
	{	
ld.global.cg.u64 %rd64581, [%rd64579];
	}
	// end inline asm
	// begin inline asm
	{	
ld.global.cg.u64 %rd64583, [%rd64581];
	}
	// end inline asm
	// begin inline asm
	{	
ld.global.cg.u64 %rd64585, [%rd64583];
	}
	// end inline asm
	// begin inline asm
	{	
ld.global.cg.u64 %rd64587, [%rd64585];
	}
	// end inline asm
	// begin inline asm
	{	
ld.global.cg.u64 %rd64589, [%rd64587];
	}
	// end inline asm
	// begin inline asm
	{	
ld.global.cg.u64 %rd64591, [%rd64589];
	}
	// end inline asm
	// begin inline asm
	{	
ld.global.cg.u64 %rd64593, [%rd64591];
	}
	// end inline asm
	// begin inline asm
	{	
ld.global.cg.u64 %rd64595, [%rd64593];
	}
	// end inline asm
	// begin inline asm
	{	
ld.global.cg.u64 %rd64597, [%rd64595];
	}
	// end inline asm
	// begin inline asm
	{	
ld.global.cg.u64 %rd64599, [%rd64597];
	}
	// end inline asm
	// begin inline asm
	{	
ld.global.cg.u64 %rd64601, [%rd64599];
	}
	// end inline asm
	// begin inline asm
	{	
ld.global.cg.u64 %rd64603, [%rd64601];
	}
	// end inline asm
	// begin inline asm
	{	
ld.global.cg.u64 %rd64605, [%rd64603];
	}
	// end inline asm
	// begin inline asm
	{	
ld.global.cg.u64 %rd64607, [%rd64605];
	}
	// end inline asm
	// begin inline asm
	{	
ld.global.cg.u64 %rd64609, [%rd64607];
	}
	// end inline asm
	// begin inline asm
	{	
ld.global.cg.u64 %rd64611, [%rd64609];
	}
	// end inline asm
	// begin inline asm
	{	
ld.global.cg.u64 %rd64613, [%rd64611];
	}
	// end inline asm
	// begin inline asm
	{	
ld.global.cg.u64 %rd64615, [%rd64613];
	}
	// end inline asm
	// begin inline asm
	{	
ld.global.cg.u64 %rd64617, [%rd64615];
	}
	// end inline asm
	// begin inline asm
	{	
ld.global.cg.u64 %rd64619, [%rd64617];
	}
	// end inline asm
	// begin inline asm
	{	
ld.global.cg.u64 %rd64621, [%rd64619];
	}
	// end inline asm
	// begin inline asm
	{	
ld.global.cg.u64 %rd64623, [%rd64621];
	}
	// end inline asm
	// begin inline asm
	{	
ld.global.cg.u64 %rd64625, [%rd64623];
	}
	// end inline asm
	// begin inline asm
	{	
ld.global.cg.u64 %rd64627, [%rd64625];
	}
	// end inline asm
	// begin inline asm
	{	
ld.global.cg.u64 %rd64629, [%rd64627];
	}
	// end inline asm
	// begin inline asm
	{	
ld.global.cg.u64 %rd64631, [%rd64629];
	}
	// end inline asm
	// begin inline asm
	{	
ld.global.cg.u64 %rd64633, [%rd64631];
	}
	// end inline asm
	// begin inline asm
	{	
ld.global.cg.u64 %rd64635, [%rd64633];
	}
	// end inline asm
	// begin inline asm
	{	
ld.global.cg.u64 %rd64637, [%rd64635];
	}
	// end inline asm
	// begin inline asm
	{	
ld.global.cg.u64 %rd64639, [%rd64637];
	}
	// end inline asm
	// begin inline asm
	{	
ld.global.cg.u64 %rd64641, [%rd64639];
	}
	// end inline asm
	// begin inline asm
	{	
ld.global.cg.u64 %rd64643, [%rd64641];
	}
	// end inline asm
	// begin inline asm
	{	
ld.global.cg.u64 %rd64645, [%rd64643];
	}
	// end inline asm
	// begin inline asm
	{	
ld.global.cg.u64 %rd64647, [%rd64645];
	}
	// end inline asm
	// begin inline asm
	{	
ld.global.cg.u64 %rd64649, [%rd64647];
	}
	// end inline asm
	// begin inline asm
	{	
ld.global.cg.u64 %rd64651, [%rd64649];
	}
	// end inline asm
	// begin inline asm
	{	
ld.global.cg.u64 %rd64653, [%rd64651];
	}
	// end inline asm
	// begin inline asm
	{	
ld.global.cg.u64 %rd64655, [%rd64653];
	}
	// end inline asm
	// begin inline asm
	{	
ld.global.cg.u64 %rd64657, [%rd64655];
	}
	// end inline asm
	// begin inline asm
	{	
ld.global.cg.u64 %rd64659, [%rd64657];
	}
	// end inline asm
	// begin inline asm
	{	
ld.global.cg.u64 %rd64661, [%rd64659];
	}
	// end inline asm
	// begin inline asm
	{	
ld.global.cg.u64 %rd64663, [%rd64661];
	}
	// end inline asm
	// begin inline asm
	{	
ld.global.cg.u64 %rd64665, [%rd64663];
	}
	// end inline asm
	// begin inline asm
	{	
ld.global.cg.u64 %rd64667, [%rd64665];
	}
	// end inline asm
	// begin inline asm
	{	
ld.global.cg.u64 %rd64669, [%rd64667];
	}
	// end inline asm
	// begin inline asm
	{	
ld.global.cg.u64 %rd64671, [%rd64669];
	}
	// end inline asm
	// begin inline asm
	{	
ld.global.cg.u64 %rd64673, [%rd64671];
	}
	// end inline asm
	// begin inline asm
	{	
ld.global.cg.u64 %rd64675, [%rd64673];
	}
	// end inline asm
	// begin inline asm
	{	
ld.global.cg.u64 %rd64677, [%rd64675];
	}
	// end inline asm
	// begin inline asm
	{	
ld.global.cg.u64 %rd64679, [%rd64677];
	}
	// end inline asm
	// begin inline asm
	{	
ld.global.cg.u64 %rd64681, [%rd64679];
	}
	// end inline asm
	// begin inline asm
	{	
ld.global.cg.u64 %rd64683, [%rd64681];
	}
	// end inline asm
	// begin inline asm
	{	
ld.global.cg.u64 %rd64685, [%rd64683];
	}
	// end inline asm
	// begin inline asm
	{	
ld.global.cg.u64 %rd64687, [%rd64685];
	}
	// end inline asm
	// begin inline asm
	{	
ld.global.cg.u64 %rd64689, [%rd64687];
	}
	// end inline asm
	// begin inline asm
	{	
ld.global.cg.u64 %rd64691, [%rd64689];
	}
	// end inline asm
	// begin inline asm
	{	
ld.global.cg.u64 %rd64693, [%rd64691];
	}
	// end inline asm
	// begin inline asm
	{	
ld.global.cg.u64 %rd64695, [%rd64693];
	}
	// end inline asm
	// begin inline asm
	{	
ld.global.cg.u64 %rd64697, [%rd64695];
	}
	// end inline asm
	// begin inline asm
	{	
ld.global.cg.u64 %rd64699, [%rd64697];
	}
	// end inline asm
	// begin inline asm
	{	
ld.global.cg.u64 %rd64701, [%rd64699];
	}
	// end inline asm
	// begin inline asm
	{	
ld.global.cg.u64 %rd64703, [%rd64701];
	}
	// end inline asm
	// begin inline asm
	{	
ld.global.cg.u64 %rd64705, [%rd64703];
	}
	// end inline asm
	// begin inline asm
	{	
ld.global.cg.u64 %rd64707, [%rd64705];
	}
	// end inline asm
	// begin inline asm
	{	
ld.global.cg.u64 %rd64709, [%rd64707];
	}
	// end inline asm
	// begin inline asm
	{	
ld.global.cg.u64 %rd64711, [%rd64709];
	}
	// end inline asm
	// begin inline asm
	{	
ld.global.cg.u64 %rd64713, [%rd64711];
	}
	// end inline asm
	// begin inline asm
	{	
ld.global.cg.u64 %rd64715, [%rd64713];
	}
	// end inline asm
	// begin inline asm
	{	
ld.global.cg.u64 %rd64717, [%rd64715];
	}
	// end inline asm
	// begin inline asm
	{	
ld.global.cg.u64 %rd64719, [%rd64717];
	}
	// end inline asm
	// begin inline asm
	{	
ld.global.cg.u64 %rd64721, [%rd64719];
	}
	// end inline asm
	// begin inline asm
	{	
ld.global.cg.u64 %rd64723, [%rd64721];
	}
	// end inline asm
	// begin inline asm
	{	
ld.global.cg.u64 %rd64725, [%rd64723];
	}
	// end inline asm
	// begin inline asm
	{	
ld.global.cg.u64 %rd64727, [%rd64725];
	}
	// end inline asm
	// begin inline asm
	{	
ld.global.cg.u64 %rd64729, [%rd64727];
	}
	// end inline asm
	// begin inline asm
	{	
ld.global.cg.u64 %rd64731, [%rd64729];
	}
	// end inline asm
	// begin inline asm
	{	
ld.global.cg.u64 %rd64733, [%rd64731];
	}
	// end inline asm
	// begin inline asm
	{	
ld.global.cg.u64 %rd64735, [%rd64733];
	}
	// end inline asm
	// begin inline asm
	{	
ld.global.cg.u64 %rd64737, [%rd64735];
	}
	// end inline asm
	// begin inline asm
	{	
ld.global.cg.u64 %rd64739, [%rd64737];
	}
	// end inline asm
	// begin inline asm
	{	
ld.global.cg.u64 %rd64741, [%rd64739];
	}
	// end inline asm
	// begin inline asm
	{	
ld.global.cg.u64 %rd64743, [%rd64741];
	}
	// end inline asm
	// begin inline asm
	{	
ld.global.cg.u64 %rd64745, [%rd64743];
	}
	// end inline asm
	// begin inline asm
	{	
ld.global.cg.u64 %rd64747, [%rd64745];
	}
	// end inline asm
	// begin inline asm
	{	
ld.global.cg.u64 %rd64749, [%rd64747];
	}
	// end inline asm
	// begin inline asm
	{	
ld.global.cg.u64 %rd64751, [%rd64749];
	}
	// end inline asm
	// begin inline asm
	{	
ld.global.cg.u64 %rd64753, [%rd64751];
	}
	// end inline asm
	// begin inline asm
	{	
ld.global.cg.u64 %rd64755, [%rd64753];
	}
	// end inline asm
	// begin inline asm
	{	
ld.global.cg.u64 %rd64757, [%rd64755];
	}
	// end inline asm
	// begin inline asm
	{	
ld.global.cg.u64 %rd64759, [%rd64757];
	}
	// end inline asm
	// begin inline asm
	{	
ld.global.cg.u64 %rd64761, [%rd64759];
	}
	// end inline asm
	// begin inline asm
	{	
ld.global.cg.u64 %rd64763, [%rd64761];
	}
	// end inline asm
	// begin inline asm
	{	
ld.global.cg.u64 %rd64765, [%rd64763];
	}
	// end inline asm
	// begin inline asm
	{	
ld.global.cg.u64 %rd64767, [%rd64765];
	}
	// end inline asm
	// begin inline asm
	{	
ld.global.cg.u64 %rd64769, [%rd64767];
	}
	// end inline asm
	// begin inline asm
	{	
ld.global.cg.u64 %rd64771, [%rd64769];
	}
	// end inline asm
	// begin inline asm
	{	
ld.global.cg.u64 %rd64773, [%rd64771];
	}
	// end inline asm
	// begin inline asm
	{	
ld.global.cg.u64 %rd64775, [%rd64773];
	}
	// end inline asm
	// begin inline asm
	{	
ld.global.cg.u64 %rd64777, [%rd64775];
	}
	// end inline asm
	// begin inline asm
	{	
ld.global.cg.u64 %rd64779, [%rd64777];
	}
	// end inline asm
	// begin inline asm
	{	
ld.global.cg.u64 %rd64781, [%rd64779];
	}
	// end inline asm
	// begin inline asm
	{	
ld.global.cg.u64 %rd64783, [%rd64781];
	}
	// end inline asm
	// begin inline asm
	{	
ld.global.cg.u64 %rd64785, [%rd64783];
	}
	// end inline asm
	// begin inline asm
	{	
ld.global.cg.u64 %rd64787, [%rd64785];
	}
	// end inline asm
	// begin inline asm
	{	
ld.global.cg.u64 %rd64789, [%rd64787];
	}
	// end inline asm
	// begin inline asm
	{	
ld.global.cg.u64 %rd64791, [%rd64789];
	}
	// end inline asm
	// begin inline asm
	{	
ld.global.cg.u64 %rd64793, [%rd64791];
	}
	// end inline asm
	// begin inline asm
	{	
ld.global.cg.u64 %rd64795, [%rd64793];
	}
	// end inline asm
	// begin inline asm
	{	
ld.global.cg.u64 %rd64797, [%rd64795];
	}
	// end inline asm
	// begin inline asm
	{	
ld.global.cg.u64 %rd64799, [%rd64797];
	}
	// end inline asm
	// begin inline asm
	{	
ld.global.cg.u64 %rd64801, [%rd64799];
	}
	// end inline asm
	// begin inline asm
	{	
ld.global.cg.u64 %rd64803, [%rd64801];
	}
	// end inline asm
	// begin inline asm
	{	
ld.global.cg.u64 %rd64805, [%rd64803];
	}
	// end inline asm
	// begin inline asm
	{	
ld.global.cg.u64 %rd64807, [%rd64805];
	}
	// end inline asm
	// begin inline asm
	{	
ld.global.cg.u64 %rd64809, [%rd64807];
	}
	// end inline asm
	// begin inline asm
	{	
ld.global.cg.u64 %rd64811, [%rd64809];
	}
	// end inline asm
	// begin inline asm
	{	
ld.global.cg.u64 %rd64813, [%rd64811];
	}
	// end inline asm
	// begin inline asm
	{	
ld.global.cg.u64 %rd64815, [%rd64813];
	}
	// end inline asm
	// begin inline asm
	{	
ld.global.cg.u64 %rd64817, [%rd64815];
	}
	// end inline asm
	// begin inline asm
	{	
ld.global.cg.u64 %rd64819, [%rd64817];
	}
	// end inline asm
	// begin inline asm
	{	
ld.global.cg.u64 %rd64821, [%rd64819];
	}
	// end inline asm
	// begin inline asm
	{	
ld.global.cg.u64 %rd64823, [%rd64821];
	}
	// end inline asm
	// begin inline asm
	{	
ld.global.cg.u64 %rd64825, [%rd64823];
	}
	// end inline asm
	// begin inline asm
	{	
ld.global.cg.u64 %rd64827, [%rd64825];
	}
	// end inline asm
	// begin inline asm
	{	
ld.global.cg.u64 %rd64829, [%rd64827];
	}
	// end inline asm
	// begin inline asm
	{	
ld.global.cg.u64 %rd64831, [%rd64829];
	}
	// end inline asm
	// begin inline asm
	{	
ld.global.cg.u64 %rd64833, [%rd64831];
	}
	// end inline asm
	// begin inline asm
	{	
ld.global.cg.u64 %rd64835, [%rd64833];
	}
	// end inline asm
	// begin inline asm
	{	
ld.global.cg.u64 %rd64837, [%rd64835];
	}
	// end inline asm
	// begin inline asm
	{	
ld.global.cg.u64 %rd64839, [%rd64837];
	}
	// end inline asm
	// begin inline asm
	{	
ld.global.cg.u64 %rd64841, [%rd64839];
	}
	// end inline asm
	// begin inline asm
	{	
ld.global.cg.u64 %rd64843, [%rd64841];
	}
	// end inline asm
	// begin inline asm
	{	
ld.global.cg.u64 %rd64845, [%rd64843];
	}
	// end inline asm
	// begin inline asm
	{	
ld.global.cg.u64 %rd64847, [%rd64845];
	}
	// end inline asm
	// begin inline asm
	{	
ld.global.cg.u64 %rd64849, [%rd64847];
	}
	// end inline asm
	// begin inline asm
	{	
ld.global.cg.u64 %rd64851, [%rd64849];
	}
	// end inline asm
	// begin inline asm
	{	
ld.global.cg.u64 %rd64853, [%rd64851];
	}
	// end inline asm
	// begin inline asm
	{	
ld.global.cg.u64 %rd64855, [%rd64853];
	}
	// end inline asm
	// begin inline asm
	{	
ld.global.cg.u64 %rd64857, [%rd64855];
	}
	// end inline asm
	// begin inline asm
	{	
ld.global.cg.u64 %rd64859, [%rd64857];
	}
	// end inline asm
	// begin inline asm
	{	
ld.global.cg.u64 %rd64861, [%rd64859];
	}
	// end inline asm
	// begin inline asm
	{	
ld.global.cg.u64 %rd64863, [%rd64861];
	}
	// end inline asm
	// begin inline asm
	{	
ld.global.cg.u64 %rd64865, [%rd64863];
	}
	// end inline asm
	// begin inline asm
	{	
ld.global.cg.u64 %rd64867, [%rd64865];
	}
	// end inline asm
	// begin inline asm
	{	
ld.global.cg.u64 %rd64869, [%rd64867];
	}
	// end inline asm
	// begin inline asm
	{	
ld.global.cg.u64 %rd64871, [%rd64869];
	}
	// end inline asm
	// begin inline asm
	{	
ld.global.cg.u64 %rd64873, [%rd64871];
	}
	// end inline asm
	// begin inline asm
	{	
ld.global.cg.u64 %rd64875, [%rd64873];
	}
	// end inline asm
	// begin inline asm
	{	
ld.global.cg.u64 %rd64877, [%rd64875];
	}
	// end inline asm
	// begin inline asm
	{	
ld.global.cg.u64 %rd64879, [%rd64877];
	}
	// end inline asm
	// begin inline asm
	{	
ld.global.cg.u64 %rd64881, [%rd64879];
	}
	// end inline asm
	// begin inline asm
	{	
ld.global.cg.u64 %rd64883, [%rd64881];
	}
	// end inline asm
	// begin inline asm
	{	
ld.global.cg.u64 %rd64885, [%rd64883];
	}
	// end inline asm
	// begin inline asm
	{	
ld.global.cg.u64 %rd64887, [%rd64885];
	}
	// end inline asm
	// begin inline asm
	{	
ld.global.cg.u64 %rd64889, [%rd64887];
	}
	// end inline asm
	// begin inline asm
	{	
ld.global.cg.u64 %rd64891, [%rd64889];
	}
	// end inline asm
	// begin inline asm
	{	
ld.global.cg.u64 %rd64893, [%rd64891];
	}
	// end inline asm
	// begin inline asm
	{	
ld.global.cg.u64 %rd64895, [%rd64893];
	}
	// end inline asm
	// begin inline asm
	{	
ld.global.cg.u64 %rd64897, [%rd64895];
	}
	// end inline asm
	// begin inline asm
	{	
ld.global.cg.u64 %rd64899, [%rd64897];
	}
	// end inline asm
	// begin inline asm
	{	
ld.global.cg.u64 %rd64901, [%rd64899];
	}
	// end inline asm
	// begin inline asm
	{	
ld.global.cg.u64 %rd64903, [%rd64901];
	}
	// end inline asm
	// begin inline asm
	{	
ld.global.cg.u64 %rd64905, [%rd64903];
	}
	// end inline asm
	// begin inline asm
	{	
ld.global.cg.u64 %rd64907, [%rd64905];
	}
	// end inline asm
	// begin inline asm
	{	
ld.global.cg.u64 %rd64909, [%rd64907];
	}
	// end inline asm
	// begin inline asm
	{	
ld.global.cg.u64 %rd64911, [%rd64909];
	}
	// end inline asm
	// begin inline asm
	{	
ld.global.cg.u64 %rd64913, [%rd64911];
	}
	// end inline asm
	// begin inline asm
	{	
ld.global.cg.u64 %rd64915, [%rd64913];
	}
	// end inline asm
	// begin inline asm
	{	
ld.global.cg.u64 %rd64917, [%rd64915];
	}
	// end inline asm
	// begin inline asm
	{	
ld.global.cg.u64 %rd64919, [%rd64917];
	}
	// end inline asm
	// begin inline asm
	{	
ld.global.cg.u64 %rd64921, [%rd64919];
	}
	// end inline asm
	// begin inline asm
	{	
ld.global.cg.u64 %rd64923, [%rd64921];
	}
	// end inline asm
	// begin inline asm
	{	
ld.global.cg.u64 %rd64925, [%rd64923];
	}
	// end inline asm
	// begin inline asm
	{	
ld.global.cg.u64 %rd64927, [%rd64925];
	}
	// end inline asm
	// begin inline asm
	{	
ld.global.cg.u64 %rd64929, [%rd64927];
	}
	// end inline asm
	// begin inline asm
	{	
ld.global.cg.u64 %rd64931, [%rd64929];
	}
	// end inline asm
	// begin inline asm
	{	
ld.global.cg.u64 %rd64933, [%rd64931];
	}
	// end inline asm
	// begin inline asm
	{	
ld.global.cg.u64 %rd64935, [%rd64933];
	}
	// end inline asm
	// begin inline asm
	{	
ld.global.cg.u64 %rd64937, [%rd64935];
	}
	// end inline asm
	// begin inline asm
	{	
ld.global.cg.u64 %rd64939, [%rd64937];
	}
	// end inline asm
	// begin inline asm
	{	
ld.global.cg.u64 %rd64941, [%rd64939];
	}
	// end inline asm
	// begin inline asm
	{	
ld.global.cg.u64 %rd64943, [%rd64941];
	}
	// end inline asm
	// begin inline asm
	{	
ld.global.cg.u64 %rd64945, [%rd64943];
	}
	// end inline asm
	// begin inline asm
	{	
ld.global.cg.u64 %rd64947, [%rd64945];
	}
	// end inline asm
	// begin inline asm
	{	
ld.global.cg.u64 %rd64949, [%rd64947];
	}
	// end inline asm
	// begin inline asm
	{	
ld.global.cg.u64 %rd64951, [%rd64949];
	}
	// end inline asm
	// begin inline asm
	{	
ld.global.cg.u64 %rd64953, [%rd64951];
	}
	// end inline asm
	// begin inline asm
	{	
ld.global.cg.u64 %rd64955, [%rd64953];
	}
	// end inline asm
	// begin inline asm
	{	
ld.global.cg.u64 %rd64957, [%rd64955];
	}
	// end inline asm
	// begin inline asm
	{	
ld.global.cg.u64 %rd64959, [%rd64957];
	}
	// end inline asm
	// begin inline asm
	{	
ld.global.cg.u64 %rd64961, [%rd64959];
	}
	// end inline asm
	// begin inline asm
	{	
ld.global.cg.u64 %rd64963, [%rd64961];
	}
	// end inline asm
	// begin inline asm
	{	
ld.global.cg.u64 %rd64965, [%rd64963];
	}
	// end inline asm
	// begin inline asm
	{	
ld.global.cg.u64 %rd64967, [%rd64965];
	}
	// end inline asm
	// begin inline asm
	{	
ld.global.cg.u64 %rd64969, [%rd64967];
	}
	// end inline asm
	// begin inline asm
	{	
ld.global.cg.u64 %rd64971, [%rd64969];
	}
	// end inline asm
	// begin inline asm
	{	
ld.global.cg.u64 %rd64973, [%rd64971];
	}
	// end inline asm
	// begin inline asm
	{	
ld.global.cg.u64 %rd64975, [%rd64973];
	}
	// end inline asm
	// begin inline asm
	{	
ld.global.cg.u64 %rd64977, [%rd64975];
	}
	// end inline asm
	// begin inline asm
	{	
ld.global.cg.u64 %rd64979, [%rd64977];
	}
	// end inline asm
	// begin inline asm
	{	
ld.global.cg.u64 %rd64981, [%rd64979];
	}
	// end inline asm
	// begin inline asm
	{	
ld.global.cg.u64 %rd64983, [%rd64981];
	}
	// end inline asm
	// begin inline asm
	{	
ld.global.cg.u64 %rd64985, [%rd64983];
	}
	// end inline asm
	// begin inline asm
	{	
ld.global.cg.u64 %rd64987, [%rd64985];
	}
	// end inline asm
	// begin inline asm
	{	
ld.global.cg.u64 %rd64989, [%rd64987];
	}
	// end inline asm
	// begin inline asm
	{	
ld.global.cg.u64 %rd64991, [%rd64989];
	}
	// end inline asm
	// begin inline asm
	{	
ld.global.cg.u64 %rd64993, [%rd64991];
	}
	// end inline asm
	// begin inline asm
	{	
ld.global.cg.u64 %rd64995, [%rd64993];
	}
	// end inline asm
	// begin inline asm
	{	
ld.global.cg.u64 %rd64997, [%rd64995];
	}
	// end inline asm
	// begin inline asm
	{	
ld.global.cg.u64 %rd64999, [%rd64997];
	}
	// end inline asm
	// begin inline asm
	{	
ld.global.cg.u64 %rd65001, [%rd64999];
	}
	// end inline asm
	// begin inline asm
	{	
ld.global.cg.u64 %rd65003, [%rd65001];
	}
	// end inline asm
	// begin inline asm
	{	
ld.global.cg.u64 %rd65005, [%rd65003];
	}
	// end inline asm
	// begin inline asm
	{	
ld.global.cg.u64 %rd65007, [%rd65005];
	}
	// end inline asm
	// begin inline asm
	{	
ld.global.cg.u64 %rd65009, [%rd65007];
	}
	// end inline asm
	// begin inline asm
	{	
ld.global.cg.u64 %rd65011, [%rd65009];
	}
	// end inline asm
	// begin inline asm
	{	
ld.global.cg.u64 %rd65013, [%rd65011];
	}
	// end inline asm
	// begin inline asm
	{	
ld.global.cg.u64 %rd65015, [%rd65013];
	}
	// end inline asm
	// begin inline asm
	{	
ld.global.cg.u64 %rd65017, [%rd65015];
	}
	// end inline asm
	// begin inline asm
	{	
ld.global.cg.u64 %rd65019, [%rd65017];
	}
	// end inline asm
	// begin inline asm
	{	
ld.global.cg.u64 %rd65021, [%rd65019];
	}
	// end inline asm
	// begin inline asm
	{	
ld.global.cg.u64 %rd65023, [%rd65021];
	}
	// end inline asm
	// begin inline asm
	{	
ld.global.cg.u64 %rd65025, [%rd65023];
	}
	// end inline asm
	// begin inline asm
	{	
ld.global.cg.u64 %rd65027, [%rd65025];
	}
	// end inline asm
	// begin inline asm
	{	
ld.global.cg.u64 %rd65029, [%rd65027];
	}
	// end inline asm
	// begin inline asm
	{	
ld.global.cg.u64 %rd65031, [%rd65029];
	}
	// end inline asm
	// begin inline asm
	{	
ld.global.cg.u64 %rd65033, [%rd65031];
	}
	// end inline asm
	// begin inline asm
	{	
ld.global.cg.u64 %rd65035, [%rd65033];
	}
	// end inline asm
	// begin inline asm
	{	
ld.global.cg.u64 %rd65037, [%rd65035];
	}
	// end inline asm
	// begin inline asm
	{	
ld.global.cg.u64 %rd65039, [%rd65037];
	}
	// end inline asm
	// begin inline asm
	{	
ld.global.cg.u64 %rd65041, [%rd65039];
	}
	// end inline asm
	// begin inline asm
	{	
ld.global.cg.u64 %rd65043, [%rd65041];
	}
	// end inline asm
	// begin inline asm
	{	
ld.global.cg.u64 %rd65045, [%rd65043];
	}
	// end inline asm
	// begin inline asm
	{	
ld.global.cg.u64 %rd65047, [%rd65045];
	}
	// end inline asm
	// begin inline asm
	{	
ld.global.cg.u64 %rd65049, [%rd65047];
	}
	// end inline asm
	// begin inline asm
	{	
ld.global.cg.u64 %rd65051, [%rd65049];
	}
	// end inline asm
	// begin inline asm
	{	
ld.global.cg.u64 %rd65053, [%rd65051];
	}
	// end inline asm
	// begin inline asm
	{	
ld.global.cg.u64 %rd65055, [%rd65053];
	}
	// end inline asm
	// begin inline asm
	{	
ld.global.cg.u64 %rd65057, [%rd65055];
	}
	// end inline asm
	// begin inline asm
	{	
ld.global.cg.u64 %rd65059, [%rd65057];
	}
	// end inline asm
	// begin inline asm
	{	
ld.global.cg.u64 %rd65061, [%rd65059];
	}
	// end inline asm
	// begin inline asm
	{	
ld.global.cg.u64 %rd65063, [%rd65061];
	}
	// end inline asm
	// begin inline asm
	{	
ld.global.cg.u64 %rd65065, [%rd65063];
	}
	// end inline asm
	// begin inline asm
	{	
ld.global.cg.u64 %rd65067, [%rd65065];
	}
	// end inline asm
	// begin inline asm
	{	
ld.global.cg.u64 %rd65069, [%rd65067];
	}
	// end inline asm
	// begin inline asm
	{	
ld.global.cg.u64 %rd65071, [%rd65069];
	}
	// end inline asm
	// begin inline asm
	{	
ld.global.cg.u64 %rd65073, [%rd65071];
	}
	// end inline asm
	// begin inline asm
	{	
ld.global.cg.u64 %rd65075, [%rd65073];
	}
	// end inline asm
	// begin inline asm
	{	
ld.global.cg.u64 %rd65077, [%rd65075];
	}
	// end inline asm
	// begin inline asm
	{	
ld.global.cg.u64 %rd65079, [%rd65077];
	}
	// end inline asm
	// begin inline asm
	{	
ld.global.cg.u64 %rd65081, [%rd65079];
	}
	// end inline asm
	// begin inline asm
	{	
ld.global.cg.u64 %rd65083, [%rd65081];
	}
	// end inline asm
	// begin inline asm
	{	
ld.global.cg.u64 %rd65085, [%rd65083];
	}
	// end inline asm
	// begin inline asm
	{	
ld.global.cg.u64 %rd65087, [%rd65085];
	}
	// end inline asm
	// begin inline asm
	{	
ld.global.cg.u64 %rd65089, [%rd65087];
	}
	// end inline asm
	// begin inline asm
	{	
ld.global.cg.u64 %rd65091, [%rd65089];
	}
	// end inline asm
	// begin inline asm
	{	
ld.global.cg.u64 %rd65093, [%rd65091];
	}
	// end inline asm
	// begin inline asm
	{	
ld.global.cg.u64 %rd65095, [%rd65093];
	}
	// end inline asm
	// begin inline asm
	{	
ld.global.cg.u64 %rd65097, [%rd65095];
	}
	// end inline asm
	// begin inline asm
	{	
ld.global.cg.u64 %rd65099, [%rd65097];
	}
	// end inline asm
	// begin inline asm
	{	
ld.global.cg.u64 %rd65101, [%rd65099];
	}
	// end inline asm
	// begin inline asm
	{	
ld.global.cg.u64 %rd65103, [%rd65101];
	}
	// end inline asm
	// begin inline asm
	{	
ld.global.cg.u64 %rd65105, [%rd65103];
	}
	// end inline asm
	// begin inline asm
	{	
ld.global.cg.u64 %rd65107, [%rd65105];
	}
	// end inline asm
	// begin inline asm
	{	
ld.global.cg.u64 %rd65109, [%rd65107];
	}
	// end inline asm
	// begin inline asm
	{	
ld.global.cg.u64 %rd65111, [%rd65109];
	}
	// end inline asm
	// begin inline asm
	{	
ld.global.cg.u64 %rd65113, [%rd65111];
	}
	// end inline asm
	// begin inline asm
	{	
ld.global.cg.u64 %rd65115, [%rd65113];
	}
	// end inline asm
	// begin inline asm
	{	
ld.global.cg.u64 %rd65117, [%rd65115];
	}
	// end inline asm
	// begin inline asm
	{	
ld.global.cg.u64 %rd65119, [%rd65117];
	}
	// end inline asm
	// begin inline asm
	{	
ld.global.cg.u64 %rd65121, [%rd65119];
	}
	// end inline asm
	// begin inline asm
	{	
ld.global.cg.u64 %rd65123, [%rd65121];
	}
	// end inline asm
	// begin inline asm
	{	
ld.global.cg.u64 %rd65125, [%rd65123];
	}
	// end inline asm
	// begin inline asm
	{	
ld.global.cg.u64 %rd65127, [%rd65125];
	}
	// end inline asm
	// begin inline asm
	{	
ld.global.cg.u64 %rd65129, [%rd65127];
	}
	// end inline asm
	// begin inline asm
	{	
ld.global.cg.u64 %rd65131, [%rd65129];
	}
	// end inline asm
	// begin inline asm
	{	
ld.global.cg.u64 %rd65133, [%rd65131];
	}
	// end inline asm
	// begin inline asm
	{	
ld.global.cg.u64 %rd65135, [%rd65133];
	}
	// end inline asm
	// begin inline asm
	{	
ld.global.cg.u64 %rd65137, [%rd65135];
	}
	// end inline asm
	// begin inline asm
	{	
ld.global.cg.u64 %rd65139, [%rd65137];
	}
	// end inline asm
	// begin inline asm
	{	
ld.global.cg.u64 %rd65141, [%rd65139];
	}
	// end inline asm
	// begin inline asm
	{	
ld.global.cg.u64 %rd65143, [%rd65141];
	}
	// end inline asm
	// begin inline asm
	{	
ld.global.cg.u64 %rd65145, [%rd65143];
	}
	// end inline asm
	// begin inline asm
	{	
ld.global.cg.u64 %rd65147, [%rd65145];
	}
	// end inline asm
	// begin inline asm
	{	
ld.global.cg.u64 %rd65149, [%rd65147];
	}
	// end inline asm
	// begin inline asm
	{	
ld.global.cg.u64 %rd65151, [%rd65149];
	}
	// end inline asm
	// begin inline asm
	{	
ld.global.cg.u64 %rd65153, [%rd65151];
	}
	// end inline asm
	// begin inline asm
	{	
ld.global.cg.u64 %rd65155, [%rd65153];
	}
	// end inline asm
	// begin inline asm
	{	
ld.global.cg.u64 %rd65157, [%rd65155];
	}
	// end inline asm
	// begin inline asm
	{	
ld.global.cg.u64 %rd65159, [%rd65157];
	}
	// end inline asm
	// begin inline asm
	{	
ld.global.cg.u64 %rd65161, [%rd65159];
	}
	// end inline asm
	// begin inline asm
	{	
ld.global.cg.u64 %rd65163, [%rd65161];
	}
	// end inline asm
	// begin inline asm
	{	
ld.global.cg.u64 %rd65165, [%rd65163];
	}
	// end inline asm
	// begin inline asm
	{	
ld.global.cg.u64 %rd65167, [%rd65165];
	}
	// end inline asm
	// begin inline asm
	{	
ld.global.cg.u64 %rd65169, [%rd65167];
	}
	// end inline asm
	// begin inline asm
	{	
ld.global.cg.u64 %rd65171, [%rd65169];
	}
	// end inline asm
	// begin inline asm
	{	
ld.global.cg.u64 %rd65173, [%rd65171];
	}
	// end inline asm
	// begin inline asm
	{	
ld.global.cg.u64 %rd65175, [%rd65173];
	}
	// end inline asm
	// begin inline asm
	{	
ld.global.cg.u64 %rd65177, [%rd65175];
	}
	// end inline asm
	// begin inline asm
	{	
ld.global.cg.u64 %rd65179, [%rd65177];
	}
	// end inline asm
	// begin inline asm
	{	
ld.global.cg.u64 %rd65181, [%rd65179];
	}
	// end inline asm
	// begin inline asm
	{	
ld.global.cg.u64 %rd65183, [%rd65181];
	}
	// end inline asm
	// begin inline asm
	{	
ld.global.cg.u64 %rd65185, [%rd65183];
	}
	// end inline asm
	// begin inline asm
	{	
ld.global.cg.u64 %rd65187, [%rd65185];
	}
	// end inline asm
	// begin inline asm
	{	
ld.global.cg.u64 %rd65189, [%rd65187];
	}
	// end inline asm
	// begin inline asm
	{	
ld.global.cg.u64 %rd65191, [%rd65189];
	}
	// end inline asm
	// begin inline asm
	{	
ld.global.cg.u64 %rd65193, [%rd65191];
	}
	// end inline asm
	// begin inline asm
	{	
ld.global.cg.u64 %rd65195, [%rd65193];
	}
	// end inline asm
	// begin inline asm
	{	
ld.global.cg.u64 %rd65197, [%rd65195];
	}
	// end inline asm
	// begin inline asm
	{	
ld.global.cg.u64 %rd65199, [%rd65197];
	}
	// end inline asm
	// begin inline asm
	{	
ld.global.cg.u64 %rd65201, [%rd65199];
	}
	// end inline asm
	// begin inline asm
	{	
ld.global.cg.u64 %rd65203, [%rd65201];
	}
	// end inline asm
	// begin inline asm
	{	
ld.global.cg.u64 %rd65205, [%rd65203];
	}
	// end inline asm
	// begin inline asm
	{	
ld.global.cg.u64 %rd65207, [%rd65205];
	}
	// end inline asm
	// begin inline asm
	{	
ld.global.cg.u64 %rd65209, [%rd65207];
	}
	// end inline asm
	// begin inline asm
	{	
ld.global.cg.u64 %rd65211, [%rd65209];
	}
	// end inline asm
	// begin inline asm
	{	
ld.global.cg.u64 %rd65213, [%rd65211];
	}
	// end inline asm
	// begin inline asm
	{	
ld.global.cg.u64 %rd65215, [%rd65213];
	}
	// end inline asm
	// begin inline asm
	{	
ld.global.cg.u64 %rd65217, [%rd65215];
	}
	// end inline asm
	// begin inline asm
	{	
ld.global.cg.u64 %rd65219, [%rd65217];
	}
	// end inline asm
	// begin inline asm
	{	
ld.global.cg.u64 %rd65221, [%rd65219];
	}
	// end inline asm
	// begin inline asm
	{	
ld.global.cg.u64 %rd65223, [%rd65221];
	}
	// end inline asm
	// begin inline asm
	{	
ld.global.cg.u64 %rd65225, [%rd65223];
	}
	// end inline asm
	// begin inline asm
	{	
ld.global.cg.u64 %rd65227, [%rd65225];
	}
	// end inline asm
	// begin inline asm
	{	
ld.global.cg.u64 %rd65229, [%rd65227];
	}
	// end inline asm
	// begin inline asm
	{	
ld.global.cg.u64 %rd65231, [%rd65229];
	}
	// end inline asm
	// begin inline asm
	{	
ld.global.cg.u64 %rd65233, [%rd65231];
	}
	// end inline asm
	// begin inline asm
	{	
ld.global.cg.u64 %rd65235, [%rd65233];
	}
	// end inline asm
	// begin inline asm
	{	
ld.global.cg.u64 %rd65237, [%rd65235];
	}
	// end inline asm
	// begin inline asm
	{	
ld.global.cg.u64 %rd65239, [%rd65237];
	}
	// end inline asm
	// begin inline asm
	{	
ld.global.cg.u64 %rd65241, [%rd65239];
	}
	// end inline asm
	// begin inline asm
	{	
ld.global.cg.u64 %rd65243, [%rd65241];
	}
	// end inline asm
	// begin inline asm
	{	
ld.global.cg.u64 %rd65245, [%rd65243];
	}
	// end inline asm
	// begin inline asm
	{	
ld.global.cg.u64 %rd65247, [%rd65245];
	}
	// end inline asm
	// begin inline asm
	{	
ld.global.cg.u64 %rd65249, [%rd65247];
	}
	// end inline asm
	// begin inline asm
	{	
ld.global.cg.u64 %rd65251, [%rd65249];
	}
	// end inline asm
	// begin inline asm
	{	
ld.global.cg.u64 %rd65253, [%rd65251];
	}
	// end inline asm
	// begin inline asm
	{	
ld.global.cg.u64 %rd65255, [%rd65253];
	}
	// end inline asm
	// begin inline asm
	{	
ld.global.cg.u64 %rd65257, [%rd65255];
	}
	// end inline asm
	// begin inline asm
	{	
ld.global.cg.u64 %rd65259, [%rd65257];
	}
	// end inline asm
	// begin inline asm
	{	
ld.global.cg.u64 %rd65261, [%rd65259];
	}
	// end inline asm
	// begin inline asm
	{	
ld.global.cg.u64 %rd65263, [%rd65261];
	}
	// end inline asm
	// begin inline asm
	{	
ld.global.cg.u64 %rd65265, [%rd65263];
	}
	// end inline asm
	// begin inline asm
	{	
ld.global.cg.u64 %rd65267, [%rd65265];
	}
	// end inline asm
	// begin inline asm
	{	
ld.global.cg.u64 %rd65269, [%rd65267];
	}
	// end inline asm
	// begin inline asm
	{	
ld.global.cg.u64 %rd65271, [%rd65269];
	}
	// end inline asm
	// begin inline asm
	{	
ld.global.cg.u64 %rd65273, [%rd65271];
	}
	// end inline asm
	// begin inline asm
	{	
ld.global.cg.u64 %rd65275, [%rd65273];
	}
	// end inline asm
	// begin inline asm
	{	
ld.global.cg.u64 %rd65277, [%rd65275];
	}
	// end inline asm
	// begin inline asm
	{	
ld.global.cg.u64 %rd65279, [%rd65277];
	}
	// end inline asm
	// begin inline asm
	{	
ld.global.cg.u64 %rd65281, [%rd65279];
	}
	// end inline asm
	// begin inline asm
	{	
ld.global.cg.u64 %rd65283, [%rd65281];
	}
	// end inline asm
	// begin inline asm
	{	
ld.global.cg.u64 %rd65285, [%rd65283];
	}
	// end inline asm
	// begin inline asm
	{	
ld.global.cg.u64 %rd65287, [%rd65285];
	}
	// end inline asm
	// begin inline asm
	{	
ld.global.cg.u64 %rd65289, [%rd65287];
	}
	// end inline asm
	// begin inline asm
	{	
ld.global.cg.u64 %rd65291, [%rd65289];
	}
	// end inline asm
	// begin inline asm
	{	
ld.global.cg.u64 %rd65293, [%rd65291];
	}
	// end inline asm
	// begin inline asm
	{	
ld.global.cg.u64 %rd65295, [%rd65293];
	}
	// end inline asm
	// begin inline asm
	{	
ld.global.cg.u64 %rd65297, [%rd65295];
	}
	// end inline asm
	// begin inline asm
	{	
ld.global.cg.u64 %rd65299, [%rd65297];
	}
	// end inline asm
	// begin inline asm
	{	
ld.global.cg.u64 %rd65301, [%rd65299];
	}
	// end inline asm
	// begin inline asm
	{	
ld.global.cg.u64 %rd65303, [%rd65301];
	}
	// end inline asm
	// begin inline asm
	{	
ld.global.cg.u64 %rd65305, [%rd65303];
	}
	// end inline asm
	// begin inline asm
	{	
ld.global.cg.u64 %rd65307, [%rd65305];
	}
	// end inline asm
	// begin inline asm
	{	
ld.global.cg.u64 %rd65309, [%rd65307];
	}
	// end inline asm
	// begin inline asm
	{	
ld.global.cg.u64 %rd65311, [%rd65309];
	}
	// end inline asm
	// begin inline asm
	{	
ld.global.cg.u64 %rd65313, [%rd65311];
	}
	// end inline asm
	// begin inline asm
	{	
ld.global.cg.u64 %rd65315, [%rd65313];
	}
	// end inline asm
	// begin inline asm
	{	
ld.global.cg.u64 %rd65317, [%rd65315];
	}
	// end inline asm
	// begin inline asm
	{	
ld.global.cg.u64 %rd65319, [%rd65317];
	}
	// end inline asm
	// begin inline asm
	{	
ld.global.cg.u64 %rd65321, [%rd65319];
	}
	// end inline asm
	// begin inline asm
	{	
ld.global.cg.u64 %rd65323, [%rd65321];
	}
	// end inline asm
	// begin inline asm
	{	
ld.global.cg.u64 %rd65325, [%rd65323];
	}
	// end inline asm
	// begin inline asm
	{	
ld.global.cg.u64 %rd65327, [%rd65325];
	}
	// end inline asm
	// begin inline asm
	{	
ld.global.cg.u64 %rd65329, [%rd65327];
	}
	// end inline asm
	// begin inline asm
	{	
ld.global.cg.u64 %rd65331, [%rd65329];
	}
	// end inline asm
	// begin inline asm
	{	
ld.global.cg.u64 %rd65333, [%rd65331];
	}
	// end inline asm
	// begin inline asm
	{	
ld.global.cg.u64 %rd65335, [%rd65333];
	}
	// end inline asm
	// begin inline asm
	{	
ld.global.cg.u64 %rd65337, [%rd65335];
	}
	// end inline asm
	// begin inline asm
	{	
ld.global.cg.u64 %rd65339, [%rd65337];
	}
	// end inline asm
	// begin inline asm
	{	
ld.global.cg.u64 %rd65341, [%rd65339];
	}
	// end inline asm
	// begin inline asm
	{	
ld.global.cg.u64 %rd65343, [%rd65341];
	}
	// end inline asm
	// begin inline asm
	{	
ld.global.cg.u64 %rd65345, [%rd65343];
	}
	// end inline asm
	// begin inline asm
	{	
ld.global.cg.u64 %rd65347, [%rd65345];
	}
	// end inline asm
	// begin inline asm
	{	
ld.global.cg.u64 %rd65349, [%rd65347];
	}
	// end inline asm
	// begin inline asm
	{	
ld.global.cg.u64 %rd65351, [%rd65349];
	}
	// end inline asm
	// begin inline asm
	{	
ld.global.cg.u64 %rd65353, [%rd65351];
	}
	// end inline asm
	// begin inline asm
	{	
ld.global.cg.u64 %rd65355, [%rd65353];
	}
	// end inline asm
	// begin inline asm
	{	
ld.global.cg.u64 %rd65357, [%rd65355];
	}
	// end inline asm
	// begin inline asm
	{	
ld.global.cg.u64 %rd65359, [%rd65357];
	}
	// end inline asm
	// begin inline asm
	{	
ld.global.cg.u64 %rd65361, [%rd65359];
	}
	// end inline asm
	// begin inline asm
	{	
ld.global.cg.u64 %rd65363, [%rd65361];
	}
	// end inline asm
	// begin inline asm
	{	
ld.global.cg.u64 %rd65365, [%rd65363];
	}
	// end inline asm
	// begin inline asm
	{	
ld.global.cg.u64 %rd65367, [%rd65365];
	}
	// end inline asm
	// begin inline asm
	{	
ld.global.cg.u64 %rd65369, [%rd65367];
	}
	// end inline asm
	// begin inline asm
	{	
ld.global.cg.u64 %rd65371, [%rd65369];
	}
	// end inline asm
	// begin inline asm
	{	
ld.global.cg.u64 %rd65373, [%rd65371];
	}
	// end inline asm
	// begin inline asm
	{	
ld.global.cg.u64 %rd65375, [%rd65373];
	}
	// end inline asm
	// begin inline asm
	{	
ld.global.cg.u64 %rd65377, [%rd65375];
	}
	// end inline asm
	// begin inline asm
	{	
ld.global.cg.u64 %rd65379, [%rd65377];
	}
	// end inline asm
	// begin inline asm
	{	
ld.global.cg.u64 %rd65381, [%rd65379];
	}
	// end inline asm
	// begin inline asm
	{	
ld.global.cg.u64 %rd65383, [%rd65381];
	}
	// end inline asm
	// begin inline asm
	{	
ld.global.cg.u64 %rd65385, [%rd65383];
	}
	// end inline asm
	// begin inline asm
	{	
ld.global.cg.u64 %rd65387, [%rd65385];
	}
	// end inline asm
	// begin inline asm
	{	
ld.global.cg.u64 %rd65389, [%rd65387];
	}
	// end inline asm
	// begin inline asm
	{	
ld.global.cg.u64 %rd65391, [%rd65389];
	}
	// end inline asm
	// begin inline asm
	{	
ld.global.cg.u64 %rd65393, [%rd65391];
	}
	// end inline asm
	// begin inline asm
	{	
ld.global.cg.u64 %rd65395, [%rd65393];
	}
	// end inline asm
	// begin inline asm
	{	
ld.global.cg.u64 %rd65397, [%rd65395];
	}
	// end inline asm
	// begin inline asm
	{	
ld.global.cg.u64 %rd65399, [%rd65397];
	}
	// end inline asm
	// begin inline asm
	{	
ld.global.cg.u64 %rd65401, [%rd65399];
	}
	// end inline asm
	// begin inline asm
	{	
ld.global.cg.u64 %rd65403, [%rd65401];
	}
	// end inline asm
	// begin inline asm
	{	
ld.global.cg.u64 %rd65405, [%rd65403];
	}
	// end inline asm
	// begin inline asm
	{	
ld.global.cg.u64 %rd65407, [%rd65405];
	}
	// end inline asm
	// begin inline asm
	{	
ld.global.cg.u64 %rd65409, [%rd65407];
	}
	// end inline asm
	// begin inline asm
	{	
ld.global.cg.u64 %rd65411, [%rd65409];
	}
	// end inline asm
	// begin inline asm
	{	
ld.global.cg.u64 %rd65413, [%rd65411];
	}
	// end inline asm
	// begin inline asm
	{	
ld.global.cg.u64 %rd65415, [%rd65413];
	}
	// end inline asm
	// begin inline asm
	{	
ld.global.cg.u64 %rd65417, [%rd65415];
	}
	// end inline asm
	// begin inline asm
	{	
ld.global.cg.u64 %rd65419, [%rd65417];
	}
	// end inline asm
	// begin inline asm
	{	
ld.global.cg.u64 %rd65421, [%rd65419];
	}
	// end inline asm
	// begin inline asm
	{	
ld.global.cg.u64 %rd65423, [%rd65421];
	}
	// end inline asm
	// begin inline asm
	{	
ld.global.cg.u64 %rd65425, [%rd65423];
	}
	// end inline asm
	// begin inline asm
	{	
ld.global.cg.u64 %rd65427, [%rd65425];
	}
	// end inline asm
	// begin inline asm
	{	
ld.global.cg.u64 %rd65429, [%rd65427];
	}
	// end inline asm
	// begin inline asm
	{	
ld.global.cg.u64 %rd65431, [%rd65429];
	}
	// end inline asm
	// begin inline asm
	{	
ld.global.cg.u64 %rd65433, [%rd65431];
	}
	// end inline asm
	// begin inline asm
	{	
ld.global.cg.u64 %rd65435, [%rd65433];
	}
	// end inline asm
	// begin inline asm
	{	
ld.global.cg.u64 %rd65437, [%rd65435];
	}
	// end inline asm
	// begin inline asm
	{	
ld.global.cg.u64 %rd65439, [%rd65437];
	}
	// end inline asm
	// begin inline asm
	{	
ld.global.cg.u64 %rd65441, [%rd65439];
	}
	// end inline asm
	// begin inline asm
	{	
ld.global.cg.u64 %rd65443, [%rd65441];
	}
	// end inline asm
	// begin inline asm
	{	
ld.global.cg.u64 %rd65445, [%rd65443];
	}
	// end inline asm
	// begin inline asm
	{	
ld.global.cg.u64 %rd65447, [%rd65445];
	}
	// end inline asm
	// begin inline asm
	{	
ld.global.cg.u64 %rd65449, [%rd65447];
	}
	// end inline asm
	// begin inline asm
	{	
ld.global.cg.u64 %rd65451, [%rd65449];
	}
	// end inline asm
	// begin inline asm
	{	
ld.global.cg.u64 %rd65453, [%rd65451];
	}
	// end inline asm
	// begin inline asm
	{	
ld.global.cg.u64 %rd65455, [%rd65453];
	}
	// end inline asm
	// begin inline asm
	{	
ld.global.cg.u64 %rd65457, [%rd65455];
	}
	// end inline asm
	// begin inline asm
	{	
ld.global.cg.u64 %rd65459, [%rd65457];
	}
	// end inline asm
	// begin inline asm
	{	
ld.global.cg.u64 %rd65461, [%rd65459];
	}
	// end inline asm
	// begin inline asm
	{	
ld.global.cg.u64 %rd65463, [%rd65461];
	}
	// end inline asm
	// begin inline asm
	{	
ld.global.cg.u64 %rd65465, [%rd65463];
	}
	// end inline asm
	// begin inline asm
	{	
ld.global.cg.u64 %rd65467, [%rd65465];
	}
	// end inline asm
	// begin inline asm
	{	
ld.global.cg.u64 %rd65469, [%rd65467];
	}
	// end inline asm
	// begin inline asm
	{	
ld.global.cg.u64 %rd65471, [%rd65469];
	}
	// end inline asm
	// begin inline asm
	{	
ld.global.cg.u64 %rd65473, [%rd65471];
	}
	// end inline asm
	// begin inline asm
	{	
ld.global.cg.u64 %rd65475, [%rd65473];
	}
	// end inline asm
	// begin inline asm
	{	
ld.global.cg.u64 %rd65477, [%rd65475];
	}
	// end inline asm
	// begin inline asm
	{	
ld.global.cg.u64 %rd65479, [%rd65477];
	}
	// end inline asm
	// begin inline asm
	{	
ld.global.cg.u64 %rd65481, [%rd65479];
	}
	// end inline asm
	// begin inline asm
	{	
ld.global.cg.u64 %rd65483, [%rd65481];
	}
	// end inline asm
	// begin inline asm
	{	
ld.global.cg.u64 %rd65485, [%rd65483];
	}
	// end inline asm
	// begin inline asm
	{	
ld.global.cg.u64 %rd65487, [%rd65485];
	}
	// end inline asm
	// begin inline asm
	{	
ld.global.cg.u64 %rd65489, [%rd65487];
	}
	// end inline asm
	// begin inline asm
	{	
ld.global.cg.u64 %rd65491, [%rd65489];
	}
	// end inline asm
	// begin inline asm
	{	
ld.global.cg.u64 %rd65493, [%rd65491];
	}
	// end inline asm
	// begin inline asm
	{	
ld.global.cg.u64 %rd65495, [%rd65493];
	}
	// end inline asm
	// begin inline asm
	{	
ld.global.cg.u64 %rd65497, [%rd65495];
	}
	// end inline asm
	// begin inline asm
	{	
ld.global.cg.u64 %rd65499, [%rd65497];
	}
	// end inline asm
	// begin inline asm
	{	
ld.global.cg.u64 %rd65501, [%rd65499];
	}
	// end inline asm
	// begin inline asm
	{	
ld.global.cg.u64 %rd65503, [%rd65501];
	}
	// end inline asm
	// begin inline asm
	{	
ld.global.cg.u64 %rd65505, [%rd65503];
	}
	// end inline asm
	// begin inline asm
	{	
ld.global.cg.u64 %rd65507, [%rd65505];
	}
	// end inline asm
	// begin inline asm
	{	
ld.global.cg.u64 %rd65509, [%rd65507];
	}
	// end inline asm
	// begin inline asm
	{	
ld.global.cg.u64 %rd65511, [%rd65509];
	}
	// end inline asm
	// begin inline asm
	{	
ld.global.cg.u64 %rd65513, [%rd65511];
	}
	// end inline asm
	// begin inline asm
	{	
ld.global.cg.u64 %rd65515, [%rd65513];
	}
	// end inline asm
	// begin inline asm
	{	
ld.global.cg.u64 %rd65517, [%rd65515];
	}
	// end inline asm
	// begin inline asm
	{	
ld.global.cg.u64 %rd65519, [%rd65517];
	}
	// end inline asm
	// begin inline asm
	{	
ld.global.cg.u64 %rd65521, [%rd65519];
	}
	// end inline asm
	// begin inline asm
	{	
ld.global.cg.u64 %rd65523, [%rd65521];
	}
	// end inline asm
	// begin inline asm
	{	
ld.global.cg.u64 %rd65525, [%rd65523];
	}
	// end inline asm
	// begin inline asm
	{	
ld.global.cg.u64 %rd65527, [%rd65525];
	}
	// end inline asm
	// begin inline asm
	{	
ld.global.cg.u64 %rd65529, [%rd65527];
	}
	// end inline asm
	// begin inline asm
	{	
ld.global.cg.u64 %rd65531, [%rd65529];
	}
	// end inline asm
	// begin inline asm
	{	
ld.global.cg.u64 %rd65533, [%rd65531];
	}
	// end inline asm
	// begin inline asm
	{	
ld.global.cg.u64 %rd65535, [%rd65533];
	}
	// end inline asm
	// begin inline asm
	{	
ld.global.cg.u64 %rd65537, [%rd65535];
	}
	// end inline asm
	// begin inline asm
	{	
ld.global.cg.u64 %rd65539, [%rd65537];
	}
	// end inline asm
	// begin inline asm
	{	
ld.global.cg.u64 %rd65541, [%rd65539];
	}
	// end inline asm
	// begin inline asm
	{	
ld.global.cg.u64 %rd65543, [%rd65541];
	}
	// end inline asm
	// begin inline asm
	{	
ld.global.cg.u64 %rd65545, [%rd65543];
	}
	// end inline asm
	// begin inline asm
	{	
ld.global.cg.u64 %rd65547, [%rd65545];
	}
	// end inline asm
	// begin inline asm
	{	
ld.global.cg.u64 %rd65549, [%rd65547];
	}
	// end inline asm
	// begin inline asm
	{	
ld.global.cg.u64 %rd65551, [%rd65549];
	}
	// end inline asm
	// begin inline asm
	mov.u32 %r6, %clock;
	// end inline asm
	cvta.to.global.u64 	%rd65553, %rd8;
	st.global.u32 	[%rd65553], %r5;
	cvta.to.global.u64 	%rd65554, %rd9;
	st.global.u32 	[%rd65554], %r6;
	cvta.to.global.u64 	%rd65555, %rd11;
	st.global.u64 	[%rd65555], %rd65551;
$L__BB0_5:
	ret;

}


// ===== COMPILED SASS (sm_100) =====

	.target	sm_100

	.elftype	@"ET_EXEC"


//--------------------- .note.nv.tkinfo           --------------------------
	.section	.note.nv.tkinfo,"",@"SHT_NOTE"
	.sectionflags	@"SHF_NOTE_NV_TKINFO"
	.tkinfo
        /*0018*/ 	.word	0x00000002
        /*0030*/ 	.string	""
        /*0030*/ 	.string	"ptxas"
        /*0030*/ 	.string	"Cuda compilation tools, release 13.0, V13.0.88"
        /*0030*/ 	.string	"Build cuda_13.0.r13.0/compiler.36424714_0"
        /*0030*/ 	.string	"-arch sm_100 -m 64 "



//--------------------- .note.nv.cuinfo           --------------------------
	.section	.note.nv.cuinfo,"",@"SHT_NOTE"
	.sectionflags	@"SHF_NOTE_NV_CUINFO"
        /*0018*/ 	.short	0x0002
        /*001a*/ 	.short	0x0064
        /*001c*/ 	.short	0x0082
	.zero		2


//--------------------- .nv.info                  --------------------------
	.section	.nv.info,"",@"SHT_CUDA_INFO"
	.align	4


	//----- nvinfo : EIATTR_REGCOUNT
	.align		4
        /*0000*/ 	.byte	0x04, 0x2f
        /*0002*/ 	.short	(.L_1 - .L_0)
	.align		4
.L_0:
        /*0004*/ 	.word	index@(_Z6l2_latPjS_PmS0_)
        /*0008*/ 	.word	0x00000012


	//----- nvinfo : EIATTR_FRAME_SIZE
	.align		4
.L_1:
        /*000c*/ 	.byte	0x04, 0x11
        /*000e*/ 	.short	(.L_3 - .L_2)
	.align		4
.L_2:
        /*0010*/ 	.word	index@(_Z6l2_latPjS_PmS0_)
        /*0014*/ 	.word	0x00000000


	//----- nvinfo : EIATTR_MIN_STACK_SIZE
	.align		4
.L_3:
        /*0018*/ 	.byte	0x04, 0x12
        /*001a*/ 	.short	(.L_5 - .L_4)
	.align		4
.L_4:
        /*001c*/ 	.word	index@(_Z6l2_latPjS_PmS0_)
        /*0020*/ 	.word	0x00000000
.L_5:


//--------------------- .nv.compat                --------------------------
	.section	.nv.compat,"",@"SHT_CUDA_COMPAT_INFO"
	.align	4
        /*0000*/ 	.byte	0x02, 0x09, 0x00, 0x00, 0x02, 0x02, 0x01, 0x00, 0x02, 0x05, 0x05, 0x00, 0x03, 0x07, 0x01, 0x01
        /*0010*/ 	.byte	0x02, 0x03, 0x00, 0x00, 0x02, 0x06, 0x01, 0x00, 0x04, 0x0b, 0x08, 0x00, 0x09, 0x00, 0x00, 0x00
        /*0020*/ 	.byte	0x00, 0x00, 0x00, 0x00


//--------------------- .nv.info._Z6l2_latPjS_PmS0_ --------------------------
	.section	.nv.info._Z6l2_latPjS_PmS0_,"",@"SHT_CUDA_INFO"
	.sectionflags	@""
	.align	4


	//----- nvinfo : EIATTR_CUDA_API_VERSION
	.align		4
        /*0000*/ 	.byte	0x04, 0x37
        /*0002*/ 	.short	(.L_7 - .L_6)
.L_6:
        /*0004*/ 	.word	0x00000082


	//----- nvinfo : EIATTR_KPARAM_INFO
	.align		4
.L_7:
        /*0008*/ 	.byte	0x04, 0x17
        /*000a*/ 	.short	(.L_9 - .L_8)
.L_8:
        /*000c*/ 	.word	0x00000000
        /*0010*/ 	.short	0x0003
        /*0012*/ 	.short	0x0018
        /*0014*/ 	.byte	0x00, 0xf5, 0x21, 0x00


	//----- nvinfo : EIATTR_KPARAM_INFO
	.align		4
.L_9:
        /*0018*/ 	.byte	0x04, 0x17
        /*001a*/ 	.short	(.L_11 - .L_10)
.L_10:
        /*001c*/ 	.word	0x00000000
        /*0020*/ 	.short	0x0002
        /*0022*/ 	.short	0x0010
        /*0024*/ 	.byte	0x00, 0xf5, 0x21, 0x00


	//----- nvinfo : EIATTR_KPARAM_INFO
	.align		4
.L_11:
        /*0028*/ 	.byte	0x04, 0x17
        /*002a*/ 	.short	(.L_13 - .L_12)
.L_12:
        /*002c*/ 	.word	0x00000000
        /*0030*/ 	.short	0x0001
        /*0032*/ 	.short	0x0008
        /*0034*/ 	.byte	0x00, 0xf5, 0x21, 0x00


	//----- nvinfo : EIATTR_KPARAM_INFO
	.align		4
.L_13:
        /*0038*/ 	.byte	0x04, 0x17
        /*003a*/ 	.short	(.L_15 - .L_14)
.L_14:
        /*003c*/ 	.word	0x00000000
        /*0040*/ 	.short	0x0000
        /*0042*/ 	.short	0x0000
        /*0044*/ 	.byte	0x00, 0xf5, 0x21, 0x00


	//----- nvinfo : EIATTR_SPARSE_MMA_MASK
	.align		4
.L_15:
        /*0048*/ 	.byte	0x03, 0x50
        /*004a*/ 	.short	0x0000


	//----- nvinfo : EIATTR_MAXREG_COUNT
	.align		4
        /*004c*/ 	.byte	0x03, 0x1b
        /*004e*/ 	.short	0x00ff


	//----- nvinfo : EIATTR_NUM_BARRIERS
	.align		4
        /*0050*/ 	.byte	0x02, 0x4c
        /*0052*/ 	.byte	0x01
	.zero		1


	//----- nvinfo : EIATTR_MERCURY_ISA_VERSION
	.align		4
        /*0054*/ 	.byte	0x03, 0x5f
        /*0056*/ 	.short	0x0101


	//----- nvinfo : EIATTR_VRC_CTA_INIT_COUNT
	.align		4
        /*0058*/ 	.byte	0x02, 0x4a
	.zero		1
	.zero		1


	//----- nvinfo : EIATTR_EXIT_INSTR_OFFSETS
	.align		4
        /*005c*/ 	.byte	0x04, 0x1c
        /*005e*/ 	.short	(.L_17 - .L_16)


	//   ....[0]....
.L_16:
        /*0060*/ 	.word	0x00000030


	//   ....[1]....
        /*0064*/ 	.word	0x00081fb0


	//----- nvinfo : EIATTR_CBANK_PARAM_SIZE
	.align		4
.L_17:
        /*0068*/ 	.byte	0x03, 0x19
        /*006a*/ 	.short	0x0020


	//----- nvinfo : EIATTR_PARAM_CBANK
	.align		4
        /*006c*/ 	.byte	0x04, 0x0a
        /*006e*/ 	.short	(.L_19 - .L_18)
	.align		4
.L_18:
        /*0070*/ 	.word	index@(.nv.constant0._Z6l2_latPjS_PmS0_)
        /*0074*/ 	.short	0x0380
        /*0076*/ 	.short	0x0020


	//----- nvinfo : EIATTR_SW_WAR
	.align		4
.L_19:
        /*0078*/ 	.byte	0x04, 0x36
        /*007a*/ 	.short	(.L_21 - .L_20)
.L_20:
        /*007c*/ 	.word	0x00000008
.L_21:


//--------------------- .nv.callgraph             --------------------------
	.section	.nv.callgraph,"",@"SHT_CUDA_CALLGRAPH"
	.align	4
	.sectionentsize	8
	.align		4
        /*0000*/ 	.word	0x00000000
	.align		4
        /*0004*/ 	.word	0xffffffff
	.align		4
        /*0008*/ 	.word	0x00000000
	.align		4
        /*000c*/ 	.word	0xfffffffe
	.align		4
        /*0010*/ 	.word	0x00000000
	.align		4
        /*0014*/ 	.word	0xfffffffd
	.align		4
        /*0018*/ 	.word	0x00000000
	.align		4
        /*001c*/ 	.word	0xfffffffc


//--------------------- .text._Z6l2_latPjS_PmS0_  --------------------------
	.section	.text._Z6l2_latPjS_PmS0_,"ax",@progbits
	.align	128
        .global         _Z6l2_latPjS_PmS0_
        .type           _Z6l2_latPjS_PmS0_,@function
        .size           _Z6l2_latPjS_PmS0_,(.L_x_2 - _Z6l2_latPjS_PmS0_)
        .other          _Z6l2_latPjS_PmS0_,@"STO_CUDA_ENTRY STV_DEFAULT"
_Z6l2_latPjS_PmS0_:
.text._Z6l2_latPjS_PmS0_:
[----:B------:R-:W-:Y:S01]  /*0000*/  LDC R1, c[0x0][0x37c] ;  /* 0x0000df00ff017b82 */ /* 0x000fe20000000800 */
[----:B------:R-:W0:Y:S02]  /*0010*/  S2R R0, SR_TID.X ;  /* 0x0000000000007919 */ /* 0x000e240000002100 */
[----:B0-----:R-:W-:-:S13]  /*0020*/  ISETP.NE.AND P0, PT, R0, RZ, PT ;  /* 0x000000ff0000720c */ /* 0x001fda0003f05270 */
[----:B------:R-:W-:Y:S05]  /*0030*/  @P0 EXIT ;  /* 0x000000000000094d */ /* 0x000fea0003800000 */
[----:B------:R-:W0:Y:S01]  /*0040*/  LDCU.64 UR4, c[0x0][0x390] ;  /* 0x00007200ff0477ac */ /* 0x000e220008000a00 */
[----:B------:R-:W1:Y:S01]  /*0050*/  LDC.64 R2, c[0x0][0x390] ;  /* 0x0000e400ff027b82 */ /* 0x000e620000000a00 */
[----:B------:R-:W1:Y:S01]  /*0060*/  LDCU.64 UR6, c[0x0][0x358] ;  /* 0x00006b00ff0677ac */ /* 0x000e620008000a00 */
[----:B0-----:R-:W-:-:S04]  /*0070*/  UIADD3 UR4, UP0, UPT, UR4, 0x20, URZ ;  /* 0x0000002004047890 */ /* 0x001fc8000ff1e0ff */
[----:B------:R-:W-:Y:S02]  /*0080*/  UIADD3.X UR5, UPT, UPT, URZ, UR5, URZ, UP0, !UPT ;  /* 0x00000005ff057290 */ /* 0x000fe400087fe4ff */
[----:B------:R-:W-:Y:S02]  /*0090*/  UIADD3 UR9, UP2, UPT, UR4, -0x10, URZ ;  /* 0xfffffff004097890 */ /* 0x000fe4000ff5e0ff */
[----:B------:R-:W-:Y:S01]  /*00a0*/  IMAD.U32 R8, RZ, RZ, UR4 ;  /* 0x00000004ff087e24 */ /* 0x000fe2000f8e00ff */
[----:B------:R-:W-:Y:S02]  /*00b0*/  UIADD3 UR12, UP0, UPT, UR4, 0x50, URZ ;  /* 0x00000050040c7890 */ /* 0x000fe4000ff1e0ff */
[----:B------:R-:W-:Y:S01]  /*00c0*/  UIADD3 UR8, UP1, UPT, UR4, -0x18, URZ ;  /* 0xffffffe804087890 */ /* 0x000fe2000ff3e0ff */
[----:B------:R-:W-:Y:S01]  /*00d0*/  IMAD.U32 R9, RZ, RZ, UR5 ;  /* 0x00000005ff097e24 */ /* 0x000fe2000f8e00ff */
[----:B------:R-:W-:Y:S01]  /*00e0*/  UIADD3.X UR11, UPT, UPT, UR5, -0x1, URZ, UP2, !UPT ;  /* 0xffffffff050b7890 */ /* 0x000fe200097fe4ff */
[----:B------:R-:W-:Y:S01]  /*00f0*/  MOV R6, UR9 ;  /* 0x0000000900067c02 */ /* 0x000fe20008000f00 */
[----:B------:R-:W-:Y:S01]  /*0100*/  UIADD3.X UR13, UPT, UPT, URZ, UR5, URZ, UP0, !UPT ;  /* 0x00000005ff0d7290 */ /* 0x000fe200087fe4ff */
[----:B------:R-:W-:Y:S01]  /*0110*/  MOV R10, UR12 ;  /* 0x0000000c000a7c02 */ /* 0x000fe20008000f00 */
[----:B------:R-:W-:Y:S01]  /*0120*/  UIADD3.X UR15, UPT, UPT, UR5, -0x1, URZ, UP1, !UPT ;  /* 0xffffffff050f7890 */ /* 0x000fe20008ffe4ff */
[----:B------:R-:W-:Y:S01]  /*0130*/  MOV R4, UR8 ;  /* 0x0000000800047c02 */ /* 0x000fe20008000f00 */
[----:B------:R-:W-:Y:S01]  /*0140*/  UIADD3 UR10, UP2, UPT, UR4, 0x8, URZ ;  /* 0x00000008040a7890 */ /* 0x000fe2000ff5e0ff */
[----:B------:R-:W-:Y:S01]  /*0150*/  IMAD.U32 R7, RZ, RZ, UR11 ;  /* 0x0000000bff077e24 */ /* 0x000fe2000f8e00ff */
[----:B------:R-:W-:Y:S01]  /*0160*/  UIADD3 UR14, UP0, UPT, UR4, -0x8, URZ ;  /* 0xfffffff8040e7890 */ /* 0x000fe2000ff1e0ff */
[----:B------:R-:W-:Y:S01]  /*0170*/  IMAD.U32 R11, RZ, RZ, UR13 ;  /* 0x0000000dff0b7e24 */ /* 0x000fe2000f8e00ff */
[----:B------:R-:W-:Y:S01]  /*0180*/  UIADD3.X UR11, UPT, UPT, URZ, UR5, URZ, UP2, !UPT ;  /* 0x00000005ff0b7290 */ /* 0x000fe200097fe4ff */
[----:B------:R-:W-:Y:S01]  /*0190*/  IMAD.U32 R5, RZ, RZ, UR15 ;  /* 0x0000000fff057e24 */ /* 0x000fe2000f8e00ff */
[----:B------:R-:W-:Y:S01]  /*01a0*/  UIADD3 UR8, UP1, UPT, UR4, 0x10, URZ ;  /* 0x0000001004087890 */ /* 0x000fe2000ff3e0ff */
[----:B-1----:R0:W-:Y:S01]  /*01b0*/  STG.E.64 desc[UR6][R2.64+0x18], R8 ;  /* 0x0000180802007986 */ /* 0x0021e2000c101b06 */
[----:B------:R-:W-:Y:S01]  /*01c0*/  UIADD3.X UR15, UPT, UPT, UR5, -0x1, URZ, UP0, !UPT ;  /* 0xffffffff050f7890 */ /* 0x000fe200087fe4ff */
[----:B------:R-:W-:Y:S01]  /*01d0*/  MOV R0, UR12 ;  /* 0x0000000c00007c02 */ /* 0x000fe20008000f00 */
[----:B------:R-:W-:Y:S01]  /*01e0*/  UIADD3 UR9, UP2, UPT, UR4, 0x18, URZ ;  /* 0x0000001804097890 */ /* 0x000fe2000ff5e0ff */
[----:B------:R1:W-:Y:S01]  /*01f0*/  STG.E.64 desc[UR6][R2.64+0x68], R10 ;  /* 0x0000680a02007986 */ /* 0x0003e2000c101b06 */
[----:B------:R-:W-:-:S03]  /*0200*/  IMAD.U32 R15, RZ, RZ, UR13 ;  /* 0x0000000dff0f7e24 */ /* 0x000fc6000f8e00ff */
[----:B------:R2:W-:Y:S04]  /*0210*/  STG.E.64 desc[UR6][R2.64], R4 ;  /* 0x0000000402007986 */ /* 0x0005e8000c101b06 */
[----:B------:R3:W-:Y:S01]  /*0220*/  STG.E.64 desc[UR6][R2.64+0x8], R6 ;  /* 0x0000080602007986 */ /* 0x0007e2000c101b06 */
[----:B0-----:R-:W-:Y:S01]  /*0230*/  MOV R8, UR14 ;  /* 0x0000000e00087c02 */ /* 0x001fe20008000f00 */
[----:B------:R-:W-:Y:S01]  /*0240*/  UIADD3.X UR14, UPT, UPT, URZ, UR5, URZ, UP1, !UPT ;  /* 0x00000005ff0e7290 */ /* 0x000fe20008ffe4ff */
[----:B------:R-:W-:Y:S01]  /*0250*/  IMAD.U32 R9, RZ, RZ, UR15 ;  /* 0x0000000fff097e24 */ /* 0x000fe2000f8e00ff */
[----:B------:R-:W-:Y:S01]  /*0260*/  UIADD3 UR15, UP0, UPT, UR4, 0x20, URZ ;  /* 0x00000020040f7890 */ /* 0x000fe2000ff1e0ff */
[----:B-1----:R-:W-:Y:S01]  /*0270*/  IMAD.U32 R11, RZ, RZ, UR11 ;  /* 0x0000000bff0b7e24 */ /* 0x002fe2000f8e00ff */
[----:B------:R-:W-:Y:S01]  /*0280*/  UIADD3.X UR11, UPT, UPT, URZ, UR5, URZ, UP2, !UPT ;  /* 0x00000005ff0b7290 */ /* 0x000fe200097fe4ff */
[----:B------:R-:W-:Y:S01]  /*0290*/  MOV R10, UR10 ;  /* 0x0000000a000a7c02 */ /* 0x000fe20008000f00 */
[----:B------:R-:W-:Y:S01]  /*02a0*/  UIADD3 UR10, UP2, UPT, UR4, 0x28, URZ ;  /* 0x00000028040a7890 */ /* 0x000fe2000ff5e0ff */
[----:B--2---:R-:W-:Y:S01]  /*02b0*/  IMAD.U32 R5, RZ, RZ, UR14 ;  /* 0x0000000eff057e24 */ /* 0x004fe2000f8e00ff */
[----:B------:R-:W-:Y:S01]  /*02c0*/  UIADD3.X UR14, UPT, UPT, URZ, UR5, URZ, UP0, !UPT ;  /* 0x00000005ff0e7290 */ /* 0x000fe200087fe4ff */
[----:B------:R-:W-:Y:S01]  /*02d0*/  MOV R4, UR8 ;  /* 0x0000000800047c02 */ /* 0x000fe20008000f00 */
[----:B------:R-:W-:Y:S01]  /*02e0*/  UIADD3 UR8, UP1, UPT, UR4, 0x30, URZ ;  /* 0x0000003004087890 */ /* 0x000fe2000ff3e0ff */
[----:B---3--:R-:W-:Y:S01]  /*02f0*/  IMAD.U32 R7, RZ, RZ, UR11 ;  /* 0x0000000bff077e24 */ /* 0x008fe2000f8e00ff */
[----:B------:R-:W-:Y:S01]  /*0300*/  UIADD3.X UR11, UPT, UPT, URZ, UR5, URZ, UP2, !UPT ;  /* 0x00000005ff0b7290 */ /* 0x000fe200097fe4ff */
[----:B------:R-:W-:Y:S01]  /*0310*/  MOV R6, UR9 ;  /* 0x0000000900067c02 */ /* 0x000fe20008000f00 */
[----:B------:R-:W-:Y:S01]  /*0320*/  UIADD3 UR9, UP2, UPT, UR4, 0x38, URZ ;  /* 0x0000003804097890 */ /* 0x000fe2000ff5e0ff */
[----:B------:R0:W-:Y:S04]  /*0330*/  STG.E.64 desc[UR6][R2.64+0x10], R8 ;  /* 0x0000100802007986 */ /* 0x0001e8000c101b06 */
[----:B------:R1:W-:Y:S04]  /*0340*/  STG.E.64 desc[UR6][R2.64+0x20], R10 ;  /* 0x0000200a02007986 */ /* 0x0003e8000c101b06 */
[----:B------:R2:W-:Y:S04]  /*0350*/  STG.E.64 desc[UR6][R2.64+0x28], R4 ;  /* 0x0000280402007986 */ /* 0x0005e8000c101b06 */
[----:B------:R3:W-:Y:S01]  /*0360*/  STG.E.64 desc[UR6][R2.64+0x30], R6 ;  /* 0x0000300602007986 */ /* 0x0007e2000c101b06 */
[----:B0-----:R-:W-:Y:S01]  /*0370*/  IMAD.U32 R9, RZ, RZ, UR14 ;  /* 0x0000000eff097e24 */ /* 0x001fe2000f8e00ff */
[----:B------:R-:W-:Y:S01]  /*0380*/  UIADD3.X UR14, UPT, UPT, URZ, UR5, URZ, UP1, !UPT ;  /* 0x00000005ff0e7290 */ /* 0x000fe20008ffe4ff */
[----:B------:R-:W-:Y:S01]  /*0390*/  MOV R8, UR15 ;  /* 0x0000000f00087c02 */ /* 0x000fe20008000f00 */
[----:B------:R-:W-:Y:S01]  /*03a0*/  UIADD3 UR15, UP0, UPT, UR4, 0x40, URZ ;  /* 0x00000040040f7890 */ /* 0x000fe2000ff1e0ff */
[----:B-1----:R-:W-:Y:S01]  /*03b0*/  IMAD.U32 R11, RZ, RZ, UR11 ;  /* 0x0000000bff0b7e24 */ /* 0x002fe2000f8e00ff */
[----:B------:R-:W-:Y:S01]  /*03c0*/  UIADD3.X UR11, UPT, UPT, URZ, UR5, URZ, UP2, !UPT ;  /* 0x00000005ff0b7290 */ /* 0x000fe200097fe4ff */
[----:B------:R-:W-:Y:S01]  /*03d0*/  MOV R10, UR10 ;  /* 0x0000000a000a7c02 */ /* 0x000fe20008000f00 */
[----:B------:R-:W-:Y:S01]  /*03e0*/  UIADD3 UR10, UP1, UPT, UR4, 0x48, URZ ;  /* 0x00000048040a7890 */ /* 0x000fe2000ff3e0ff */
[----:B--2---:R-:W-:Y:S01]  /*03f0*/  MOV R4, UR8 ;  /* 0x0000000800047c02 */ /* 0x004fe20008000f00 */
[----:B------:R-:W-:Y:S01]  /*0400*/  UIADD3 UR8, UP2, UPT, UR4, 0x58, URZ ;  /* 0x0000005804087890 */ /* 0x000fe2000ff5e0ff */
[----:B------:R-:W-:Y:S01]  /*0410*/  IMAD.U32 R5, RZ, RZ, UR14 ;  /* 0x0000000eff057e24 */ /* 0x000fe2000f8e00ff */
[----:B------:R-:W-:Y:S01]  /*0420*/  UIADD3.X UR14, UPT, UPT, URZ, UR5, URZ, UP0, !UPT ;  /* 0x00000005ff0e7290 */ /* 0x000fe200087fe4ff */
[----:B---3--:R-:W-:Y:S01]  /*0430*/  MOV R6, UR9 ;  /* 0x0000000900067c02 */ /* 0x008fe20008000f00 */
[----:B------:R-:W-:Y:S01]  /*0440*/  IMAD.U32 R7, RZ, RZ, UR11 ;  /* 0x0000000bff077e24 */ /* 0x000fe2000f8e00ff */
[----:B------:R-:W-:Y:S01]  /*0450*/  UIADD3.X UR11, UPT, UPT, URZ, UR5, URZ, UP1, !UPT ;  /* 0x00000005ff0b7290 */ /* 0x000fe20008ffe4ff */
[----:B------:R0:W-:Y:S01]  /*0460*/  STG.E.64 desc[UR6][R2.64+0x38], R8 ;  /* 0x0000380802007986 */ /* 0x0001e2000c101b06 */
[----:B------:R-:W-:Y:S01]  /*0470*/  UIADD3.X UR9, UPT, UPT, URZ, UR5, URZ, UP2, !UPT ;  /* 0x00000005ff097290 */ /* 0x000fe200097fe4ff */
[----:B------:R-:W-:Y:S01]  /*0480*/  MOV R12, UR8 ;  /* 0x00000008000c7c02 */ /* 0x000fe20008000f00 */
[----:B------:R-:W-:Y:S01]  /*0490*/  UIADD3 UR4, UP0, UPT, UR4, 0x60, URZ ;  /* 0x0000006004047890 */ /* 0x000fe2000ff1e0ff */
[----:B------:R1:W-:Y:S01]  /*04a0*/  STG.E.64 desc[UR6][R2.64+0x40], R10 ;  /* 0x0000400a02007986 */ /* 0x0003e2000c101b06 */
[----:B------:R-:W-:-:S02]  /*04b0*/  UMOV UR8, 0xc ;  /* 0x0000000c00087882 */ /* 0x000fc40000000000 */
[----:B------:R-:W-:Y:S01]  /*04c0*/  IMAD.U32 R13, RZ, RZ, UR9 ;  /* 0x00000009ff0d7e24 */ /* 0x000fe2000f8e00ff */
[----:B------:R2:W-:Y:S01]  /*04d0*/  STG.E.64 desc[UR6][R2.64+0x48], R4 ;  /* 0x0000480402007986 */ /* 0x0005e2000c101b06 */
[----:B------:R-:W-:-:S03]  /*04e0*/  UIADD3.X UR5, UPT, UPT, URZ, UR5, URZ, UP0, !UPT ;  /* 0x00000005ff057290 */ /* 0x000fc600087fe4ff */
[----:B------:R2:W-:Y:S01]  /*04f0*/  STG.E.64 desc[UR6][R2.64+0x50], R6 ;  /* 0x0000500602007986 */ /* 0x0005e2000c101b06 */
[----:B0-----:R-:W-:Y:S01]  /*0500*/  MOV R8, UR15 ;  /* 0x0000000f00087c02 */ /* 0x001fe20008000f00 */
[----:B------:R-:W-:Y:S02]  /*0510*/  IMAD.U32 R9, RZ, RZ, UR14 ;  /* 0x0000000eff097e24 */ /* 0x000fe4000f8e00ff */
[----:B------:R2:W-:Y:S01]  /*0520*/  STG.E.64 desc[UR6][R2.64+0x70], R12 ;  /* 0x0000700c02007986 */ /* 0x0005e2000c101b06 */
[----:B-1----:R-:W-:Y:S01]  /*0530*/  MOV R10, UR10 ;  /* 0x0000000a000a7c02 */ /* 0x002fe20008000f00 */
[----:B------:R-:W-:Y:S02]  /*0540*/  IMAD.U32 R11, RZ, RZ, UR11 ;  /* 0x0000000bff0b7e24 */ /* 0x000fe4000f8e00ff */
[----:B------:R2:W-:Y:S04]  /*0550*/  STG.E.64 desc[UR6][R2.64+0x58], R8 ;  /* 0x0000580802007986 */ /* 0x0005e8000c101b06 */
[----:B------:R2:W-:Y:S02]  /*0560*/  STG.E.64 desc[UR6][R2.64+0x60], R10 ;  /* 0x0000600a02007986 */ /* 0x0005e4000c101b06 */
.L_x_0:
[----:B------:R-:W-:Y:S02]  /*0570*/  UIADD3 UR10, UP2, UPT, UR4, 0x8, URZ ;  /* 0x00000008040a7890 */ /* 0x000fe4000ff5e0ff */
[----:B--23--:R-:W-:Y:S01]  /*0580*/  MOV R4, UR4 ;  /* 0x0000000400047c02 */ /* 0x00cfe20008000f00 */
[----:B------:R-:W-:Y:S01]  /*0590*/  UIADD3 UR13, UP1, UPT, UR4, 0x20, URZ ;  /* 0x00000020040d7890 */ /* 0x000fe2000ff3e0ff */
[----:B------:R-:W-:Y:S01]  /*05a0*/  IMAD.U32 R5, RZ, RZ, UR5 ;  /* 0x00000005ff057e24 */ /* 0x000fe2000f8e00ff */
[----:B------:R-:W-:Y:S01]  /*05b0*/  UIADD3.X UR12, UPT, UPT, URZ, UR5, URZ, UP2, !UPT ;  /* 0x00000005ff0c7290 */ /* 0x000fe200097fe4ff */
[----:B------:R-:W-:Y:S01]  /*05c0*/  MOV R2, R0 ;  /* 0x0000000000027202 */ /* 0x000fe20000000f00 */
[----:B------:R-:W-:Y:S01]  /*05d0*/  UIADD3.X UR14, UPT, UPT, URZ, UR5, URZ, UP1, !UPT ;  /* 0x00000005ff0e7290 */ /* 0x000fe20008ffe4ff */
[----:B------:R-:W-:Y:S01]  /*05e0*/  MOV R6, UR10 ;  /* 0x0000000a00067c02 */ /* 0x000fe20008000f00 */
[----:B------:R-:W-:Y:S01]  /*05f0*/  UIADD3 UR9, UP2, UPT, UR4, 0x18, URZ ;  /* 0x0000001804097890 */ /* 0x000fe2000ff5e0ff */
[----:B------:R-:W-:Y:S01]  /*0600*/  IMAD.MOV.U32 R3, RZ, RZ, R15 ;  /* 0x000000ffff037224 */ /* 0x000fe200078e000f */
[----:B------:R-:W-:Y:S01]  /*0610*/  UIADD3 UR11, UP0, UPT, UR4, 0x10, URZ ;  /* 0x00000010040b7890 */ /* 0x000fe2000ff1e0ff */
[----:B------:R-:W-:Y:S01]  /*0620*/  IMAD.U32 R7, RZ, RZ, UR12 ;  /* 0x0000000cff077e24 */ /* 0x000fe2000f8e00ff */
[----:B------:R-:W-:Y:S01]  /*0630*/  UIADD3.X UR12, UPT, UPT, URZ, UR5, URZ, UP2, !UPT ;  /* 0x00000005ff0c7290 */ /* 0x000fe200097fe4ff */
[----:B------:R-:W-:Y:S01]  /*0640*/  IMAD.U32 R11, RZ, RZ, UR14 ;  /* 0x0000000eff0b7e24 */ /* 0x000fe2000f8e00ff */
[----:B------:R-:W-:Y:S01]  /*0650*/  UIADD3.X UR14, UPT, UPT, URZ, UR5, URZ, UP0, !UPT ;  /* 0x00000005ff0e7290 */ /* 0x000fe200087fe4ff */
[----:B------:R-:W-:Y:S01]  /*0660*/  MOV R10, UR13 ;  /* 0x0000000d000a7c02 */ /* 0x000fe20008000f00 */
[----:B------:R-:W-:Y:S01]  /*0670*/  UIADD3 UR10, UP2, UPT, UR4, 0x28, URZ ;  /* 0x00000028040a7890 */ /* 0x000fe2000ff5e0ff */
[----:B------:R0:W-:Y:S01]  /*0680*/  STG.E.64 desc[UR6][R2.64+0x8], R4 ;  /* 0x0000080402007986 */ /* 0x0001e2000c101b06 */
[----:B------:R-:W-:Y:S01]  /*0690*/  UIADD3 UR13, UP1, UPT, UR4, 0x40, URZ ;  /* 0x00000040040d7890 */ /* 0x000fe2000ff3e0ff */
[----:B------:R-:W-:Y:S01]  /*06a0*/  IMAD.U32 R9, RZ, RZ, UR12 ;  /* 0x0000000cff097e24 */ /* 0x000fe2000f8e00ff */
[----:B------:R-:W-:Y:S01]  /*06b0*/  UIADD3.X UR12, UPT, UPT, URZ, UR5, URZ, UP2, !UPT ;  /* 0x00000005ff0c7290 */ /* 0x000fe200097fe4ff */
[----:B------:R-:W-:Y:S01]  /*06c0*/  MOV R8, UR9 ;  /* 0x0000000900087c02 */ /* 0x000fe20008000f00 */
[----:B------:R-:W-:Y:S01]  /*06d0*/  UIADD3 UR9, UP2, UPT, UR4, 0x38, URZ ;  /* 0x0000003804097890 */ /* 0x000fe2000ff5e0ff */
[----:B------:R1:W-:Y:S01]  /*06e0*/  STG.E.64 desc[UR6][R2.64+0x10], R6 ;  /* 0x0000100602007986 */ /* 0x0003e2000c101b06 */
[----:B------:R-:W-:Y:S01]  /*06f0*/  UIADD3 UR8, UPT, UPT, UR8, 0x50, URZ ;  /* 0x0000005008087890 */ /* 0x000fe2000fffe0ff */
[----:B------:R-:W-:-:S02]  /*0700*/  IADD3 R0, P0, PT, R2, 0x280, RZ ;  /* 0x0000028002007810 */ /* 0x000fc40007f1e0ff */
[----:B------:R2:W-:Y:S02]  /*0710*/  STG.E.64 desc[UR6][R2.64+0x28], R10 ;  /* 0x0000280a02007986 */ /* 0x0005e4000c101b06 */
[----:B------:R-:W-:Y:S01]  /*0720*/  IADD3.X R15, PT, PT, RZ, R3, RZ, P0, !PT ;  /* 0x00000003ff0f7210 */ /* 0x000fe200007fe4ff */
[----:B0-----:R-:W-:Y:S01]  /*0730*/  IMAD.U32 R5, RZ, RZ, UR14 ;  /* 0x0000000eff057e24 */ /* 0x001fe2000f8e00ff */
[----:B------:R-:W-:Y:S01]  /*0740*/  UIADD3.X UR14, UPT, UPT, URZ, UR5, URZ, UP1, !UPT ;  /* 0x00000005ff0e7290 */ /* 0x000fe20008ffe4ff */
[----:B------:R-:W-:Y:S01]  /*0750*/  MOV R4, UR11 ;  /* 0x0000000b00047c02 */ /* 0x000fe20008000f00 */
[----:B------:R-:W-:Y:S01]  /*0760*/  UIADD3 UR11, UP0, UPT, UR4, 0x30, URZ ;  /* 0x00000030040b7890 */ /* 0x000fe2000ff1e0ff */
[----:B------:R0:W-:Y:S01]  /*0770*/  STG.E.64 desc[UR6][R2.64+0x20], R8 ;  /* 0x0000200802007986 */ /* 0x0001e2000c101b06 */
        /* <DEDUP_REMOVED lines=8> */
[----:B------:R1:W-:Y:S01]  /*0800*/  STG.E.64 desc[UR6][R2.64+0x18], R4 ;  /* 0x0000180402007986 */ /* 0x0003e2000c101b06 */
[----:B0-----:R-:W-:Y:S01]  /*0810*/  IMAD.U32 R9, RZ, RZ, UR12 ;  /* 0x0000000cff097e24 */ /* 0x001fe2000f8e00ff */
[----:B------:R-:W-:Y:S01]  /*0820*/  UIADD3.X UR12, UPT, UPT, URZ, UR5, URZ, UP2, !UPT ;  /* 0x00000005ff0c7290 */ /* 0x000fe200097fe4ff */
[----:B------:R-:W-:Y:S01]  /*0830*/  MOV R8, UR9 ;  /* 0x0000000900087c02 */ /* 0x000fe20008000f00 */
[----:B------:R-:W-:Y:S01]  /*0840*/  UIADD3 UR9, UP2, UPT, UR4, 0x58, URZ ;  /* 0x0000005804097890 */ /* 0x000fe2000ff5e0ff */
[----:B------:R0:W-:Y:S04]  /*0850*/  STG.E.64 desc[UR6][R2.64+0x30], R6 ;  /* 0x0000300602007986 */ /* 0x0001e8000c101b06 */
[----:B------:R2:W-:Y:S01]  /*0860*/  STG.E.64 desc[UR6][R2.64+0x48], R10 ;  /* 0x0000480a02007986 */ /* 0x0005e2000c101b06 */
[----:B-1----:R-:W-:Y:S01]  /*0870*/  IMAD.U32 R5, RZ, RZ, UR14 ;  /* 0x0000000eff057e24 */ /* 0x002fe2000f8e00ff */
        /* <DEDUP_REMOVED lines=17> */
[----:B------:R1:W-:Y:S04]  /*0990*/  STG.E.64 desc[UR6][R2.64+0x50], R6 ;  /* 0x0000500602007986 */ /* 0x0003e8000c101b06 */
[----:B------:R2:W-:Y:S01]  /*09a0*/  STG.E.64 desc[UR6][R2.64+0x68], R10 ;  /* 0x0000680a02007986 */ /* 0x0005e2000c101b06 */
        /* <DEDUP_REMOVED lines=300> */
[----:B-1----:R-:W-:Y:S01]  /*1c70*/  MOV R4, UR11 ;  /* 0x0000000b00047c02 */ /* 0x002fe20008000f00 */
[----:B------:R-:W-:Y:S01]  /*1c80*/  IMAD.U32 R5, RZ, RZ, UR14 ;  /* 0x0000000eff057e24 */ /* 0x000fe2000f8e00ff */
[----:B------:R-:W-:Y:S01]  /*1c90*/  UIADD3 UR11, UP0, UPT, UR4, 0x250, URZ ;  /* 0x00000250040b7890 */ /* 0x000fe2000ff1e0ff */
[----:B------:R1:W-:Y:S01]  /*1ca0*/  STG.E.64 desc[UR6][R2.64+0x240], R8 ;  /* 0x0002400802007986 */ /* 0x0003e2000c101b06 */
[----:B------:R-:W-:-:S03]  /*1cb0*/  UIADD3.X UR14, UPT, UPT, URZ, UR5, URZ, UP1, !UPT ;  /* 0x00000005ff0e7290 */ /* 0x000fc60008ffe4ff */
[----:B------:R3:W-:Y:S01]  /*1cc0*/  STG.E.64 desc[UR6][R2.64+0x238], R4 ;  /* 0x0002380402007986 */ /* 0x0007e2000c101b06 */
[----:B0-----:R-:W-:Y:S01]  /*1cd0*/  MOV R6, UR10 ;  /* 0x0000000a00067c02 */ /* 0x001fe20008000f00 */
[----:B------:R-:W-:Y:S01]  /*1ce0*/  IMAD.U32 R7, RZ, RZ, UR12 ;  /* 0x0000000cff077e24 */ /* 0x000fe2000f8e00ff */
[----:B------:R-:W-:Y:S02]  /*1cf0*/  UIADD3.X UR12, UPT, UPT, URZ, UR5, URZ, UP0, !UPT ;  /* 0x00000005ff0c7290 */ /* 0x000fe400087fe4ff */
[----:B------:R-:W-:Y:S01]  /*1d00*/  UIADD3.X UR10, UPT, UPT, URZ, UR5, URZ, UP2, !UPT ;  /* 0x00000005ff0a7290 */ /* 0x000fe200097fe4ff */
[----:B--2---:R-:W-:Y:S01]  /*1d10*/  MOV R10, UR13 ;  /* 0x0000000d000a7c02 */ /* 0x004fe20008000f00 */
[----:B------:R-:W-:Y:S01]  /*1d20*/  IMAD.U32 R11, RZ, RZ, UR14 ;  /* 0x0000000eff0b7e24 */ /* 0x000fe2000f8e00ff */
[----:B------:R-:W-:Y:S01]  /*1d30*/  UIADD3 UR14, UP1, UPT, UR4, 0x268, URZ ;  /* 0x00000268040e7890 */ /* 0x000fe2000ff3e0ff */
[----:B------:R0:W-:Y:S01]  /*1d40*/  STG.E.64 desc[UR6][R2.64+0x250], R6 ;  /* 0x0002500602007986 */ /* 0x0001e2000c101b06 */
[----:B------:R-:W-:Y:S01]  /*1d50*/  UIADD3 UR13, UP0, UPT, UR4, 0x270, URZ ;  /* 0x00000270040d7890 */ /* 0x000fe2000ff1e0ff */
[----:B-1----:R-:W-:Y:S01]  /*1d60*/  MOV R8, UR9 ;  /* 0x0000000900087c02 */ /* 0x002fe20008000f00 */
[----:B------:R-:W-:Y:S01]  /*1d70*/  IMAD.U32 R9, RZ, RZ, UR10 ;  /* 0x0000000aff097e24 */ /* 0x000fe2000f8e00ff */
[----:B------:R1:W-:Y:S01]  /*1d80*/  STG.E.64 desc[UR6][R2.64+0x268], R10 ;  /* 0x0002680a02007986 */ /* 0x0003e2000c101b06 */
[----:B---3--:R-:W-:Y:S01]  /*1d90*/  MOV R4, UR11 ;  /* 0x0000000b00047c02 */ /* 0x008fe20008000f00 */
[----:B------:R-:W-:Y:S01]  /*1da0*/  UIADD3 UR11, UP2, UPT, UR4, 0x278, URZ ;  /* 0x00000278040b7890 */ /* 0x000fe2000ff5e0ff */
[----:B------:R-:W-:Y:S01]  /*1db0*/  IMAD.U32 R5, RZ, RZ, UR12 ;  /* 0x0000000cff057e24 */ /* 0x000fe2000f8e00ff */
[----:B------:R-:W-:Y:S01]  /*1dc0*/  UIADD3.X UR12, UPT, UPT, URZ, UR5, URZ, UP1, !UPT ;  /* 0x00000005ff0c7290 */ /* 0x000fe20008ffe4ff */
[----:B------:R3:W-:Y:S01]  /*1dd0*/  STG.E.64 desc[UR6][R2.64+0x260], R8 ;  /* 0x0002600802007986 */ /* 0x0007e2000c101b06 */
[----:B------:R-:W-:-:S02]  /*1de0*/  UIADD3.X UR10, UPT, UPT, URZ, UR5, URZ, UP0, !UPT ;  /* 0x00000005ff0a7290 */ /* 0x000fc400087fe4ff */
[----:B------:R-:W-:Y:S01]  /*1df0*/  UIADD3.X UR9, UPT, UPT, URZ, UR5, URZ, UP2, !UPT ;  /* 0x00000005ff097290 */ /* 0x000fe200097fe4ff */
[----:B------:R-:W-:Y:S01]  /*1e00*/  MOV R12, UR11 ;  /* 0x0000000b000c7c02 */ /* 0x000fe20008000f00 */
[----:B0-----:R-:W-:Y:S01]  /*1e10*/  IMAD.U32 R7, RZ, RZ, UR12 ;  /* 0x0000000cff077e24 */ /* 0x001fe2000f8e00ff */
[----:B------:R-:W-:Y:S01]  /*1e20*/  MOV R6, UR14 ;  /* 0x0000000e00067c02 */ /* 0x000fe20008000f00 */
[----:B------:R3:W-:Y:S01]  /*1e30*/  STG.E.64 desc[UR6][R2.64+0x258], R4 ;  /* 0x0002580402007986 */ /* 0x0007e2000c101b06 */
[----:B------:R-:W-:Y:S01]  /*1e40*/  UIADD3 UR4, UP0, UPT, UR4, 0x280, URZ ;  /* 0x0000028004047890 */ /* 0x000fe2000ff1e0ff */
[----:B-1----:R-:W-:Y:S01]  /*1e50*/  MOV R10, UR13 ;  /* 0x0000000d000a7c02 */ /* 0x002fe20008000f00 */
[----:B------:R-:W-:Y:S01]  /*1e60*/  IMAD.U32 R11, RZ, RZ, UR10 ;  /* 0x0000000aff0b7e24 */ /* 0x000fe2000f8e00ff */
[----:B------:R3:W-:Y:S01]  /*1e70*/  STG.E.64 desc[UR6][R2.64+0x270], R6 ;  /* 0x0002700602007986 */ /* 0x0007e2000c101b06 */
[----:B------:R-:W-:Y:S01]  /*1e80*/  IMAD.U32 R13, RZ, RZ, UR9 ;  /* 0x00000009ff0d7e24 */ /* 0x000fe2000f8e00ff */
[----:B------:R-:W-:-:S02]  /*1e90*/  UIADD3.X UR5, UPT, UPT, URZ, UR5, URZ, UP0, !UPT ;  /* 0x00000005ff057290 */ /* 0x000fc400087fe4ff */
[----:B------:R3:W-:Y:S01]  /*1ea0*/  STG.E.64 desc[UR6][R2.64+0x278], R10 ;  /* 0x0002780a02007986 */ /* 0x0007e2000c101b06 */
[----:B------:R-:W-:-:S03]  /*1eb0*/  UISETP.NE.AND UP0, UPT, UR8, 0xffc, UPT ;  /* 0x00000ffc0800788c */ /* 0x000fc6000bf05270 */
[----:B------:R3:W-:Y:S06]  /*1ec0*/  STG.E.64 desc[UR6][R2.64+0x280], R12 ;  /* 0x0002800c02007986 */ /* 0x0007ec000c101b06 */
[----:B------:R-:W-:Y:S05]  /*1ed0*/  BRA.U UP0, `(.L_x_0) ;  /* 0xffffffe500a47547 */ /* 0x000fea000b83ffff */
[----:B---3--:R-:W0:Y:S08]  /*1ee0*/  LDC.64 R4, c[0x0][0x390] ;  /* 0x0000e400ff047b82 */ /* 0x008e300000000a00 */
[----:B------:R-:W1:Y:S01]  /*1ef0*/  LDC.64 R6, c[0x0][0x390] ;  /* 0x0000e400ff067b82 */ /* 0x000e620000000a00 */
[----:B0-----:R-:W2:Y:S04]  /*1f00*/  LDG.E.64.STRONG.GPU R2, desc[UR6][R4.64] ;  /* 0x0000000604027981 */ /* 0x001ea8000c1efb00 */
[----:B-1----:R0:W-:Y:S03]  /*1f10*/  STG.E.64 desc[UR6][R4.64+0x7ff8], R6 ;  /* 0x007ff80604007986 */ /* 0x0021e6000c101b06 */
[----:B------:R-:W-:Y:S01]  /*1f20*/  BAR.SYNC.DEFER_BLOCKING 0x0 ;  /* 0x0000000000007b1d */ /* 0x000fe20000010000 */
[----:B------:R-:W-:-:S05]  /*1f30*/  CS2R.32 R0, SR_CLOCKLO ;  /* 0x0000000000007805 */ /* 0x000fca0000005000 */
[----:B--2---:R-:W0:Y:S04]  /*1f40*/  LDG.E.64.STRONG.GPU R2, desc[UR6][R2.64] ;  /* 0x0000000602027981 */ /* 0x004e28000c1efb00 */
[----:B0-----:R-:W2:Y:S04]  /*1f50*/  LDG.E.64.STRONG.GPU R4, desc[UR6][R2.64] ;  /* 0x0000000602047981 */ /* 0x001ea8000c1efb00 */
[----:B--2---:R-:W2:Y:S04]  /*1f60*/  LDG.E.64.STRONG.GPU R4, desc[UR6][R4.64] ;  /* 0x0000000604047981 */ /* 0x004ea8000c1efb00 */
        /* <DEDUP_REMOVED lines=32764> */
[----:B--2---:R0:W2:Y:S02]  /*81f30*/  LDG.E.64.STRONG.GPU R10, desc[UR6][R8.64] ;  /* 0x00000006080a7981 */ /* 0x0040a4000c1efb00 */
[----:B0-----:R-:W-:Y:S01]  /*81f40*/  CS2R.32 R9, SR_CLOCKLO ;  /* 0x0000000000097805 */ /* 0x001fe20000005000 */
[----:B------:R-:W0:Y:S08]  /*81f50*/  LDC.64 R2, c[0x0][0x380] ;  /* 0x0000e000ff027b82 */ /* 0x000e300000000a00 */
[----:B------:R-:W1:Y:S08]  /*81f60*/  LDC.64 R4, c[0x0][0x388] ;  /* 0x0000e200ff047b82 */ /* 0x000e700000000a00 */
[----:B------:R-:W2:Y:S01]  /*81f70*/  LDC.64 R6, c[0x0][0x398] ;  /* 0x0000e600ff067b82 */ /* 0x000ea20000000a00 */
[----:B0-----:R-:W-:Y:S04]  /*81f80*/  STG.E desc[UR6][R2.64], R0 ;  /* 0x0000000002007986 */ /* 0x001fe8000c101906 */
[----:B-1----:R-:W-:Y:S04]  /*81f90*/  STG.E desc[UR6][R4.64], R9 ;  /* 0x0000000904007986 */ /* 0x002fe8000c101906 */
[----:B--2---:R-:W-:Y:S01]  /*81fa0*/  STG.E.64 desc[UR6][R6.64], R10 ;  /* 0x0000000a06007986 */ /* 0x004fe2000c101b06 */
[----:B------:R-:W-:Y:S05]  /*81fb0*/  EXIT ;  /* 0x000000000000794d */ /* 0x000fea0003800000 */
.L_x_1:
[----:B------:R-:W-:-:S00]  /*81fc0*/  BRA `(.L_x_1) ;  /* 0xfffffffc00fc7947 */ /* 0x000fc0000383ffff */
[----:B------:R-:W-:-:S00]  /*81fd0*/  NOP ;  /* 0x0000000000007918 */ /* 0x000fc00000000000 */
        /* <DEDUP_REMOVED lines=10> */
.L_x_2:


//--------------------- .nv.shared.reserved.0     --------------------------
	.section	.nv.shared.reserved.0,"aw",@nobits
	.weak		__nv_reservedSMEM_offset_0_alias
	.size		__nv_reservedSMEM_offset_0_alias, 0, 64
	.other		__nv_reservedSMEM_offset_0_alias,@"STO_CUDA_RESERVED_SHARED STV_DEFAULT"
__nv_reservedSMEM_offset_0_alias:
	.zero		0
	.zero		64


//--------------------- .nv.constant0._Z6l2_latPjS_PmS0_ --------------------------
	.section	.nv.constant0._Z6l2_latPjS_PmS0_,"a",@progbits
	.sectionflags	@""
	.align	4
.nv.constant0._Z6l2_latPjS_PmS0_:
	.zero		928


//--------------------- SYMBOLS --------------------------

	.type		.nv.reservedSmem.offset0,@object
	.size		.nv.reservedSmem.offset0,0x4
